	.target	sm_90a

	.elftype	@"ET_EXEC"


//--------------------- .note.nv.tkinfo           --------------------------
	.section	.note.nv.tkinfo,"",@"SHT_NOTE"
	.sectionflags	@"SHF_NOTE_NV_TKINFO"
	.tkinfo
        /*0018*/ 	.word	0x00000002
        /*0030*/ 	.string	""
        /*0030*/ 	.string	"ptxas"
        /*0030*/ 	.string	"Cuda compilation tools, release 13.0, V13.0.88"
        /*0030*/ 	.string	"Build cuda_13.0.r13.0/compiler.36424714_0"
        /*0030*/ 	.string	"-arch sm_90a -m 64 "



//--------------------- .note.nv.cuinfo           --------------------------
	.section	.note.nv.cuinfo,"",@"SHT_NOTE"
	.sectionflags	@"SHF_NOTE_NV_CUINFO"
        /*0018*/ 	.short	0x0002
        /*001a*/ 	.short	0x005a
        /*001c*/ 	.short	0x0082
	.zero		2


//--------------------- .nv.info                  --------------------------
	.section	.nv.info,"",@"SHT_CUDA_INFO"
	.align	4


	//----- nvinfo : EIATTR_REGCOUNT
	.align		4
        /*0000*/ 	.byte	0x04, 0x2f
        /*0002*/ 	.short	(.L_29 - .L_28)
	.align		4
.L_28:
        /*0004*/ 	.word	index@(_ZN2at6native13col2im_kernelIddEEvlPKT_llllllllllllPS2_)
        /*0008*/ 	.word	0x00000040


	//----- nvinfo : EIATTR_FRAME_SIZE
	.align		4
.L_29:
        /*000c*/ 	.byte	0x04, 0x11
        /*000e*/ 	.short	(.L_31 - .L_30)
	.align		4
.L_30:
        /*0010*/ 	.word	index@($__internal_11_$__cuda_sm20_rem_s64)
        /*0014*/ 	.word	0x00000000


	//----- nvinfo : EIATTR_FRAME_SIZE
	.align		4
.L_31:
        /*0018*/ 	.byte	0x04, 0x11
        /*001a*/ 	.short	(.L_33 - .L_32)
	.align		4
.L_32:
        /*001c*/ 	.word	index@($__internal_10_$__cuda_sm20_div_s64)
        /*0020*/ 	.word	0x00000000


	//----- nvinfo : EIATTR_FRAME_SIZE
	.align		4
.L_33:
        /*0024*/ 	.byte	0x04, 0x11
        /*0026*/ 	.short	(.L_35 - .L_34)
	.align		4
.L_34:
        /*0028*/ 	.word	index@(_ZN2at6native13col2im_kernelIddEEvlPKT_llllllllllllPS2_)
        /*002c*/ 	.word	0x00000000


	//----- nvinfo : EIATTR_REGCOUNT
	.align		4
.L_35:
        /*0030*/ 	.byte	0x04, 0x2f
        /*0032*/ 	.short	(.L_37 - .L_36)
	.align		4
.L_36:
        /*0034*/ 	.word	index@(_ZN2at6native13col2im_kernelIffEEvlPKT_llllllllllllPS2_)
        /*0038*/ 	.word	0x0000003e


	//----- nvinfo : EIATTR_FRAME_SIZE
	.align		4
.L_37:
        /*003c*/ 	.byte	0x04, 0x11
        /*003e*/ 	.short	(.L_39 - .L_38)
	.align		4
.L_38:
        /*0040*/ 	.word	index@($__internal_9_$__cuda_sm20_rem_s64)
        /*0044*/ 	.word	0x00000000


	//----- nvinfo : EIATTR_FRAME_SIZE
	.align		4
.L_39:
        /*0048*/ 	.byte	0x04, 0x11
        /*004a*/ 	.short	(.L_41 - .L_40)
	.align		4
.L_40:
        /*004c*/ 	.word	index@($__internal_8_$__cuda_sm20_div_s64)
        /*0050*/ 	.word	0x00000000


	//----- nvinfo : EIATTR_FRAME_SIZE
	.align		4
.L_41:
        /*0054*/ 	.byte	0x04, 0x11
        /*0056*/ 	.short	(.L_43 - .L_42)
	.align		4
.L_42:
        /*0058*/ 	.word	index@(_ZN2at6native13col2im_kernelIffEEvlPKT_llllllllllllPS2_)
        /*005c*/ 	.word	0x00000000


	//----- nvinfo : EIATTR_REGCOUNT
	.align		4
.L_43:
        /*0060*/ 	.byte	0x04, 0x2f
        /*0062*/ 	.short	(.L_45 - .L_44)
	.align		4
.L_44:
        /*0064*/ 	.word	index@(_ZN2at6native13col2im_kernelIN3c104HalfEfEEvlPKT_llllllllllllPS4_)
        /*0068*/ 	.word	0x0000003e


	//----- nvinfo : EIATTR_FRAME_SIZE
	.align		4
.L_45:
        /*006c*/ 	.byte	0x04, 0x11
        /*006e*/ 	.short	(.L_47 - .L_46)
	.align		4
.L_46:
        /*0070*/ 	.word	index@($__internal_7_$__cuda_sm20_rem_s64)
        /*0074*/ 	.word	0x00000000


	//----- nvinfo : EIATTR_FRAME_SIZE
	.align		4
.L_47:
        /*0078*/ 	.byte	0x04, 0x11
        /*007a*/ 	.short	(.L_49 - .L_48)
	.align		4
.L_48:
        /*007c*/ 	.word	index@($__internal_6_$__cuda_sm20_div_s64)
        /*0080*/ 	.word	0x00000000


	//----- nvinfo : EIATTR_FRAME_SIZE
	.align		4
.L_49:
        /*0084*/ 	.byte	0x04, 0x11
        /*0086*/ 	.short	(.L_51 - .L_50)
	.align		4
.L_50:
        /*0088*/ 	.word	index@(_ZN2at6native13col2im_kernelIN3c104HalfEfEEvlPKT_llllllllllllPS4_)
        /*008c*/ 	.word	0x00000000


	//----- nvinfo : EIATTR_REGCOUNT
	.align		4
.L_51:
        /*0090*/ 	.byte	0x04, 0x2f
        /*0092*/ 	.short	(.L_53 - .L_52)
	.align		4
.L_52:
        /*0094*/ 	.word	index@(_ZN2at6native13col2im_kernelIN3c108BFloat16EfEEvlPKT_llllllllllllPS4_)
        /*0098*/ 	.word	0x0000003e


	//----- nvinfo : EIATTR_FRAME_SIZE
	.align		4
.L_53:
        /*009c*/ 	.byte	0x04, 0x11
        /*009e*/ 	.short	(.L_55 - .L_54)
	.align		4
.L_54:
        /*00a0*/ 	.word	index@($__internal_5_$__cuda_sm20_rem_s64)
        /*00a4*/ 	.word	0x00000000


	//----- nvinfo : EIATTR_FRAME_SIZE
	.align		4
.L_55:
        /*00a8*/ 	.byte	0x04, 0x11
        /*00aa*/ 	.short	(.L_57 - .L_56)
	.align		4
.L_56:
        /*00ac*/ 	.word	index@($__internal_4_$__cuda_sm20_div_s64)
        /*00b0*/ 	.word	0x00000000


	//----- nvinfo : EIATTR_FRAME_SIZE
	.align		4
.L_57:
        /*00b4*/ 	.byte	0x04, 0x11
        /*00b6*/ 	.short	(.L_59 - .L_58)
	.align		4
.L_58:
        /*00b8*/ 	.word	index@(_ZN2at6native13col2im_kernelIN3c108BFloat16EfEEvlPKT_llllllllllllPS4_)
        /*00bc*/ 	.word	0x00000000


	//----- nvinfo : EIATTR_REGCOUNT
	.align		4
.L_59:
        /*00c0*/ 	.byte	0x04, 0x2f
        /*00c2*/ 	.short	(.L_61 - .L_60)
	.align		4
.L_60:
        /*00c4*/ 	.word	index@(_ZN2at6native13im2col_kernelIdEEvlPKT_llllllllllllPS2_)
        /*00c8*/ 	.word	0x00000038


	//----- nvinfo : EIATTR_FRAME_SIZE
	.align		4
.L_61:
        /*00cc*/ 	.byte	0x04, 0x11
        /*00ce*/ 	.short	(.L_63 - .L_62)
	.align		4
.L_62:
        /*00d0*/ 	.word	index@($__internal_3_$__cuda_sm20_div_s64)
        /*00d4*/ 	.word	0x00000000


	//----- nvinfo : EIATTR_FRAME_SIZE
	.align		4
.L_63:
        /*00d8*/ 	.byte	0x04, 0x11
        /*00da*/ 	.short	(.L_65 - .L_64)
	.align		4
.L_64:
        /*00dc*/ 	.word	index@(_ZN2at6native13im2col_kernelIdEEvlPKT_llllllllllllPS2_)
        /*00e0*/ 	.word	0x00000000


	//----- nvinfo : EIATTR_REGCOUNT
	.align		4
.L_65:
        /*00e4*/ 	.byte	0x04, 0x2f
        /*00e6*/ 	.short	(.L_67 - .L_66)
	.align		4
.L_66:
        /*00e8*/ 	.word	index@(_ZN2at6native13im2col_kernelIfEEvlPKT_llllllllllllPS2_)
        /*00ec*/ 	.word	0x0000003a


	//----- nvinfo : EIATTR_FRAME_SIZE
	.align		4
.L_67:
        /*00f0*/ 	.byte	0x04, 0x11
        /*00f2*/ 	.short	(.L_69 - .L_68)
	.align		4
.L_68:
        /*00f4*/ 	.word	index@($__internal_2_$__cuda_sm20_div_s64)
        /*00f8*/ 	.word	0x00000000


	//----- nvinfo : EIATTR_FRAME_SIZE
	.align		4
.L_69:
        /*00fc*/ 	.byte	0x04, 0x11
        /*00fe*/ 	.short	(.L_71 - .L_70)
	.align		4
.L_70:
        /*0100*/ 	.word	index@(_ZN2at6native13im2col_kernelIfEEvlPKT_llllllllllllPS2_)
        /*0104*/ 	.word	0x00000000


	//----- nvinfo : EIATTR_REGCOUNT
	.align		4
.L_71:
        /*0108*/ 	.byte	0x04, 0x2f
        /*010a*/ 	.short	(.L_73 - .L_72)
	.align		4
.L_72:
        /*010c*/ 	.word	index@(_ZN2at6native13im2col_kernelIN3c104HalfEEEvlPKT_llllllllllllPS4_)
        /*0110*/ 	.word	0x0000002c


	//----- nvinfo : EIATTR_FRAME_SIZE
	.align		4
.L_73:
        /*0114*/ 	.byte	0x04, 0x11
        /*0116*/ 	.short	(.L_75 - .L_74)
	.align		4
.L_74:
        /*0118*/ 	.word	index@($__internal_1_$__cuda_sm20_div_s64)
        /*011c*/ 	.word	0x00000000


	//----- nvinfo : EIATTR_FRAME_SIZE
	.align		4
.L_75:
        /*0120*/ 	.byte	0x04, 0x11
        /*0122*/ 	.short	(.L_77 - .L_76)
	.align		4
.L_76:
        /*0124*/ 	.word	index@(_ZN2at6native13im2col_kernelIN3c104HalfEEEvlPKT_llllllllllllPS4_)
        /*0128*/ 	.word	0x00000000


	//----- nvinfo : EIATTR_REGCOUNT
	.align		4
.L_77:
        /*012c*/ 	.byte	0x04, 0x2f
        /*012e*/ 	.short	(.L_79 - .L_78)
	.align		4
.L_78:
        /*0130*/ 	.word	index@(_ZN2at6native13im2col_kernelIN3c108BFloat16EEEvlPKT_llllllllllllPS4_)
        /*0134*/ 	.word	0x0000002c


	//----- nvinfo : EIATTR_FRAME_SIZE
	.align		4
.L_79:
        /*0138*/ 	.byte	0x04, 0x11
        /*013a*/ 	.short	(.L_81 - .L_80)
	.align		4
.L_80:
        /*013c*/ 	.word	index@($__internal_0_$__cuda_sm20_div_s64)
        /*0140*/ 	.word	0x00000000


	//----- nvinfo : EIATTR_FRAME_SIZE
	.align		4
.L_81:
        /*0144*/ 	.byte	0x04, 0x11
        /*0146*/ 	.short	(.L_83 - .L_82)
	.align		4
.L_82:
        /*0148*/ 	.word	index@(_ZN2at6native13im2col_kernelIN3c108BFloat16EEEvlPKT_llllllllllllPS4_)
        /*014c*/ 	.word	0x00000000


	//----- nvinfo : EIATTR_MIN_STACK_SIZE
	.align		4
.L_83:
        /*0150*/ 	.byte	0x04, 0x12
        /*0152*/ 	.short	(.L_85 - .L_84)
	.align		4
.L_84:
        /*0154*/ 	.word	index@(_ZN2at6native13im2col_kernelIN3c108BFloat16EEEvlPKT_llllllllllllPS4_)
        /*0158*/ 	.word	0x00000000


	//----- nvinfo : EIATTR_MIN_STACK_SIZE
	.align		4
.L_85:
        /*015c*/ 	.byte	0x04, 0x12
        /*015e*/ 	.short	(.L_87 - .L_86)
	.align		4
.L_86:
        /*0160*/ 	.word	index@(_ZN2at6native13im2col_kernelIN3c104HalfEEEvlPKT_llllllllllllPS4_)
        /*0164*/ 	.word	0x00000000


	//----- nvinfo : EIATTR_MIN_STACK_SIZE
	.align		4
.L_87:
        /*0168*/ 	.byte	0x04, 0x12
        /*016a*/ 	.short	(.L_89 - .L_88)
	.align		4
.L_88:
        /*016c*/ 	.word	index@(_ZN2at6native13im2col_kernelIfEEvlPKT_llllllllllllPS2_)
        /*0170*/ 	.word	0x00000000


	//----- nvinfo : EIATTR_MIN_STACK_SIZE
	.align		4
.L_89:
        /*0174*/ 	.byte	0x04, 0x12
        /*0176*/ 	.short	(.L_91 - .L_90)
	.align		4
.L_90:
        /*0178*/ 	.word	index@(_ZN2at6native13im2col_kernelIdEEvlPKT_llllllllllllPS2_)
        /*017c*/ 	.word	0x00000000


	//----- nvinfo : EIATTR_MIN_STACK_SIZE
	.align		4
.L_91:
        /*0180*/ 	.byte	0x04, 0x12
        /*0182*/ 	.short	(.L_93 - .L_92)
	.align		4
.L_92:
        /*0184*/ 	.word	index@(_ZN2at6native13col2im_kernelIN3c108BFloat16EfEEvlPKT_llllllllllllPS4_)
        /*0188*/ 	.word	0x00000000


	//----- nvinfo : EIATTR_MIN_STACK_SIZE
	.align		4
.L_93:
        /*018c*/ 	.byte	0x04, 0x12
        /*018e*/ 	.short	(.L_95 - .L_94)
	.align		4
.L_94:
        /*0190*/ 	.word	index@(_ZN2at6native13col2im_kernelIN3c104HalfEfEEvlPKT_llllllllllllPS4_)
        /*0194*/ 	.word	0x00000000


	//----- nvinfo : EIATTR_MIN_STACK_SIZE
	.align		4
.L_95:
        /*0198*/ 	.byte	0x04, 0x12
        /*019a*/ 	.short	(.L_97 - .L_96)
	.align		4
.L_96:
        /*019c*/ 	.word	index@(_ZN2at6native13col2im_kernelIffEEvlPKT_llllllllllllPS2_)
        /*01a0*/ 	.word	0x00000000


	//----- nvinfo : EIATTR_MIN_STACK_SIZE
	.align		4
.L_97:
        /*01a4*/ 	.byte	0x04, 0x12
        /*01a6*/ 	.short	(.L_99 - .L_98)
	.align		4
.L_98:
        /*01a8*/ 	.word	index@(_ZN2at6native13col2im_kernelIddEEvlPKT_llllllllllllPS2_)
        /*01ac*/ 	.word	0x00000000
.L_99:


//--------------------- .nv.compat                --------------------------
	.section	.nv.compat,"",@"SHT_CUDA_COMPAT_INFO"
	.align	4
        /*0000*/ 	.byte	0x02, 0x09, 0x01, 0x00, 0x02, 0x02, 0x01, 0x00, 0x02, 0x05, 0x05, 0x00, 0x03, 0x07, 0x01, 0x01
        /*0010*/ 	.byte	0x02, 0x03, 0x00, 0x00, 0x02, 0x06, 0x01, 0x00, 0x04, 0x0b, 0x08, 0x00, 0x00, 0x00, 0x00, 0x00
        /*0020*/ 	.byte	0x00, 0x00, 0x00, 0x00


//--------------------- .nv.info._ZN2at6native13im2col_kernelIN3c108BFloat16EEEvlPKT_llllllllllllPS4_ --------------------------
	.section	.nv.info._ZN2at6native13im2col_kernelIN3c108BFloat16EEEvlPKT_llllllllllllPS4_,"",@"SHT_CUDA_INFO"
	.sectionflags	@""
	.align	4


	//----- nvinfo : EIATTR_CUDA_API_VERSION
	.align		4
        /*0000*/ 	.byte	0x04, 0x37
        /*0002*/ 	.short	(.L_101 - .L_100)
.L_100:
        /*0004*/ 	.word	0x00000082


	//----- nvinfo : EIATTR_KPARAM_INFO
	.align		4
.L_101:
        /*0008*/ 	.byte	0x04, 0x17
        /*000a*/ 	.short	(.L_103 - .L_102)
.L_102:
        /*000c*/ 	.word	0x00000000
        /*0010*/ 	.short	0x000e
        /*0012*/ 	.short	0x0070
        /*0014*/ 	.byte	0x00, 0xf0, 0x21, 0x00


	//----- nvinfo : EIATTR_KPARAM_INFO
	.align		4
.L_103:
        /*0018*/ 	.byte	0x04, 0x17
        /*001a*/ 	.short	(.L_105 - .L_104)
.L_104:
        /*001c*/ 	.word	0x00000000
        /*0020*/ 	.short	0x000d
        /*0022*/ 	.short	0x0068
        /*0024*/ 	.byte	0x00, 0xf0, 0x21, 0x00


	//----- nvinfo : EIATTR_KPARAM_INFO
	.align		4
.L_105:
        /*0028*/ 	.byte	0x04, 0x17
        /*002a*/ 	.short	(.L_107 - .L_106)
.L_106:
        /*002c*/ 	.word	0x00000000
        /*0030*/ 	.short	0x000c
        /*0032*/ 	.short	0x0060
        /*0034*/ 	.byte	0x00, 0xf0, 0x21, 0x00


	//----- nvinfo : EIATTR_KPARAM_INFO
	.align		4
.L_107:
        /*0038*/ 	.byte	0x04, 0x17
        /*003a*/ 	.short	(.L_109 - .L_108)
.L_108:
        /*003c*/ 	.word	0x00000000
        /*0040*/ 	.short	0x000b
        /*0042*/ 	.short	0x0058
        /*0044*/ 	.byte	0x00, 0xf0, 0x21, 0x00


	//----- nvinfo : EIATTR_KPARAM_INFO
	.align		4
.L_109:
        /*0048*/ 	.byte	0x04, 0x17
        /*004a*/ 	.short	(.L_111 - .L_110)
.L_110:
        /*004c*/ 	.word	0x00000000
        /*0050*/ 	.short	0x000a
        /*0052*/ 	.short	0x0050
        /*0054*/ 	.byte	0x00, 0xf0, 0x21, 0x00


	//----- nvinfo : EIATTR_KPARAM_INFO
	.align		4
.L_111:
        /*0058*/ 	.byte	0x04, 0x17
        /*005a*/ 	.short	(.L_113 - .L_112)
.L_112:
        /*005c*/ 	.word	0x00000000
        /*0060*/ 	.short	0x0009
        /*0062*/ 	.short	0x0048
        /*0064*/ 	.byte	0x00, 0xf0, 0x21, 0x00


	//----- nvinfo : EIATTR_KPARAM_INFO
	.align		4
.L_113:
        /*0068*/ 	.byte	0x04, 0x17
        /*006a*/ 	.short	(.L_115 - .L_114)
.L_114:
        /*006c*/ 	.word	0x00000000
        /*0070*/ 	.short	0x0008
        /*0072*/ 	.short	0x0040
        /*0074*/ 	.byte	0x00, 0xf0, 0x21, 0x00


	//----- nvinfo : EIATTR_KPARAM_INFO
	.align		4
.L_115:
        /*0078*/ 	.byte	0x04, 0x17
        /*007a*/ 	.short	(.L_117 - .L_116)
.L_116:
        /*007c*/ 	.word	0x00000000
        /*0080*/ 	.short	0x0007
        /*0082*/ 	.short	0x0038
        /*0084*/ 	.byte	0x00, 0xf0, 0x21, 0x00


	//----- nvinfo : EIATTR_KPARAM_INFO
	.align		4
.L_117:
        /*0088*/ 	.byte	0x04, 0x17
        /*008a*/ 	.short	(.L_119 - .L_118)
.L_118:
        /*008c*/ 	.word	0x00000000
        /*0090*/ 	.short	0x0006
        /*0092*/ 	.short	0x0030
        /*0094*/ 	.byte	0x00, 0xf0, 0x21, 0x00


	//----- nvinfo : EIATTR_KPARAM_INFO
	.align		4
.L_119:
        /*0098*/ 	.byte	0x04, 0x17
        /*009a*/ 	.short	(.L_121 - .L_120)
.L_120:
        /*009c*/ 	.word	0x00000000
        /*00a0*/ 	.short	0x0005
        /*00a2*/ 	.short	0x0028
        /*00a4*/ 	.byte	0x00, 0xf0, 0x21, 0x00


	//----- nvinfo : EIATTR_KPARAM_INFO
	.align		4
.L_121:
        /*00a8*/ 	.byte	0x04, 0x17
        /*00aa*/ 	.short	(.L_123 - .L_122)
.L_122:
        /*00ac*/ 	.word	0x00000000
        /*00b0*/ 	.short	0x0004
        /*00b2*/ 	.short	0x0020
        /*00b4*/ 	.byte	0x00, 0xf0, 0x21, 0x00


	//----- nvinfo : EIATTR_KPARAM_INFO
	.align		4
.L_123:
        /*00b8*/ 	.byte	0x04, 0x17
        /*00ba*/ 	.short	(.L_125 - .L_124)
.L_124:
        /*00bc*/ 	.word	0x00000000
        /*00c0*/ 	.short	0x0003
        /*00c2*/ 	.short	0x0018
        /*00c4*/ 	.byte	0x00, 0xf0, 0x21, 0x00


	//----- nvinfo : EIATTR_KPARAM_INFO
	.align		4
.L_125:
        /*00c8*/ 	.byte	0x04, 0x17
        /*00ca*/ 	.short	(.L_127 - .L_126)
.L_126:
        /*00cc*/ 	.word	0x00000000
        /*00d0*/ 	.short	0x0002
        /*00d2*/ 	.short	0x0010
        /*00d4*/ 	.byte	0x00, 0xf0, 0x21, 0x00


	//----- nvinfo : EIATTR_KPARAM_INFO
	.align		4
.L_127:
        /*00d8*/ 	.byte	0x04, 0x17
        /*00da*/ 	.short	(.L_129 - .L_128)
.L_128:
        /*00dc*/ 	.word	0x00000000
        /*00e0*/ 	.short	0x0001
        /*00e2*/ 	.short	0x0008
        /*00e4*/ 	.byte	0x00, 0xf0, 0x21, 0x00


	//----- nvinfo : EIATTR_KPARAM_INFO
	.align		4
.L_129:
        /*00e8*/ 	.byte	0x04, 0x17
        /*00ea*/ 	.short	(.L_131 - .L_130)
.L_130:
        /*00ec*/ 	.word	0x00000000
        /*00f0*/ 	.short	0x0000
        /*00f2*/ 	.short	0x0000
        /*00f4*/ 	.byte	0x00, 0xf0, 0x21, 0x00


	//----- nvinfo : EIATTR_SPARSE_MMA_MASK
	.align		4
.L_131:
        /*00f8*/ 	.byte	0x03, 0x50
        /*00fa*/ 	.short	0x0000


	//----- nvinfo : EIATTR_MAXREG_COUNT
	.align		4
        /*00fc*/ 	.byte	0x03, 0x1b
        /*00fe*/ 	.short	0x0040


	//----- nvinfo : EIATTR_MERCURY_ISA_VERSION
	.align		4
        /*0100*/ 	.byte	0x03, 0x5f
        /*0102*/ 	.short	0x0101


	//----- nvinfo : EIATTR_EXIT_INSTR_OFFSETS
	.align		4
        /*0104*/ 	.byte	0x04, 0x1c
        /*0106*/ 	.short	(.L_133 - .L_132)


	//   ....[0]....
.L_132:
        /*0108*/ 	.word	0x00000090


	//   ....[1]....
        /*010c*/ 	.word	0x000000d0


	//   ....[2]....
        /*0110*/ 	.word	0x00001b90


	//----- nvinfo : EIATTR_MAX_THREADS
	.align		4
.L_133:
        /*0114*/ 	.byte	0x04, 0x05
        /*0116*/ 	.short	(.L_135 - .L_134)
.L_134:
        /*0118*/ 	.word	0x00000400
        /*011c*/ 	.word	0x00000001
        /*0120*/ 	.word	0x00000001


	//----- nvinfo : EIATTR_CRS_STACK_SIZE
	.align		4
.L_135:
        /*0124*/ 	.byte	0x04, 0x1e
        /*0126*/ 	.short	(.L_137 - .L_136)
.L_136:
        /*0128*/ 	.word	0x00000000


	//----- nvinfo : EIATTR_CBANK_PARAM_SIZE
	.align		4
.L_137:
        /*012c*/ 	.byte	0x03, 0x19
        /*012e*/ 	.short	0x0078


	//----- nvinfo : EIATTR_PARAM_CBANK
	.align		4
        /*0130*/ 	.byte	0x04, 0x0a
        /*0132*/ 	.short	(.L_139 - .L_138)
	.align		4
.L_138:
        /*0134*/ 	.word	index@(.nv.constant0._ZN2at6native13im2col_kernelIN3c108BFloat16EEEvlPKT_llllllllllllPS4_)
        /*0138*/ 	.short	0x0210
        /*013a*/ 	.short	0x0078


	//----- nvinfo : EIATTR_SW_WAR
	.align		4
.L_139:
        /*013c*/ 	.byte	0x04, 0x36
        /*013e*/ 	.short	(.L_141 - .L_140)
.L_140:
        /*0140*/ 	.word	0x00000008
.L_141:


//--------------------- .nv.info._ZN2at6native13im2col_kernelIN3c104HalfEEEvlPKT_llllllllllllPS4_ --------------------------
	.section	.nv.info._ZN2at6native13im2col_kernelIN3c104HalfEEEvlPKT_llllllllllllPS4_,"",@"SHT_CUDA_INFO"
	.sectionflags	@""
	.align	4


	//----- nvinfo : EIATTR_CUDA_API_VERSION
	.align		4
        /*0000*/ 	.byte	0x04, 0x37
        /*0002*/ 	.short	(.L_143 - .L_142)
.L_142:
        /*0004*/ 	.word	0x00000082


	//----- nvinfo : EIATTR_KPARAM_INFO
	.align		4
.L_143:
        /*0008*/ 	.byte	0x04, 0x17
        /*000a*/ 	.short	(.L_145 - .L_144)
.L_144:
        /*000c*/ 	.word	0x00000000
        /*0010*/ 	.short	0x000e
        /*0012*/ 	.short	0x0070
        /*0014*/ 	.byte	0x00, 0xf0, 0x21, 0x00


	//----- nvinfo : EIATTR_KPARAM_INFO
	.align		4
.L_145:
        /*0018*/ 	.byte	0x04, 0x17
        /*001a*/ 	.short	(.L_147 - .L_146)
.L_146:
        /*001c*/ 	.word	0x00000000
        /*0020*/ 	.short	0x000d
        /*0022*/ 	.short	0x0068
        /*0024*/ 	.byte	0x00, 0xf0, 0x21, 0x00


	//----- nvinfo : EIATTR_KPARAM_INFO
	.align		4
.L_147:
        /*0028*/ 	.byte	0x04, 0x17
        /*002a*/ 	.short	(.L_149 - .L_148)
.L_148:
        /*002c*/ 	.word	0x00000000
        /*0030*/ 	.short	0x000c
        /*0032*/ 	.short	0x0060
        /*0034*/ 	.byte	0x00, 0xf0, 0x21, 0x00


	//----- nvinfo : EIATTR_KPARAM_INFO
	.align		4
.L_149:
        /*0038*/ 	.byte	0x04, 0x17
        /*003a*/ 	.short	(.L_151 - .L_150)
.L_150:
        /*003c*/ 	.word	0x00000000
        /*0040*/ 	.short	0x000b
        /*0042*/ 	.short	0x0058
        /*0044*/ 	.byte	0x00, 0xf0, 0x21, 0x00


	//----- nvinfo : EIATTR_KPARAM_INFO
	.align		4
.L_151:
        /*0048*/ 	.byte	0x04, 0x17
        /*004a*/ 	.short	(.L_153 - .L_152)
.L_152:
        /*004c*/ 	.word	0x00000000
        /*0050*/ 	.short	0x000a
        /*0052*/ 	.short	0x0050
        /*0054*/ 	.byte	0x00, 0xf0, 0x21, 0x00


	//----- nvinfo : EIATTR_KPARAM_INFO
	.align		4
.L_153:
        /*0058*/ 	.byte	0x04, 0x17
        /*005a*/ 	.short	(.L_155 - .L_154)
.L_154:
        /*005c*/ 	.word	0x00000000
        /*0060*/ 	.short	0x0009
        /*0062*/ 	.short	0x0048
        /*0064*/ 	.byte	0x00, 0xf0, 0x21, 0x00


	//----- nvinfo : EIATTR_KPARAM_INFO
	.align		4
.L_155:
        /*0068*/ 	.byte	0x04, 0x17
        /*006a*/ 	.short	(.L_157 - .L_156)
.L_156:
        /*006c*/ 	.word	0x00000000
        /*0070*/ 	.short	0x0008
        /*0072*/ 	.short	0x0040
        /*0074*/ 	.byte	0x00, 0xf0, 0x21, 0x00


	//----- nvinfo : EIATTR_KPARAM_INFO
	.align		4
.L_157:
        /*0078*/ 	.byte	0x04, 0x17
        /*007a*/ 	.short	(.L_159 - .L_158)
.L_158:
        /*007c*/ 	.word	0x00000000
        /*0080*/ 	.short	0x0007
        /*0082*/ 	.short	0x0038
        /*0084*/ 	.byte	0x00, 0xf0, 0x21, 0x00


	//----- nvinfo : EIATTR_KPARAM_INFO
	.align		4
.L_159:
        /*0088*/ 	.byte	0x04, 0x17
        /*008a*/ 	.short	(.L_161 - .L_160)
.L_160:
        /*008c*/ 	.word	0x00000000
        /*0090*/ 	.short	0x0006
        /*0092*/ 	.short	0x0030
        /*0094*/ 	.byte	0x00, 0xf0, 0x21, 0x00


	//----- nvinfo : EIATTR_KPARAM_INFO
	.align		4
.L_161:
        /*0098*/ 	.byte	0x04, 0x17
        /*009a*/ 	.short	(.L_163 - .L_162)
.L_162:
        /*009c*/ 	.word	0x00000000
        /*00a0*/ 	.short	0x0005
        /*00a2*/ 	.short	0x0028
        /*00a4*/ 	.byte	0x00, 0xf0, 0x21, 0x00


	//----- nvinfo : EIATTR_KPARAM_INFO
	.align		4
.L_163:
        /*00a8*/ 	.byte	0x04, 0x17
        /*00aa*/ 	.short	(.L_165 - .L_164)
.L_164:
        /*00ac*/ 	.word	0x00000000
        /*00b0*/ 	.short	0x0004
        /*00b2*/ 	.short	0x0020
        /*00b4*/ 	.byte	0x00, 0xf0, 0x21, 0x00


	//----- nvinfo : EIATTR_KPARAM_INFO
	.align		4
.L_165:
        /*00b8*/ 	.byte	0x04, 0x17
        /*00ba*/ 	.short	(.L_167 - .L_166)
.L_166:
        /*00bc*/ 	.word	0x00000000
        /*00c0*/ 	.short	0x0003
        /*00c2*/ 	.short	0x0018
        /*00c4*/ 	.byte	0x00, 0xf0, 0x21, 0x00


	//----- nvinfo : EIATTR_KPARAM_INFO
	.align		4
.L_167:
        /*00c8*/ 	.byte	0x04, 0x17
        /*00ca*/ 	.short	(.L_169 - .L_168)
.L_168:
        /*00cc*/ 	.word	0x00000000
        /*00d0*/ 	.short	0x0002
        /*00d2*/ 	.short	0x0010
        /*00d4*/ 	.byte	0x00, 0xf0, 0x21, 0x00


	//----- nvinfo : EIATTR_KPARAM_INFO
	.align		4
.L_169:
        /*00d8*/ 	.byte	0x04, 0x17
        /*00da*/ 	.short	(.L_171 - .L_170)
.L_170:
        /*00dc*/ 	.word	0x00000000
        /*00e0*/ 	.short	0x0001
        /*00e2*/ 	.short	0x0008
        /*00e4*/ 	.byte	0x00, 0xf0, 0x21, 0x00


	//----- nvinfo : EIATTR_KPARAM_INFO
	.align		4
.L_171:
        /*00e8*/ 	.byte	0x04, 0x17
        /*00ea*/ 	.short	(.L_173 - .L_172)
.L_172:
        /*00ec*/ 	.word	0x00000000
        /*00f0*/ 	.short	0x0000
        /*00f2*/ 	.short	0x0000
        /*00f4*/ 	.byte	0x00, 0xf0, 0x21, 0x00


	//----- nvinfo : EIATTR_SPARSE_MMA_MASK
	.align		4
.L_173:
        /*00f8*/ 	.byte	0x03, 0x50
        /*00fa*/ 	.short	0x0000


	//----- nvinfo : EIATTR_MAXREG_COUNT
	.align		4
        /*00fc*/ 	.byte	0x03, 0x1b
        /*00fe*/ 	.short	0x0040


	//----- nvinfo : EIATTR_MERCURY_ISA_VERSION
	.align		4
        /*0100*/ 	.byte	0x03, 0x5f
        /*0102*/ 	.short	0x0101


	//----- nvinfo : EIATTR_EXIT_INSTR_OFFSETS
	.align		4
        /*0104*/ 	.byte	0x04, 0x1c
        /*0106*/ 	.short	(.L_175 - .L_174)


	//   ....[0]....
.L_174:
        /*0108*/ 	.word	0x00000090


	//   ....[1]....
        /*010c*/ 	.word	0x000000d0


	//   ....[2]....
        /*0110*/ 	.word	0x00001b90


	//----- nvinfo : EIATTR_MAX_THREADS
	.align		4
.L_175:
        /*0114*/ 	.byte	0x04, 0x05
        /*0116*/ 	.short	(.L_177 - .L_176)
.L_176:
        /*0118*/ 	.word	0x00000400
        /*011c*/ 	.word	0x00000001
        /*0120*/ 	.word	0x00000001


	//----- nvinfo : EIATTR_CRS_STACK_SIZE
	.align		4
.L_177:
        /*0124*/ 	.byte	0x04, 0x1e
        /*0126*/ 	.short	(.L_179 - .L_178)
.L_178:
        /*0128*/ 	.word	0x00000000


	//----- nvinfo : EIATTR_CBANK_PARAM_SIZE
	.align		4
.L_179:
        /*012c*/ 	.byte	0x03, 0x19
        /*012e*/ 	.short	0x0078


	//----- nvinfo : EIATTR_PARAM_CBANK
	.align		4
        /*0130*/ 	.byte	0x04, 0x0a
        /*0132*/ 	.short	(.L_181 - .L_180)
	.align		4
.L_180:
        /*0134*/ 	.word	index@(.nv.constant0._ZN2at6native13im2col_kernelIN3c104HalfEEEvlPKT_llllllllllllPS4_)
        /*0138*/ 	.short	0x0210
        /*013a*/ 	.short	0x0078


	//----- nvinfo : EIATTR_SW_WAR
	.align		4
.L_181:
        /*013c*/ 	.byte	0x04, 0x36
        /*013e*/ 	.short	(.L_183 - .L_182)
.L_182:
        /*0140*/ 	.word	0x00000008
.L_183:


//--------------------- .nv.info._ZN2at6native13im2col_kernelIfEEvlPKT_llllllllllllPS2_ --------------------------
	.section	.nv.info._ZN2at6native13im2col_kernelIfEEvlPKT_llllllllllllPS2_,"",@"SHT_CUDA_INFO"
	.sectionflags	@""
	.align	4


	//----- nvinfo : EIATTR_CUDA_API_VERSION
	.align		4
        /*0000*/ 	.byte	0x04, 0x37
        /*0002*/ 	.short	(.L_185 - .L_184)
.L_184:
        /*0004*/ 	.word	0x00000082


	//----- nvinfo : EIATTR_KPARAM_INFO
	.align		4
.L_185:
        /*0008*/ 	.byte	0x04, 0x17
        /*000a*/ 	.short	(.L_187 - .L_186)
.L_186:
        /*000c*/ 	.word	0x00000000
        /*0010*/ 	.short	0x000e
        /*0012*/ 	.short	0x0070
        /*0014*/ 	.byte	0x00, 0xf0, 0x21, 0x00


	//----- nvinfo : EIATTR_KPARAM_INFO
	.align		4
.L_187:
        /*0018*/ 	.byte	0x04, 0x17
        /*001a*/ 	.short	(.L_189 - .L_188)
.L_188:
        /*001c*/ 	.word	0x00000000
        /*0020*/ 	.short	0x000d
        /*0022*/ 	.short	0x0068
        /*0024*/ 	.byte	0x00, 0xf0, 0x21, 0x00


	//----- nvinfo : EIATTR_KPARAM_INFO
	.align		4
.L_189:
        /*0028*/ 	.byte	0x04, 0x17
        /*002a*/ 	.short	(.L_191 - .L_190)
.L_190:
        /*002c*/ 	.word	0x00000000
        /*0030*/ 	.short	0x000c
        /*0032*/ 	.short	0x0060
        /*0034*/ 	.byte	0x00, 0xf0, 0x21, 0x00


	//----- nvinfo : EIATTR_KPARAM_INFO
	.align		4
.L_191:
        /*0038*/ 	.byte	0x04, 0x17
        /*003a*/ 	.short	(.L_193 - .L_192)
.L_192:
        /*003c*/ 	.word	0x00000000
        /*0040*/ 	.short	0x000b
        /*0042*/ 	.short	0x0058
        /*0044*/ 	.byte	0x00, 0xf0, 0x21, 0x00


	//----- nvinfo : EIATTR_KPARAM_INFO
	.align		4
.L_193:
        /*0048*/ 	.byte	0x04, 0x17
        /*004a*/ 	.short	(.L_195 - .L_194)
.L_194:
        /*004c*/ 	.word	0x00000000
        /*0050*/ 	.short	0x000a
        /*0052*/ 	.short	0x0050
        /*0054*/ 	.byte	0x00, 0xf0, 0x21, 0x00


	//----- nvinfo : EIATTR_KPARAM_INFO
	.align		4
.L_195:
        /*0058*/ 	.byte	0x04, 0x17
        /*005a*/ 	.short	(.L_197 - .L_196)
.L_196:
        /*005c*/ 	.word	0x00000000
        /*0060*/ 	.short	0x0009
        /*0062*/ 	.short	0x0048
        /*0064*/ 	.byte	0x00, 0xf0, 0x21, 0x00


	//----- nvinfo : EIATTR_KPARAM_INFO
	.align		4
.L_197:
        /*0068*/ 	.byte	0x04, 0x17
        /*006a*/ 	.short	(.L_199 - .L_198)
.L_198:
        /*006c*/ 	.word	0x00000000
        /*0070*/ 	.short	0x0008
        /*0072*/ 	.short	0x0040
        /*0074*/ 	.byte	0x00, 0xf0, 0x21, 0x00


	//----- nvinfo : EIATTR_KPARAM_INFO
	.align		4
.L_199:
        /*0078*/ 	.byte	0x04, 0x17
        /*007a*/ 	.short	(.L_201 - .L_200)
.L_200:
        /*007c*/ 	.word	0x00000000
        /*0080*/ 	.short	0x0007
        /*0082*/ 	.short	0x0038
        /*0084*/ 	.byte	0x00, 0xf0, 0x21, 0x00


	//----- nvinfo : EIATTR_KPARAM_INFO
	.align		4
.L_201:
        /*0088*/ 	.byte	0x04, 0x17
        /*008a*/ 	.short	(.L_203 - .L_202)
.L_202:
        /*008c*/ 	.word	0x00000000
        /*0090*/ 	.short	0x0006
        /*0092*/ 	.short	0x0030
        /*0094*/ 	.byte	0x00, 0xf0, 0x21, 0x00


	//----- nvinfo : EIATTR_KPARAM_INFO
	.align		4
.L_203:
        /*0098*/ 	.byte	0x04, 0x17
        /*009a*/ 	.short	(.L_205 - .L_204)
.L_204:
        /*009c*/ 	.word	0x00000000
        /*00a0*/ 	.short	0x0005
        /*00a2*/ 	.short	0x0028
        /*00a4*/ 	.byte	0x00, 0xf0, 0x21, 0x00


	//----- nvinfo : EIATTR_KPARAM_INFO
	.align		4
.L_205:
        /*00a8*/ 	.byte	0x04, 0x17
        /*00aa*/ 	.short	(.L_207 - .L_206)
.L_206:
        /*00ac*/ 	.word	0x00000000
        /*00b0*/ 	.short	0x0004
        /*00b2*/ 	.short	0x0020
        /*00b4*/ 	.byte	0x00, 0xf0, 0x21, 0x00


	//----- nvinfo : EIATTR_KPARAM_INFO
	.align		4
.L_207:
        /*00b8*/ 	.byte	0x04, 0x17
        /*00ba*/ 	.short	(.L_209 - .L_208)
.L_208:
        /*00bc*/ 	.word	0x00000000
        /*00c0*/ 	.short	0x0003
        /*00c2*/ 	.short	0x0018
        /*00c4*/ 	.byte	0x00, 0xf0, 0x21, 0x00


	//----- nvinfo : EIATTR_KPARAM_INFO
	.align		4
.L_209:
        /*00c8*/ 	.byte	0x04, 0x17
        /*00ca*/ 	.short	(.L_211 - .L_210)
.L_210:
        /*00cc*/ 	.word	0x00000000
        /*00d0*/ 	.short	0x0002
        /*00d2*/ 	.short	0x0010
        /*00d4*/ 	.byte	0x00, 0xf0, 0x21, 0x00


	//----- nvinfo : EIATTR_KPARAM_INFO
	.align		4
.L_211:
        /*00d8*/ 	.byte	0x04, 0x17
        /*00da*/ 	.short	(.L_213 - .L_212)
.L_212:
        /*00dc*/ 	.word	0x00000000
        /*00e0*/ 	.short	0x0001
        /*00e2*/ 	.short	0x0008
        /*00e4*/ 	.byte	0x00, 0xf0, 0x21, 0x00


	//----- nvinfo : EIATTR_KPARAM_INFO
	.align		4
.L_213:
        /*00e8*/ 	.byte	0x04, 0x17
        /*00ea*/ 	.short	(.L_215 - .L_214)
.L_214:
        /*00ec*/ 	.word	0x00000000
        /*00f0*/ 	.short	0x0000
        /*00f2*/ 	.short	0x0000
        /*00f4*/ 	.byte	0x00, 0xf0, 0x21, 0x00


	//----- nvinfo : EIATTR_SPARSE_MMA_MASK
	.align		4
.L_215:
        /*00f8*/ 	.byte	0x03, 0x50
        /*00fa*/ 	.short	0x0000


	//----- nvinfo : EIATTR_MAXREG_COUNT
	.align		4
        /*00fc*/ 	.byte	0x03, 0x1b
        /*00fe*/ 	.short	0x0040


	//----- nvinfo : EIATTR_MERCURY_ISA_VERSION
	.align		4
        /*0100*/ 	.byte	0x03, 0x5f
        /*0102*/ 	.short	0x0101


	//----- nvinfo : EIATTR_EXIT_INSTR_OFFSETS
	.align		4
        /*0104*/ 	.byte	0x04, 0x1c
        /*0106*/ 	.short	(.L_217 - .L_216)


	//   ....[0]....
.L_216:
        /*0108*/ 	.word	0x00000090


	//   ....[1]....
        /*010c*/ 	.word	0x000000d0


	//   ....[2]....
        /*0110*/ 	.word	0x000019c0


	//----- nvinfo : EIATTR_MAX_THREADS
	.align		4
.L_217:
        /*0114*/ 	.byte	0x04, 0x05
        /*0116*/ 	.short	(.L_219 - .L_218)
.L_218:
        /*0118*/ 	.word	0x00000400
        /*011c*/ 	.word	0x00000001
        /*0120*/ 	.word	0x00000001


	//----- nvinfo : EIATTR_CRS_STACK_SIZE
	.align		4
.L_219:
        /*0124*/ 	.byte	0x04, 0x1e
        /*0126*/ 	.short	(.L_221 - .L_220)
.L_220:
        /*0128*/ 	.word	0x00000000


	//----- nvinfo : EIATTR_CBANK_PARAM_SIZE
	.align		4
.L_221:
        /*012c*/ 	.byte	0x03, 0x19
        /*012e*/ 	.short	0x0078


	//----- nvinfo : EIATTR_PARAM_CBANK
	.align		4
        /*0130*/ 	.byte	0x04, 0x0a
        /*0132*/ 	.short	(.L_223 - .L_222)
	.align		4
.L_222:
        /*0134*/ 	.word	index@(.nv.constant0._ZN2at6native13im2col_kernelIfEEvlPKT_llllllllllllPS2_)
        /*0138*/ 	.short	0x0210
        /*013a*/ 	.short	0x0078


	//----- nvinfo : EIATTR_SW_WAR
	.align		4
.L_223:
        /*013c*/ 	.byte	0x04, 0x36
        /*013e*/ 	.short	(.L_225 - .L_224)
.L_224:
        /*0140*/ 	.word	0x00000008
.L_225:


//--------------------- .nv.info._ZN2at6native13im2col_kernelIdEEvlPKT_llllllllllllPS2_ --------------------------
	.section	.nv.info._ZN2at6native13im2col_kernelIdEEvlPKT_llllllllllllPS2_,"",@"SHT_CUDA_INFO"
	.sectionflags	@""
	.align	4


	//----- nvinfo : EIATTR_CUDA_API_VERSION
	.align		4
        /*0000*/ 	.byte	0x04, 0x37
        /*0002*/ 	.short	(.L_227 - .L_226)
.L_226:
        /*0004*/ 	.word	0x00000082


	//----- nvinfo : EIATTR_KPARAM_INFO
	.align		4
.L_227:
        /*0008*/ 	.byte	0x04, 0x17
        /*000a*/ 	.short	(.L_229 - .L_228)
.L_228:
        /*000c*/ 	.word	0x00000000
        /*0010*/ 	.short	0x000e
        /*0012*/ 	.short	0x0070
        /*0014*/ 	.byte	0x00, 0xf0, 0x21, 0x00


	//----- nvinfo : EIATTR_KPARAM_INFO
	.align		4
.L_229:
        /*0018*/ 	.byte	0x04, 0x17
        /*001a*/ 	.short	(.L_231 - .L_230)
.L_230:
        /*001c*/ 	.word	0x00000000
        /*0020*/ 	.short	0x000d
        /*0022*/ 	.short	0x0068
        /*0024*/ 	.byte	0x00, 0xf0, 0x21, 0x00


	//----- nvinfo : EIATTR_KPARAM_INFO
	.align		4
.L_231:
        /*0028*/ 	.byte	0x04, 0x17
        /*002a*/ 	.short	(.L_233 - .L_232)
.L_232:
        /*002c*/ 	.word	0x00000000
        /*0030*/ 	.short	0x000c
        /*0032*/ 	.short	0x0060
        /*0034*/ 	.byte	0x00, 0xf0, 0x21, 0x00


	//----- nvinfo : EIATTR_KPARAM_INFO
	.align		4
.L_233:
        /*0038*/ 	.byte	0x04, 0x17
        /*003a*/ 	.short	(.L_235 - .L_234)
.L_234:
        /*003c*/ 	.word	0x00000000
        /*0040*/ 	.short	0x000b
        /*0042*/ 	.short	0x0058
        /*0044*/ 	.byte	0x00, 0xf0, 0x21, 0x00


	//----- nvinfo : EIATTR_KPARAM_INFO
	.align		4
.L_235:
        /*0048*/ 	.byte	0x04, 0x17
        /*004a*/ 	.short	(.L_237 - .L_236)
.L_236:
        /*004c*/ 	.word	0x00000000
        /*0050*/ 	.short	0x000a
        /*0052*/ 	.short	0x0050
        /*0054*/ 	.byte	0x00, 0xf0, 0x21, 0x00


	//----- nvinfo : EIATTR_KPARAM_INFO
	.align		4
.L_237:
        /*0058*/ 	.byte	0x04, 0x17
        /*005a*/ 	.short	(.L_239 - .L_238)
.L_238:
        /*005c*/ 	.word	0x00000000
        /*0060*/ 	.short	0x0009
        /*0062*/ 	.short	0x0048
        /*0064*/ 	.byte	0x00, 0xf0, 0x21, 0x00


	//----- nvinfo : EIATTR_KPARAM_INFO
	.align		4
.L_239:
        /*0068*/ 	.byte	0x04, 0x17
        /*006a*/ 	.short	(.L_241 - .L_240)
.L_240:
        /*006c*/ 	.word	0x00000000
        /*0070*/ 	.short	0x0008
        /*0072*/ 	.short	0x0040
        /*0074*/ 	.byte	0x00, 0xf0, 0x21, 0x00


	//----- nvinfo : EIATTR_KPARAM_INFO
	.align		4
.L_241:
        /*0078*/ 	.byte	0x04, 0x17
        /*007a*/ 	.short	(.L_243 - .L_242)
.L_242:
        /*007c*/ 	.word	0x00000000
        /*0080*/ 	.short	0x0007
        /*0082*/ 	.short	0x0038
        /*0084*/ 	.byte	0x00, 0xf0, 0x21, 0x00


	//----- nvinfo : EIATTR_KPARAM_INFO
	.align		4
.L_243:
        /*0088*/ 	.byte	0x04, 0x17
        /*008a*/ 	.short	(.L_245 - .L_244)
.L_244:
        /*008c*/ 	.word	0x00000000
        /*0090*/ 	.short	0x0006
        /*0092*/ 	.short	0x0030
        /*0094*/ 	.byte	0x00, 0xf0, 0x21, 0x00


	//----- nvinfo : EIATTR_KPARAM_INFO
	.align		4
.L_245:
        /*0098*/ 	.byte	0x04, 0x17
        /*009a*/ 	.short	(.L_247 - .L_246)
.L_246:
        /*009c*/ 	.word	0x00000000
        /*00a0*/ 	.short	0x0005
        /*00a2*/ 	.short	0x0028
        /*00a4*/ 	.byte	0x00, 0xf0, 0x21, 0x00


	//----- nvinfo : EIATTR_KPARAM_INFO
	.align		4
.L_247:
        /*00a8*/ 	.byte	0x04, 0x17
        /*00aa*/ 	.short	(.L_249 - .L_248)
.L_248:
        /*00ac*/ 	.word	0x00000000
        /*00b0*/ 	.short	0x0004
        /*00b2*/ 	.short	0x0020
        /*00b4*/ 	.byte	0x00, 0xf0, 0x21, 0x00


	//----- nvinfo : EIATTR_KPARAM_INFO
	.align		4
.L_249:
        /*00b8*/ 	.byte	0x04, 0x17
        /*00ba*/ 	.short	(.L_251 - .L_250)
.L_250:
        /*00bc*/ 	.word	0x00000000
        /*00c0*/ 	.short	0x0003
        /*00c2*/ 	.short	0x0018
        /*00c4*/ 	.byte	0x00, 0xf0, 0x21, 0x00


	//----- nvinfo : EIATTR_KPARAM_INFO
	.align		4
.L_251:
        /*00c8*/ 	.byte	0x04, 0x17
        /*00ca*/ 	.short	(.L_253 - .L_252)
.L_252:
        /*00cc*/ 	.word	0x00000000
        /*00d0*/ 	.short	0x0002
        /*00d2*/ 	.short	0x0010
        /*00d4*/ 	.byte	0x00, 0xf0, 0x21, 0x00


	//----- nvinfo : EIATTR_KPARAM_INFO
	.align		4
.L_253:
        /*00d8*/ 	.byte	0x04, 0x17
        /*00da*/ 	.short	(.L_255 - .L_254)
.L_254:
        /*00dc*/ 	.word	0x00000000
        /*00e0*/ 	.short	0x0001
        /*00e2*/ 	.short	0x0008
        /*00e4*/ 	.byte	0x00, 0xf0, 0x21, 0x00


	//----- nvinfo : EIATTR_KPARAM_INFO
	.align		4
.L_255:
        /*00e8*/ 	.byte	0x04, 0x17
        /*00ea*/ 	.short	(.L_257 - .L_256)
.L_256:
        /*00ec*/ 	.word	0x00000000
        /*00f0*/ 	.short	0x0000
        /*00f2*/ 	.short	0x0000
        /*00f4*/ 	.byte	0x00, 0xf0, 0x21, 0x00


	//----- nvinfo : EIATTR_SPARSE_MMA_MASK
	.align		4
.L_257:
        /*00f8*/ 	.byte	0x03, 0x50
        /*00fa*/ 	.short	0x0000


	//----- nvinfo : EIATTR_MAXREG_COUNT
	.align		4
        /*00fc*/ 	.byte	0x03, 0x1b
        /*00fe*/ 	.short	0x0040


	//----- nvinfo : EIATTR_MERCURY_ISA_VERSION
	.align		4
        /*0100*/ 	.byte	0x03, 0x5f
        /*0102*/ 	.short	0x0101


	//----- nvinfo : EIATTR_EXIT_INSTR_OFFSETS
	.align		4
        /*0104*/ 	.byte	0x04, 0x1c
        /*0106*/ 	.short	(.L_259 - .L_258)


	//   ....[0]....
.L_258:
        /*0108*/ 	.word	0x00000090


	//   ....[1]....
        /*010c*/ 	.word	0x000000d0


	//   ....[2]....
        /*0110*/ 	.word	0x000019d0


	//----- nvinfo : EIATTR_MAX_THREADS
	.align		4
.L_259:
        /*0114*/ 	.byte	0x04, 0x05
        /*0116*/ 	.short	(.L_261 - .L_260)
.L_260:
        /*0118*/ 	.word	0x00000400
        /*011c*/ 	.word	0x00000001
        /*0120*/ 	.word	0x00000001


	//----- nvinfo : EIATTR_CRS_STACK_SIZE
	.align		4
.L_261:
        /*0124*/ 	.byte	0x04, 0x1e
        /*0126*/ 	.short	(.L_263 - .L_262)
.L_262:
        /*0128*/ 	.word	0x00000000


	//----- nvinfo : EIATTR_CBANK_PARAM_SIZE
	.align		4
.L_263:
        /*012c*/ 	.byte	0x03, 0x19
        /*012e*/ 	.short	0x0078


	//----- nvinfo : EIATTR_PARAM_CBANK
	.align		4
        /*0130*/ 	.byte	0x04, 0x0a
        /*0132*/ 	.short	(.L_265 - .L_264)
	.align		4
.L_264:
        /*0134*/ 	.word	index@(.nv.constant0._ZN2at6native13im2col_kernelIdEEvlPKT_llllllllllllPS2_)
        /*0138*/ 	.short	0x0210
        /*013a*/ 	.short	0x0078


	//----- nvinfo : EIATTR_SW_WAR
	.align		4
.L_265:
        /*013c*/ 	.byte	0x04, 0x36
        /*013e*/ 	.short	(.L_267 - .L_266)
.L_266:
        /*0140*/ 	.word	0x00000008
.L_267:


//--------------------- .nv.info._ZN2at6native13col2im_kernelIN3c108BFloat16EfEEvlPKT_llllllllllllPS4_ --------------------------
	.section	.nv.info._ZN2at6native13col2im_kernelIN3c108BFloat16EfEEvlPKT_llllllllllllPS4_,"",@"SHT_CUDA_INFO"
	.sectionflags	@""
	.align	4


	//----- nvinfo : EIATTR_CUDA_API_VERSION
	.align		4
        /*0000*/ 	.byte	0x04, 0x37
        /*0002*/ 	.short	(.L_269 - .L_268)
.L_268:
        /*0004*/ 	.word	0x00000082


	//----- nvinfo : EIATTR_KPARAM_INFO
	.align		4
.L_269:
        /*0008*/ 	.byte	0x04, 0x17
        /*000a*/ 	.short	(.L_271 - .L_270)
.L_270:
        /*000c*/ 	.word	0x00000000
        /*0010*/ 	.short	0x000e
        /*0012*/ 	.short	0x0070
        /*0014*/ 	.byte	0x00, 0xf0, 0x21, 0x00


	//----- nvinfo : EIATTR_KPARAM_INFO
	.align		4
.L_271:
        /*0018*/ 	.byte	0x04, 0x17
        /*001a*/ 	.short	(.L_273 - .L_272)
.L_272:
        /*001c*/ 	.word	0x00000000
        /*0020*/ 	.short	0x000d
        /*0022*/ 	.short	0x0068
        /*0024*/ 	.byte	0x00, 0xf0, 0x21, 0x00


	//----- nvinfo : EIATTR_KPARAM_INFO
	.align		4
.L_273:
        /*0028*/ 	.byte	0x04, 0x17
        /*002a*/ 	.short	(.L_275 - .L_274)
.L_274:
        /*002c*/ 	.word	0x00000000
        /*0030*/ 	.short	0x000c
        /*0032*/ 	.short	0x0060
        /*0034*/ 	.byte	0x00, 0xf0, 0x21, 0x00


	//----- nvinfo : EIATTR_KPARAM_INFO
	.align		4
.L_275:
        /*0038*/ 	.byte	0x04, 0x17
        /*003a*/ 	.short	(.L_277 - .L_276)
.L_276:
        /*003c*/ 	.word	0x00000000
        /*0040*/ 	.short	0x000b
        /*0042*/ 	.short	0x0058
        /*0044*/ 	.byte	0x00, 0xf0, 0x21, 0x00


	//----- nvinfo : EIATTR_KPARAM_INFO
	.align		4
.L_277:
        /*0048*/ 	.byte	0x04, 0x17
        /*004a*/ 	.short	(.L_279 - .L_278)
.L_278:
        /*004c*/ 	.word	0x00000000
        /*0050*/ 	.short	0x000a
        /*0052*/ 	.short	0x0050
        /*0054*/ 	.byte	0x00, 0xf0, 0x21, 0x00


	//----- nvinfo : EIATTR_KPARAM_INFO
	.align		4
.L_279:
        /*0058*/ 	.byte	0x04, 0x17
        /*005a*/ 	.short	(.L_281 - .L_280)
.L_280:
        /*005c*/ 	.word	0x00000000
        /*0060*/ 	.short	0x0009
        /*0062*/ 	.short	0x0048
        /*0064*/ 	.byte	0x00, 0xf0, 0x21, 0x00


	//----- nvinfo : EIATTR_KPARAM_INFO
	.align		4
.L_281:
        /*0068*/ 	.byte	0x04, 0x17
        /*006a*/ 	.short	(.L_283 - .L_282)
.L_282:
        /*006c*/ 	.word	0x00000000
        /*0070*/ 	.short	0x0008
        /*0072*/ 	.short	0x0040
        /*0074*/ 	.byte	0x00, 0xf0, 0x21, 0x00


	//----- nvinfo : EIATTR_KPARAM_INFO
	.align		4
.L_283:
        /*0078*/ 	.byte	0x04, 0x17
        /*007a*/ 	.short	(.L_285 - .L_284)
.L_284:
        /*007c*/ 	.word	0x00000000
        /*0080*/ 	.short	0x0007
        /*0082*/ 	.short	0x0038
        /*0084*/ 	.byte	0x00, 0xf0, 0x21, 0x00


	//----- nvinfo : EIATTR_KPARAM_INFO
	.align		4
.L_285:
        /*0088*/ 	.byte	0x04, 0x17
        /*008a*/ 	.short	(.L_287 - .L_286)
.L_286:
        /*008c*/ 	.word	0x00000000
        /*0090*/ 	.short	0x0006
        /*0092*/ 	.short	0x0030
        /*0094*/ 	.byte	0x00, 0xf0, 0x21, 0x00


	//----- nvinfo : EIATTR_KPARAM_INFO
	.align		4
.L_287:
        /*0098*/ 	.byte	0x04, 0x17
        /*009a*/ 	.short	(.L_289 - .L_288)
.L_288:
        /*009c*/ 	.word	0x00000000
        /*00a0*/ 	.short	0x0005
        /*00a2*/ 	.short	0x0028
        /*00a4*/ 	.byte	0x00, 0xf0, 0x21, 0x00


	//----- nvinfo : EIATTR_KPARAM_INFO
	.align		4
.L_289:
        /*00a8*/ 	.byte	0x04, 0x17
        /*00aa*/ 	.short	(.L_291 - .L_290)
.L_290:
        /*00ac*/ 	.word	0x00000000
        /*00b0*/ 	.short	0x0004
        /*00b2*/ 	.short	0x0020
        /*00b4*/ 	.byte	0x00, 0xf0, 0x21, 0x00


	//----- nvinfo : EIATTR_KPARAM_INFO
	.align		4
.L_291:
        /*00b8*/ 	.byte	0x04, 0x17
        /*00ba*/ 	.short	(.L_293 - .L_292)
.L_292:
        /*00bc*/ 	.word	0x00000000
        /*00c0*/ 	.short	0x0003
        /*00c2*/ 	.short	0x0018
        /*00c4*/ 	.byte	0x00, 0xf0, 0x21, 0x00


	//----- nvinfo : EIATTR_KPARAM_INFO
	.align		4
.L_293:
        /*00c8*/ 	.byte	0x04, 0x17
        /*00ca*/ 	.short	(.L_295 - .L_294)
.L_294:
        /*00cc*/ 	.word	0x00000000
        /*00d0*/ 	.short	0x0002
        /*00d2*/ 	.short	0x0010
        /*00d4*/ 	.byte	0x00, 0xf0, 0x21, 0x00


	//----- nvinfo : EIATTR_KPARAM_INFO
	.align		4
.L_295:
        /*00d8*/ 	.byte	0x04, 0x17
        /*00da*/ 	.short	(.L_297 - .L_296)
.L_296:
        /*00dc*/ 	.word	0x00000000
        /*00e0*/ 	.short	0x0001
        /*00e2*/ 	.short	0x0008
        /*00e4*/ 	.byte	0x00, 0xf0, 0x21, 0x00


	//----- nvinfo : EIATTR_KPARAM_INFO
	.align		4
.L_297:
        /*00e8*/ 	.byte	0x04, 0x17
        /*00ea*/ 	.short	(.L_299 - .L_298)
.L_298:
        /*00ec*/ 	.word	0x00000000
        /*00f0*/ 	.short	0x0000
        /*00f2*/ 	.short	0x0000
        /*00f4*/ 	.byte	0x00, 0xf0, 0x21, 0x00


	//----- nvinfo : EIATTR_SPARSE_MMA_MASK
	.align		4
.L_299:
        /*00f8*/ 	.byte	0x03, 0x50
        /*00fa*/ 	.short	0x0000


	//----- nvinfo : EIATTR_MAXREG_COUNT
	.align		4
        /*00fc*/ 	.byte	0x03, 0x1b
        /*00fe*/ 	.short	0x0080


	//----- nvinfo : EIATTR_MERCURY_ISA_VERSION
	.align		4
        /*0100*/ 	.byte	0x03, 0x5f
        /*0102*/ 	.short	0x0101


	//----- nvinfo : EIATTR_EXIT_INSTR_OFFSETS
	.align		4
        /*0104*/ 	.byte	0x04, 0x1c
        /*0106*/ 	.short	(.L_301 - .L_300)


	//   ....[0]....
.L_300:
        /*0108*/ 	.word	0x00000090


	//   ....[1]....
        /*010c*/ 	.word	0x00005b50


	//----- nvinfo : EIATTR_MAX_THREADS
	.align		4
.L_301:
        /*0110*/ 	.byte	0x04, 0x05
        /*0112*/ 	.short	(.L_303 - .L_302)
.L_302:
        /*0114*/ 	.word	0x00000200
        /*0118*/ 	.word	0x00000001
        /*011c*/ 	.word	0x00000001


	//----- nvinfo : EIATTR_CRS_STACK_SIZE
	.align		4
.L_303:
        /*0120*/ 	.byte	0x04, 0x1e
        /*0122*/ 	.short	(.L_305 - .L_304)
.L_304:
        /*0124*/ 	.word	0x00000000


	//----- nvinfo : EIATTR_CBANK_PARAM_SIZE
	.align		4
.L_305:
        /*0128*/ 	.byte	0x03, 0x19
        /*012a*/ 	.short	0x0078


	//----- nvinfo : EIATTR_PARAM_CBANK
	.align		4
        /*012c*/ 	.byte	0x04, 0x0a
        /*012e*/ 	.short	(.L_307 - .L_306)
	.align		4
.L_306:
        /*0130*/ 	.word	index@(.nv.constant0._ZN2at6native13col2im_kernelIN3c108BFloat16EfEEvlPKT_llllllllllllPS4_)
        /*0134*/ 	.short	0x0210
        /*0136*/ 	.short	0x0078


	//----- nvinfo : EIATTR_SW_WAR
	.align		4
.L_307:
        /*0138*/ 	.byte	0x04, 0x36
        /*013a*/ 	.short	(.L_309 - .L_308)
.L_308:
        /*013c*/ 	.word	0x00000008
.L_309:


//--------------------- .nv.info._ZN2at6native13col2im_kernelIN3c104HalfEfEEvlPKT_llllllllllllPS4_ --------------------------
	.section	.nv.info._ZN2at6native13col2im_kernelIN3c104HalfEfEEvlPKT_llllllllllllPS4_,"",@"SHT_CUDA_INFO"
	.sectionflags	@""
	.align	4


	//----- nvinfo : EIATTR_CUDA_API_VERSION
	.align		4
        /*0000*/ 	.byte	0x04, 0x37
        /*0002*/ 	.short	(.L_311 - .L_310)
.L_310:
        /*0004*/ 	.word	0x00000082


	//----- nvinfo : EIATTR_KPARAM_INFO
	.align		4
.L_311:
        /*0008*/ 	.byte	0x04, 0x17
        /*000a*/ 	.short	(.L_313 - .L_312)
.L_312:
        /*000c*/ 	.word	0x00000000
        /*0010*/ 	.short	0x000e
        /*0012*/ 	.short	0x0070
        /*0014*/ 	.byte	0x00, 0xf0, 0x21, 0x00


	//----- nvinfo : EIATTR_KPARAM_INFO
	.align		4
.L_313:
        /*0018*/ 	.byte	0x04, 0x17
        /*001a*/ 	.short	(.L_315 - .L_314)
.L_314:
        /*001c*/ 	.word	0x00000000
        /*0020*/ 	.short	0x000d
        /*0022*/ 	.short	0x0068
        /*0024*/ 	.byte	0x00, 0xf0, 0x21, 0x00


	//----- nvinfo : EIATTR_KPARAM_INFO
	.align		4
.L_315:
        /*0028*/ 	.byte	0x04, 0x17
        /*002a*/ 	.short	(.L_317 - .L_316)
.L_316:
        /*002c*/ 	.word	0x00000000
        /*0030*/ 	.short	0x000c
        /*0032*/ 	.short	0x0060
        /*0034*/ 	.byte	0x00, 0xf0, 0x21, 0x00


	//----- nvinfo : EIATTR_KPARAM_INFO
	.align		4
.L_317:
        /*0038*/ 	.byte	0x04, 0x17
        /*003a*/ 	.short	(.L_319 - .L_318)
.L_318:
        /*003c*/ 	.word	0x00000000
        /*0040*/ 	.short	0x000b
        /*0042*/ 	.short	0x0058
        /*0044*/ 	.byte	0x00, 0xf0, 0x21, 0x00


	//----- nvinfo : EIATTR_KPARAM_INFO
	.align		4
.L_319:
        /*0048*/ 	.byte	0x04, 0x17
        /*004a*/ 	.short	(.L_321 - .L_320)
.L_320:
        /*004c*/ 	.word	0x00000000
        /*0050*/ 	.short	0x000a
        /*0052*/ 	.short	0x0050
        /*0054*/ 	.byte	0x00, 0xf0, 0x21, 0x00


	//----- nvinfo : EIATTR_KPARAM_INFO
	.align		4
.L_321:
        /*0058*/ 	.byte	0x04, 0x17
        /*005a*/ 	.short	(.L_323 - .L_322)
.L_322:
        /*005c*/ 	.word	0x00000000
        /*0060*/ 	.short	0x0009
        /*0062*/ 	.short	0x0048
        /*0064*/ 	.byte	0x00, 0xf0, 0x21, 0x00


	//----- nvinfo : EIATTR_KPARAM_INFO
	.align		4
.L_323:
        /*0068*/ 	.byte	0x04, 0x17
        /*006a*/ 	.short	(.L_325 - .L_324)
.L_324:
        /*006c*/ 	.word	0x00000000
        /*0070*/ 	.short	0x0008
        /*0072*/ 	.short	0x0040
        /*0074*/ 	.byte	0x00, 0xf0, 0x21, 0x00


	//----- nvinfo : EIATTR_KPARAM_INFO
	.align		4
.L_325:
        /*0078*/ 	.byte	0x04, 0x17
        /*007a*/ 	.short	(.L_327 - .L_326)
.L_326:
        /*007c*/ 	.word	0x00000000
        /*0080*/ 	.short	0x0007
        /*0082*/ 	.short	0x0038
        /*0084*/ 	.byte	0x00, 0xf0, 0x21, 0x00


	//----- nvinfo : EIATTR_KPARAM_INFO
	.align		4
.L_327:
        /*0088*/ 	.byte	0x04, 0x17
        /*008a*/ 	.short	(.L_329 - .L_328)
.L_328:
        /*008c*/ 	.word	0x00000000
        /*0090*/ 	.short	0x0006
        /*0092*/ 	.short	0x0030
        /*0094*/ 	.byte	0x00, 0xf0, 0x21, 0x00


	//----- nvinfo : EIATTR_KPARAM_INFO
	.align		4
.L_329:
        /*0098*/ 	.byte	0x04, 0x17
        /*009a*/ 	.short	(.L_331 - .L_330)
.L_330:
        /*009c*/ 	.word	0x00000000
        /*00a0*/ 	.short	0x0005
        /*00a2*/ 	.short	0x0028
        /*00a4*/ 	.byte	0x00, 0xf0, 0x21, 0x00


	//----- nvinfo : EIATTR_KPARAM_INFO
	.align		4
.L_331:
        /*00a8*/ 	.byte	0x04, 0x17
        /*00aa*/ 	.short	(.L_333 - .L_332)
.L_332:
        /*00ac*/ 	.word	0x00000000
        /*00b0*/ 	.short	0x0004
        /*00b2*/ 	.short	0x0020
        /*00b4*/ 	.byte	0x00, 0xf0, 0x21, 0x00


	//----- nvinfo : EIATTR_KPARAM_INFO
	.align		4
.L_333:
        /*00b8*/ 	.byte	0x04, 0x17
        /*00ba*/ 	.short	(.L_335 - .L_334)
.L_334:
        /*00bc*/ 	.word	0x00000000
        /*00c0*/ 	.short	0x0003
        /*00c2*/ 	.short	0x0018
        /*00c4*/ 	.byte	0x00, 0xf0, 0x21, 0x00


	//----- nvinfo : EIATTR_KPARAM_INFO
	.align		4
.L_335:
        /*00c8*/ 	.byte	0x04, 0x17
        /*00ca*/ 	.short	(.L_337 - .L_336)
.L_336:
        /*00cc*/ 	.word	0x00000000
        /*00d0*/ 	.short	0x0002
        /*00d2*/ 	.short	0x0010
        /*00d4*/ 	.byte	0x00, 0xf0, 0x21, 0x00


	//----- nvinfo : EIATTR_KPARAM_INFO
	.align		4
.L_337:
        /*00d8*/ 	.byte	0x04, 0x17
        /*00da*/ 	.short	(.L_339 - .L_338)
.L_338:
        /*00dc*/ 	.word	0x00000000
        /*00e0*/ 	.short	0x0001
        /*00e2*/ 	.short	0x0008
        /*00e4*/ 	.byte	0x00, 0xf0, 0x21, 0x00


	//----- nvinfo : EIATTR_KPARAM_INFO
	.align		4
.L_339:
        /*00e8*/ 	.byte	0x04, 0x17
        /*00ea*/ 	.short	(.L_341 - .L_340)
.L_340:
        /*00ec*/ 	.word	0x00000000
        /*00f0*/ 	.short	0x0000
        /*00f2*/ 	.short	0x0000
        /*00f4*/ 	.byte	0x00, 0xf0, 0x21, 0x00


	//----- nvinfo : EIATTR_SPARSE_MMA_MASK
	.align		4
.L_341:
        /*00f8*/ 	.byte	0x03, 0x50
        /*00fa*/ 	.short	0x0000


	//----- nvinfo : EIATTR_MAXREG_COUNT
	.align		4
        /*00fc*/ 	.byte	0x03, 0x1b
        /*00fe*/ 	.short	0x0080


	//----- nvinfo : EIATTR_MERCURY_ISA_VERSION
	.align		4
        /*0100*/ 	.byte	0x03, 0x5f
        /*0102*/ 	.short	0x0101


	//----- nvinfo : EIATTR_EXIT_INSTR_OFFSETS
	.align		4
        /*0104*/ 	.byte	0x04, 0x1c
        /*0106*/ 	.short	(.L_343 - .L_342)


	//   ....[0]....
.L_342:
        /*0108*/ 	.word	0x00000090


	//   ....[1]....
        /*010c*/ 	.word	0x00005b50


	//----- nvinfo : EIATTR_MAX_THREADS
	.align		4
.L_343:
        /*0110*/ 	.byte	0x04, 0x05
        /*0112*/ 	.short	(.L_345 - .L_344)
.L_344:
        /*0114*/ 	.word	0x00000200
        /*0118*/ 	.word	0x00000001
        /*011c*/ 	.word	0x00000001


	//----- nvinfo : EIATTR_CRS_STACK_SIZE
	.align		4
.L_345:
        /*0120*/ 	.byte	0x04, 0x1e
        /*0122*/ 	.short	(.L_347 - .L_346)
.L_346:
        /*0124*/ 	.word	0x00000000


	//----- nvinfo : EIATTR_CBANK_PARAM_SIZE
	.align		4
.L_347:
        /*0128*/ 	.byte	0x03, 0x19
        /*012a*/ 	.short	0x0078


	//----- nvinfo : EIATTR_PARAM_CBANK
	.align		4
        /*012c*/ 	.byte	0x04, 0x0a
        /*012e*/ 	.short	(.L_349 - .L_348)
	.align		4
.L_348:
        /*0130*/ 	.word	index@(.nv.constant0._ZN2at6native13col2im_kernelIN3c104HalfEfEEvlPKT_llllllllllllPS4_)
        /*0134*/ 	.short	0x0210
        /*0136*/ 	.short	0x0078


	//----- nvinfo : EIATTR_SW_WAR
	.align		4
.L_349:
        /*0138*/ 	.byte	0x04, 0x36
        /*013a*/ 	.short	(.L_351 - .L_350)
.L_350:
        /*013c*/ 	.word	0x00000008
.L_351:


//--------------------- .nv.info._ZN2at6native13col2im_kernelIffEEvlPKT_llllllllllllPS2_ --------------------------
	.section	.nv.info._ZN2at6native13col2im_kernelIffEEvlPKT_llllllllllllPS2_,"",@"SHT_CUDA_INFO"
	.sectionflags	@""
	.align	4


	//----- nvinfo : EIATTR_CUDA_API_VERSION
	.align		4
        /*0000*/ 	.byte	0x04, 0x37
        /*0002*/ 	.short	(.L_353 - .L_352)
.L_352:
        /*0004*/ 	.word	0x00000082


	//----- nvinfo : EIATTR_KPARAM_INFO
	.align		4
.L_353:
        /*0008*/ 	.byte	0x04, 0x17
        /*000a*/ 	.short	(.L_355 - .L_354)
.L_354:
        /*000c*/ 	.word	0x00000000
        /*0010*/ 	.short	0x000e
        /*0012*/ 	.short	0x0070
        /*0014*/ 	.byte	0x00, 0xf0, 0x21, 0x00


	//----- nvinfo : EIATTR_KPARAM_INFO
	.align		4
.L_355:
        /*0018*/ 	.byte	0x04, 0x17
        /*001a*/ 	.short	(.L_357 - .L_356)
.L_356:
        /*001c*/ 	.word	0x00000000
        /*0020*/ 	.short	0x000d
        /*0022*/ 	.short	0x0068
        /*0024*/ 	.byte	0x00, 0xf0, 0x21, 0x00


	//----- nvinfo : EIATTR_KPARAM_INFO
	.align		4
.L_357:
        /*0028*/ 	.byte	0x04, 0x17
        /*002a*/ 	.short	(.L_359 - .L_358)
.L_358:
        /*002c*/ 	.word	0x00000000
        /*0030*/ 	.short	0x000c
        /*0032*/ 	.short	0x0060
        /*0034*/ 	.byte	0x00, 0xf0, 0x21, 0x00


	//----- nvinfo : EIATTR_KPARAM_INFO
	.align		4
.L_359:
        /*0038*/ 	.byte	0x04, 0x17
        /*003a*/ 	.short	(.L_361 - .L_360)
.L_360:
        /*003c*/ 	.word	0x00000000
        /*0040*/ 	.short	0x000b
        /*0042*/ 	.short	0x0058
        /*0044*/ 	.byte	0x00, 0xf0, 0x21, 0x00


	//----- nvinfo : EIATTR_KPARAM_INFO
	.align		4
.L_361:
        /*0048*/ 	.byte	0x04, 0x17
        /*004a*/ 	.short	(.L_363 - .L_362)
.L_362:
        /*004c*/ 	.word	0x00000000
        /*0050*/ 	.short	0x000a
        /*0052*/ 	.short	0x0050
        /*0054*/ 	.byte	0x00, 0xf0, 0x21, 0x00


	//----- nvinfo : EIATTR_KPARAM_INFO
	.align		4
.L_363:
        /*0058*/ 	.byte	0x04, 0x17
        /*005a*/ 	.short	(.L_365 - .L_364)
.L_364:
        /*005c*/ 	.word	0x00000000
        /*0060*/ 	.short	0x0009
        /*0062*/ 	.short	0x0048
        /*0064*/ 	.byte	0x00, 0xf0, 0x21, 0x00


	//----- nvinfo : EIATTR_KPARAM_INFO
	.align		4
.L_365:
        /*0068*/ 	.byte	0x04, 0x17
        /*006a*/ 	.short	(.L_367 - .L_366)
.L_366:
        /*006c*/ 	.word	0x00000000
        /*0070*/ 	.short	0x0008
        /*0072*/ 	.short	0x0040
        /*0074*/ 	.byte	0x00, 0xf0, 0x21, 0x00


	//----- nvinfo : EIATTR_KPARAM_INFO
	.align		4
.L_367:
        /*0078*/ 	.byte	0x04, 0x17
        /*007a*/ 	.short	(.L_369 - .L_368)
.L_368:
        /*007c*/ 	.word	0x00000000
        /*0080*/ 	.short	0x0007
        /*0082*/ 	.short	0x0038
        /*0084*/ 	.byte	0x00, 0xf0, 0x21, 0x00


	//----- nvinfo : EIATTR_KPARAM_INFO
	.align		4
.L_369:
        /*0088*/ 	.byte	0x04, 0x17
        /*008a*/ 	.short	(.L_371 - .L_370)
.L_370:
        /*008c*/ 	.word	0x00000000
        /*0090*/ 	.short	0x0006
        /*0092*/ 	.short	0x0030
        /*0094*/ 	.byte	0x00, 0xf0, 0x21, 0x00


	//----- nvinfo : EIATTR_KPARAM_INFO
	.align		4
.L_371:
        /*0098*/ 	.byte	0x04, 0x17
        /*009a*/ 	.short	(.L_373 - .L_372)
.L_372:
        /*009c*/ 	.word	0x00000000
        /*00a0*/ 	.short	0x0005
        /*00a2*/ 	.short	0x0028
        /*00a4*/ 	.byte	0x00, 0xf0, 0x21, 0x00


	//----- nvinfo : EIATTR_KPARAM_INFO
	.align		4
.L_373:
        /*00a8*/ 	.byte	0x04, 0x17
        /*00aa*/ 	.short	(.L_375 - .L_374)
.L_374:
        /*00ac*/ 	.word	0x00000000
        /*00b0*/ 	.short	0x0004
        /*00b2*/ 	.short	0x0020
        /*00b4*/ 	.byte	0x00, 0xf0, 0x21, 0x00


	//----- nvinfo : EIATTR_KPARAM_INFO
	.align		4
.L_375:
        /*00b8*/ 	.byte	0x04, 0x17
        /*00ba*/ 	.short	(.L_377 - .L_376)
.L_376:
        /*00bc*/ 	.word	0x00000000
        /*00c0*/ 	.short	0x0003
        /*00c2*/ 	.short	0x0018
        /*00c4*/ 	.byte	0x00, 0xf0, 0x21, 0x00


	//----- nvinfo : EIATTR_KPARAM_INFO
	.align		4
.L_377:
        /*00c8*/ 	.byte	0x04, 0x17
        /*00ca*/ 	.short	(.L_379 - .L_378)
.L_378:
        /*00cc*/ 	.word	0x00000000
        /*00d0*/ 	.short	0x0002
        /*00d2*/ 	.short	0x0010
        /*00d4*/ 	.byte	0x00, 0xf0, 0x21, 0x00


	//----- nvinfo : EIATTR_KPARAM_INFO
	.align		4
.L_379:
        /*00d8*/ 	.byte	0x04, 0x17
        /*00da*/ 	.short	(.L_381 - .L_380)
.L_380:
        /*00dc*/ 	.word	0x00000000
        /*00e0*/ 	.short	0x0001
        /*00e2*/ 	.short	0x0008
        /*00e4*/ 	.byte	0x00, 0xf0, 0x21, 0x00


	//----- nvinfo : EIATTR_KPARAM_INFO
	.align		4
.L_381:
        /*00e8*/ 	.byte	0x04, 0x17
        /*00ea*/ 	.short	(.L_383 - .L_382)
.L_382:
        /*00ec*/ 	.word	0x00000000
        /*00f0*/ 	.short	0x0000
        /*00f2*/ 	.short	0x0000
        /*00f4*/ 	.byte	0x00, 0xf0, 0x21, 0x00


	//----- nvinfo : EIATTR_SPARSE_MMA_MASK
	.align		4
.L_383:
        /*00f8*/ 	.byte	0x03, 0x50
        /*00fa*/ 	.short	0x0000


	//----- nvinfo : EIATTR_MAXREG_COUNT
	.align		4
        /*00fc*/ 	.byte	0x03, 0x1b
        /*00fe*/ 	.short	0x0080


	//----- nvinfo : EIATTR_MERCURY_ISA_VERSION
	.align		4
        /*0100*/ 	.byte	0x03, 0x5f
        /*0102*/ 	.short	0x0101


	//----- nvinfo : EIATTR_EXIT_INSTR_OFFSETS
	.align		4
        /*0104*/ 	.byte	0x04, 0x1c
        /*0106*/ 	.short	(.L_385 - .L_384)


	//   ....[0]....
.L_384:
        /*0108*/ 	.word	0x00000090


	//   ....[1]....
        /*010c*/ 	.word	0x00005ad0


	//----- nvinfo : EIATTR_MAX_THREADS
	.align		4
.L_385:
        /*0110*/ 	.byte	0x04, 0x05
        /*0112*/ 	.short	(.L_387 - .L_386)
.L_386:
        /*0114*/ 	.word	0x00000200
        /*0118*/ 	.word	0x00000001
        /*011c*/ 	.word	0x00000001


	//----- nvinfo : EIATTR_CRS_STACK_SIZE
	.align		4
.L_387:
        /*0120*/ 	.byte	0x04, 0x1e
        /*0122*/ 	.short	(.L_389 - .L_388)
.L_388:
        /*0124*/ 	.word	0x00000000


	//----- nvinfo : EIATTR_CBANK_PARAM_SIZE
	.align		4
.L_389:
        /*0128*/ 	.byte	0x03, 0x19
        /*012a*/ 	.short	0x0078


	//----- nvinfo : EIATTR_PARAM_CBANK
	.align		4
        /*012c*/ 	.byte	0x04, 0x0a
        /*012e*/ 	.short	(.L_391 - .L_390)
	.align		4
.L_390:
        /*0130*/ 	.word	index@(.nv.constant0._ZN2at6native13col2im_kernelIffEEvlPKT_llllllllllllPS2_)
        /*0134*/ 	.short	0x0210
        /*0136*/ 	.short	0x0078


	//----- nvinfo : EIATTR_SW_WAR
	.align		4
.L_391:
        /*0138*/ 	.byte	0x04, 0x36
        /*013a*/ 	.short	(.L_393 - .L_392)
.L_392:
        /*013c*/ 	.word	0x00000008
.L_393:


//--------------------- .nv.info._ZN2at6native13col2im_kernelIddEEvlPKT_llllllllllllPS2_ --------------------------
	.section	.nv.info._ZN2at6native13col2im_kernelIddEEvlPKT_llllllllllllPS2_,"",@"SHT_CUDA_INFO"
	.sectionflags	@""
	.align	4


	//----- nvinfo : EIATTR_CUDA_API_VERSION
	.align		4
        /*0000*/ 	.byte	0x04, 0x37
        /*0002*/ 	.short	(.L_395 - .L_394)
.L_394:
        /*0004*/ 	.word	0x00000082


	//----- nvinfo : EIATTR_KPARAM_INFO
	.align		4
.L_395:
        /*0008*/ 	.byte	0x04, 0x17
        /*000a*/ 	.short	(.L_397 - .L_396)
.L_396:
        /*000c*/ 	.word	0x00000000
        /*0010*/ 	.short	0x000e
        /*0012*/ 	.short	0x0070
        /*0014*/ 	.byte	0x00, 0xf0, 0x21, 0x00


	//----- nvinfo : EIATTR_KPARAM_INFO
	.align		4
.L_397:
        /*0018*/ 	.byte	0x04, 0x17
        /*001a*/ 	.short	(.L_399 - .L_398)
.L_398:
        /*001c*/ 	.word	0x00000000
        /*0020*/ 	.short	0x000d
        /*0022*/ 	.short	0x0068
        /*0024*/ 	.byte	0x00, 0xf0, 0x21, 0x00


	//----- nvinfo : EIATTR_KPARAM_INFO
	.align		4
.L_399:
        /*0028*/ 	.byte	0x04, 0x17
        /*002a*/ 	.short	(.L_401 - .L_400)
.L_400:
        /*002c*/ 	.word	0x00000000
        /*0030*/ 	.short	0x000c
        /*0032*/ 	.short	0x0060
        /*0034*/ 	.byte	0x00, 0xf0, 0x21, 0x00


	//----- nvinfo : EIATTR_KPARAM_INFO
	.align		4
.L_401:
        /*0038*/ 	.byte	0x04, 0x17
        /*003a*/ 	.short	(.L_403 - .L_402)
.L_402:
        /*003c*/ 	.word	0x00000000
        /*0040*/ 	.short	0x000b
        /*0042*/ 	.short	0x0058
        /*0044*/ 	.byte	0x00, 0xf0, 0x21, 0x00


	//----- nvinfo : EIATTR_KPARAM_INFO
	.align		4
.L_403:
        /*0048*/ 	.byte	0x04, 0x17
        /*004a*/ 	.short	(.L_405 - .L_404)
.L_404:
        /*004c*/ 	.word	0x00000000
        /*0050*/ 	.short	0x000a
        /*0052*/ 	.short	0x0050
        /*0054*/ 	.byte	0x00, 0xf0, 0x21, 0x00


	//----- nvinfo : EIATTR_KPARAM_INFO
	.align		4
.L_405:
        /*0058*/ 	.byte	0x04, 0x17
        /*005a*/ 	.short	(.L_407 - .L_406)
.L_406:
        /*005c*/ 	.word	0x00000000
        /*0060*/ 	.short	0x0009
        /*0062*/ 	.short	0x0048
        /*0064*/ 	.byte	0x00, 0xf0, 0x21, 0x00


	//----- nvinfo : EIATTR_KPARAM_INFO
	.align		4
.L_407:
        /*0068*/ 	.byte	0x04, 0x17
        /*006a*/ 	.short	(.L_409 - .L_408)
.L_408:
        /*006c*/ 	.word	0x00000000
        /*0070*/ 	.short	0x0008
        /*0072*/ 	.short	0x0040
        /*0074*/ 	.byte	0x00, 0xf0, 0x21, 0x00


	//----- nvinfo : EIATTR_KPARAM_INFO
	.align		4
.L_409:
        /*0078*/ 	.byte	0x04, 0x17
        /*007a*/ 	.short	(.L_411 - .L_410)
.L_410:
        /*007c*/ 	.word	0x00000000
        /*0080*/ 	.short	0x0007
        /*0082*/ 	.short	0x0038
        /*0084*/ 	.byte	0x00, 0xf0, 0x21, 0x00


	//----- nvinfo : EIATTR_KPARAM_INFO
	.align		4
.L_411:
        /*0088*/ 	.byte	0x04, 0x17
        /*008a*/ 	.short	(.L_413 - .L_412)
.L_412:
        /*008c*/ 	.word	0x00000000
        /*0090*/ 	.short	0x0006
        /*0092*/ 	.short	0x0030
        /*0094*/ 	.byte	0x00, 0xf0, 0x21, 0x00


	//----- nvinfo : EIATTR_KPARAM_INFO
	.align		4
.L_413:
        /*0098*/ 	.byte	0x04, 0x17
        /*009a*/ 	.short	(.L_415 - .L_414)
.L_414:
        /*009c*/ 	.word	0x00000000
        /*00a0*/ 	.short	0x0005
        /*00a2*/ 	.short	0x0028
        /*00a4*/ 	.byte	0x00, 0xf0, 0x21, 0x00


	//----- nvinfo : EIATTR_KPARAM_INFO
	.align		4
.L_415:
        /*00a8*/ 	.byte	0x04, 0x17
        /*00aa*/ 	.short	(.L_417 - .L_416)
.L_416:
        /*00ac*/ 	.word	0x00000000
        /*00b0*/ 	.short	0x0004
        /*00b2*/ 	.short	0x0020
        /*00b4*/ 	.byte	0x00, 0xf0, 0x21, 0x00


	//----- nvinfo : EIATTR_KPARAM_INFO
	.align		4
.L_417:
        /*00b8*/ 	.byte	0x04, 0x17
        /*00ba*/ 	.short	(.L_419 - .L_418)
.L_418:
        /*00bc*/ 	.word	0x00000000
        /*00c0*/ 	.short	0x0003
        /*00c2*/ 	.short	0x0018
        /*00c4*/ 	.byte	0x00, 0xf0, 0x21, 0x00


	//----- nvinfo : EIATTR_KPARAM_INFO
	.align		4
.L_419:
        /*00c8*/ 	.byte	0x04, 0x17
        /*00ca*/ 	.short	(.L_421 - .L_420)
.L_420:
        /*00cc*/ 	.word	0x00000000
        /*00d0*/ 	.short	0x0002
        /*00d2*/ 	.short	0x0010
        /*00d4*/ 	.byte	0x00, 0xf0, 0x21, 0x00


	//----- nvinfo : EIATTR_KPARAM_INFO
	.align		4
.L_421:
        /*00d8*/ 	.byte	0x04, 0x17
        /*00da*/ 	.short	(.L_423 - .L_422)
.L_422:
        /*00dc*/ 	.word	0x00000000
        /*00e0*/ 	.short	0x0001
        /*00e2*/ 	.short	0x0008
        /*00e4*/ 	.byte	0x00, 0xf0, 0x21, 0x00


	//----- nvinfo : EIATTR_KPARAM_INFO
	.align		4
.L_423:
        /*00e8*/ 	.byte	0x04, 0x17
        /*00ea*/ 	.short	(.L_425 - .L_424)
.L_424:
        /*00ec*/ 	.word	0x00000000
        /*00f0*/ 	.short	0x0000
        /*00f2*/ 	.short	0x0000
        /*00f4*/ 	.byte	0x00, 0xf0, 0x21, 0x00


	//----- nvinfo : EIATTR_SPARSE_MMA_MASK
	.align		4
.L_425:
        /*00f8*/ 	.byte	0x03, 0x50
        /*00fa*/ 	.short	0x0000


	//----- nvinfo : EIATTR_MAXREG_COUNT
	.align		4
        /*00fc*/ 	.byte	0x03, 0x1b
        /*00fe*/ 	.short	0x0080


	//----- nvinfo : EIATTR_MERCURY_ISA_VERSION
	.align		4
        /*0100*/ 	.byte	0x03, 0x5f
        /*0102*/ 	.short	0x0101


	//----- nvinfo : EIATTR_EXIT_INSTR_OFFSETS
	.align		4
        /*0104*/ 	.byte	0x04, 0x1c
        /*0106*/ 	.short	(.L_427 - .L_426)


	//   ....[0]....
.L_426:
        /*0108*/ 	.word	0x00000090


	//   ....[1]....
        /*010c*/ 	.word	0x00005c40


	//----- nvinfo : EIATTR_MAX_THREADS
	.align		4
.L_427:
        /*0110*/ 	.byte	0x04, 0x05
        /*0112*/ 	.short	(.L_429 - .L_428)
.L_428:
        /*0114*/ 	.word	0x00000200
        /*0118*/ 	.word	0x00000001
        /*011c*/ 	.word	0x00000001


	//----- nvinfo : EIATTR_CRS_STACK_SIZE
	.align		4
.L_429:
        /*0120*/ 	.byte	0x04, 0x1e
        /*0122*/ 	.short	(.L_431 - .L_430)
.L_430:
        /*0124*/ 	.word	0x00000000


	//----- nvinfo : EIATTR_CBANK_PARAM_SIZE
	.align		4
.L_431:
        /*0128*/ 	.byte	0x03, 0x19
        /*012a*/ 	.short	0x0078


	//----- nvinfo : EIATTR_PARAM_CBANK
	.align		4
        /*012c*/ 	.byte	0x04, 0x0a
        /*012e*/ 	.short	(.L_433 - .L_432)
	.align		4
.L_432:
        /*0130*/ 	.word	index@(.nv.constant0._ZN2at6native13col2im_kernelIddEEvlPKT_llllllllllllPS2_)
        /*0134*/ 	.short	0x0210
        /*0136*/ 	.short	0x0078


	//----- nvinfo : EIATTR_SW_WAR
	.align		4
.L_433:
        /*0138*/ 	.byte	0x04, 0x36
        /*013a*/ 	.short	(.L_435 - .L_434)
.L_434:
        /*013c*/ 	.word	0x00000008
.L_435:


//--------------------- .nv.callgraph             --------------------------
	.section	.nv.callgraph,"",@"SHT_CUDA_CALLGRAPH"
	.align	4
	.sectionentsize	8
	.align		4
        /*0000*/ 	.word	0x00000000
	.align		4
        /*0004*/ 	.word	0xffffffff
	.align		4
        /*0008*/ 	.word	0x00000000
	.align		4
        /*000c*/ 	.word	0xfffffffe
	.align		4
        /*0010*/ 	.word	0x00000000
	.align		4
        /*0014*/ 	.word	0xfffffffd
	.align		4
        /*0018*/ 	.word	0x00000000
	.align		4
        /*001c*/ 	.word	0xfffffffc


//--------------------- .nv.constant4             --------------------------
	.section	.nv.constant4,"a",@progbits
	.align	8
	.align		8
.nv.constant4:
        /*0000*/ 	.dword	_ZN61_INTERNAL_e8e1f66a_30_NaiveConvolutionTranspose2d_cu_f5f7ea9c4cuda3std3__45__cpo5beginE
	.align		8
        /*0008*/ 	.dword	_ZN61_INTERNAL_e8e1f66a_30_NaiveConvolutionTranspose2d_cu_f5f7ea9c4cuda3std3__45__cpo3endE
	.align		8
        /*0010*/ 	.dword	_ZN61_INTERNAL_e8e1f66a_30_NaiveConvolutionTranspose2d_cu_f5f7ea9c4cuda3std3__45__cpo6cbeginE
	.align		8
        /*0018*/ 	.dword	_ZN61_INTERNAL_e8e1f66a_30_NaiveConvolutionTranspose2d_cu_f5f7ea9c4cuda3std3__45__cpo4cendE
	.align		8
        /*0020*/ 	.dword	_ZN61_INTERNAL_e8e1f66a_30_NaiveConvolutionTranspose2d_cu_f5f7ea9c4cuda3std3__45__cpo6rbeginE
	.align		8
        /*0028*/ 	.dword	_ZN61_INTERNAL_e8e1f66a_30_NaiveConvolutionTranspose2d_cu_f5f7ea9c4cuda3std3__45__cpo4rendE
	.align		8
        /*0030*/ 	.dword	_ZN61_INTERNAL_e8e1f66a_30_NaiveConvolutionTranspose2d_cu_f5f7ea9c4cuda3std3__45__cpo7crbeginE
	.align		8
        /*0038*/ 	.dword	_ZN61_INTERNAL_e8e1f66a_30_NaiveConvolutionTranspose2d_cu_f5f7ea9c4cuda3std3__45__cpo5crendE
	.align		8
        /*0040*/ 	.dword	_ZN61_INTERNAL_e8e1f66a_30_NaiveConvolutionTranspose2d_cu_f5f7ea9c4cuda3std3__463_GLOBAL__N__e8e1f66a_30_NaiveConvolutionTranspose2d_cu_f5f7ea9c6ignoreE
	.align		8
        /*0048*/ 	.dword	_ZN61_INTERNAL_e8e1f66a_30_NaiveConvolutionTranspose2d_cu_f5f7ea9c4cuda3std3__419piecewise_constructE
	.align		8
        /*0050*/ 	.dword	_ZN61_INTERNAL_e8e1f66a_30_NaiveConvolutionTranspose2d_cu_f5f7ea9c4cuda3std3__48in_placeE
	.align		8
        /*0058*/ 	.dword	_ZN61_INTERNAL_e8e1f66a_30_NaiveConvolutionTranspose2d_cu_f5f7ea9c4cuda3std3__420unreachable_sentinelE
	.align		8
        /*0060*/ 	.dword	_ZN61_INTERNAL_e8e1f66a_30_NaiveConvolutionTranspose2d_cu_f5f7ea9c4cuda3std6ranges3__45__cpo4swapE
	.align		8
        /*0068*/ 	.dword	_ZN61_INTERNAL_e8e1f66a_30_NaiveConvolutionTranspose2d_cu_f5f7ea9c4cuda3std6ranges3__45__cpo9iter_moveE
	.align		8
        /*0070*/ 	.dword	_ZN61_INTERNAL_e8e1f66a_30_NaiveConvolutionTranspose2d_cu_f5f7ea9c4cuda3std6ranges3__45__cpo5beginE
	.align		8
        /*0078*/ 	.dword	_ZN61_INTERNAL_e8e1f66a_30_NaiveConvolutionTranspose2d_cu_f5f7ea9c4cuda3std6ranges3__45__cpo3endE
	.align		8
        /*0080*/ 	.dword	_ZN61_INTERNAL_e8e1f66a_30_NaiveConvolutionTranspose2d_cu_f5f7ea9c4cuda3std6ranges3__45__cpo6cbeginE
	.align		8
        /*0088*/ 	.dword	_ZN61_INTERNAL_e8e1f66a_30_NaiveConvolutionTranspose2d_cu_f5f7ea9c4cuda3std6ranges3__45__cpo4cendE
	.align		8
        /*0090*/ 	.dword	_ZN61_INTERNAL_e8e1f66a_30_NaiveConvolutionTranspose2d_cu_f5f7ea9c4cuda3std6ranges3__45__cpo7advanceE
	.align		8
        /*0098*/ 	.dword	_ZN61_INTERNAL_e8e1f66a_30_NaiveConvolutionTranspose2d_cu_f5f7ea9c4cuda3std6ranges3__45__cpo9iter_swapE
	.align		8
        /*00a0*/ 	.dword	_ZN61_INTERNAL_e8e1f66a_30_NaiveConvolutionTranspose2d_cu_f5f7ea9c4cuda3std6ranges3__45__cpo4nextE
	.align		8
        /*00a8*/ 	.dword	_ZN61_INTERNAL_e8e1f66a_30_NaiveConvolutionTranspose2d_cu_f5f7ea9c4cuda3std6ranges3__45__cpo4prevE
	.align		8
        /*00b0*/ 	.dword	_ZN61_INTERNAL_e8e1f66a_30_NaiveConvolutionTranspose2d_cu_f5f7ea9c4cuda3std6ranges3__45__cpo4dataE
	.align		8
        /*00b8*/ 	.dword	_ZN61_INTERNAL_e8e1f66a_30_NaiveConvolutionTranspose2d_cu_f5f7ea9c4cuda3std6ranges3__45__cpo5cdataE
	.align		8
        /*00c0*/ 	.dword	_ZN61_INTERNAL_e8e1f66a_30_NaiveConvolutionTranspose2d_cu_f5f7ea9c4cuda3std6ranges3__45__cpo4sizeE
	.align		8
        /*00c8*/ 	.dword	_ZN61_INTERNAL_e8e1f66a_30_NaiveConvolutionTranspose2d_cu_f5f7ea9c4cuda3std6ranges3__45__cpo5ssizeE
	.align		8
        /*00d0*/ 	.dword	_ZN61_INTERNAL_e8e1f66a_30_NaiveConvolutionTranspose2d_cu_f5f7ea9c4cuda3std6ranges3__45__cpo8distanceE
	.align		8
        /*00d8*/ 	.dword	_ZN61_INTERNAL_e8e1f66a_30_NaiveConvolutionTranspose2d_cu_f5f7ea9c6thrust23THRUST_300001_SM_900_NS6system6detail10sequential3seqE


//--------------------- .text._ZN2at6native13im2col_kernelIN3c108BFloat16EEEvlPKT_llllllllllllPS4_ --------------------------
	.section	.text._ZN2at6native13im2col_kernelIN3c108BFloat16EEEvlPKT_llllllllllllPS4_,"ax",@progbits
	.align	128
        .global         _ZN2at6native13im2col_kernelIN3c108BFloat16EEEvlPKT_llllllllllllPS4_
        .type           _ZN2at6native13im2col_kernelIN3c108BFloat16EEEvlPKT_llllllllllllPS4_,@function
        .size           _ZN2at6native13im2col_kernelIN3c108BFloat16EEEvlPKT_llllllllllllPS4_,(.L_x_504 - _ZN2at6native13im2col_kernelIN3c108BFloat16EEEvlPKT_llllllllllllPS4_)
        .other          _ZN2at6native13im2col_kernelIN3c108BFloat16EEEvlPKT_llllllllllllPS4_,@"STO_CUDA_ENTRY STV_DEFAULT"
_ZN2at6native13im2col_kernelIN3c108BFloat16EEEvlPKT_llllllllllllPS4_:
.text._ZN2at6native13im2col_kernelIN3c108BFloat16EEEvlPKT_llllllllllllPS4_:
[----:B------:R-:W-:Y:S01]  /*0000*/  LDC R1, c[0x0][0x28] ;  /* 0x00000a00ff017b82 */ /* 0x000fe20000000800 */
[----:B------:R-:W0:Y:S07]  /*0010*/  S2R R2, SR_TID.X ;  /* 0x0000000000027919 */ /* 0x000e2e0000002100 */
[----:B------:R-:W0:Y:S01]  /*0020*/  S2UR UR4, SR_CTAID.X ;  /* 0x00000000000479c3 */ /* 0x000e220000002500 */
[----:B------:R-:W-:-:S07]  /*0030*/  IMAD.MOV.U32 R3, RZ, RZ, RZ ;  /* 0x000000ffff037224 */ /* 0x000fce00078e00ff */
[----:B------:R-:W0:Y:S02]  /*0040*/  LDC R13, c[0x0][RZ] ;  /* 0x00000000ff0d7b82 */ /* 0x000e240000000800 */
[----:B0-----:R-:W-:Y:S01]  /*0050*/  IMAD.WIDE.U32 R12, R13, UR4, R2 ;  /* 0x000000040d0c7c25 */ /* 0x001fe2000f8e0002 */
[----:B------:R-:W-:Y:S02]  /*0060*/  ULDC.64 UR4, c[0x0][0x210] ;  /* 0x0000840000047ab9 */ /* 0x000fe40000000a00 */
[----:B------:R-:W-:-:S04]  /*0070*/  ISETP.GE.U32.AND P0, PT, R12, UR4, PT ;  /* 0x000000040c007c0c */ /* 0x000fc8000bf06070 */
[----:B------:R-:W-:-:S13]  /*0080*/  ISETP.GE.AND.EX P0, PT, R13, UR5, PT, P0 ;  /* 0x000000050d007c0c */ /* 0x000fda000bf06300 */
[----:B------:R-:W-:Y:S05]  /*0090*/  @P0 EXIT ;  /* 0x000000000000094d */ /* 0x000fea0003800000 */
[----:B------:R-:W0:Y:S02]  /*00a0*/  LDC.64 R2, c[0x0][0x230] ;  /* 0x00008c00ff027b82 */ /* 0x000e240000000a00 */
[----:B0-----:R-:W-:-:S04]  /*00b0*/  ISETP.GE.U32.AND P0, PT, R2, 0x1, PT ;  /* 0x000000010200780c */ /* 0x001fc80003f06070 */
[----:B------:R-:W-:-:S13]  /*00c0*/  ISETP.GE.AND.EX P0, PT, R3, RZ, PT, P0 ;  /* 0x000000ff0300720c */ /* 0x000fda0003f06300 */
[----:B------:R-:W-:Y:S05]  /*00d0*/  @!P0 EXIT ;  /* 0x000000000000894d */ /* 0x000fea0003800000 */
[----:B------:R-:W-:Y:S01]  /*00e0*/  ULDC.64 UR6, c[0x0][0x278] ;  /* 0x00009e0000067ab9 */ /* 0x000fe20000000a00 */
[----:B------:R-:W-:Y:S01]  /*00f0*/  ULDC.64 UR10, c[0x0][0x270] ;  /* 0x00009c00000a7ab9 */ /* 0x000fe20000000a00 */
[----:B------:R-:W-:Y:S01]  /*0100*/  IMAD.MOV.U32 R0, RZ, RZ, R12 ;  /* 0x000000ffff007224 */ /* 0x000fe200078e000c */
[----:B------:R-:W-:Y:S02]  /*0110*/  UIMAD UR4, UR7, UR10, URZ ;  /* 0x0000000a070472a4 */ /* 0x000fe4000f8e023f */
[----:B------:R-:W-:Y:S02]  /*0120*/  UIMAD.WIDE.U32 UR8, UR6, UR10, URZ ;  /* 0x0000000a060872a5 */ /* 0x000fe4000f8e003f */
[----:B------:R-:W-:Y:S02]  /*0130*/  UIMAD UR4, UR6, UR11, UR4 ;  /* 0x0000000b060472a4 */ /* 0x000fe4000f8e0204 */
[----:B------:R-:W-:Y:S02]  /*0140*/  USHF.L.U32 UR22, UR8, 0x1, URZ ;  /* 0x0000000108167899 */ /* 0x000fe4000800063f */
[----:B------:R-:W-:Y:S01]  /*0150*/  UIADD3 UR12, UR9, UR4, URZ ;  /* 0x00000004090c7290 */ /* 0x000fe2000fffe03f */
[----:B------:R-:W-:-:S03]  /*0160*/  ULDC.64 UR16, c[0x0][0x208] ;  /* 0x0000820000107ab9 */ /* 0x000fc60000000a00 */
[----:B------:R-:W-:-:S12]  /*0170*/  USHF.L.U64.HI UR23, UR8, 0x1, UR12 ;  /* 0x0000000108177899 */ /* 0x000fd8000801020c */
.L_x_11:
[----:B------:R-:W-:Y:S01]  /*0180*/  ULDC UR4, c[0x0][0x27c] ;  /* 0x00009f0000047ab9 */ /* 0x000fe20000000800 */
[----:B------:R-:W-:Y:S01]  /*0190*/  BSSY B0, `(.L_x_0) ;  /* 0x000002e000007945 */ /* 0x000fe20003800000 */
[----:B------:R-:W-:-:S04]  /*01a0*/  LOP3.LUT R2, R13, UR4, RZ, 0xfc, !PT ;  /* 0x000000040d027c12 */ /* 0x000fc8000f8efcff */
[----:B------:R-:W-:-:S13]  /*01b0*/  ISETP.NE.U32.AND P0, PT, R2, RZ, PT ;  /* 0x000000ff0200720c */ /* 0x000fda0003f05070 */
[----:B0123--:R-:W-:Y:S05]  /*01c0*/  @!P0 BRA `(.L_x_1) ;  /* 0x00000000004c8947 */ /* 0x00ffea0003800000 */
[----:B------:R-:W-:Y:S01]  /*01d0*/  ULDC.64 UR4, c[0x0][0x278] ;  /* 0x00009e0000047ab9 */ /* 0x000fe20000000a00 */
[----:B------:R-:W-:Y:S01]  /*01e0*/  IMAD.MOV.U32 R14, RZ, RZ, R0 ;  /* 0x000000ffff0e7224 */ /* 0x000fe200078e0000 */
[----:B------:R-:W-:Y:S01]  /*01f0*/  MOV R6, 0x240 ;  /* 0x0000024000067802 */ /* 0x000fe20000000f00 */
[----:B------:R-:W-:Y:S02]  /*0200*/  IMAD.U32 R8, RZ, RZ, UR4 ;  /* 0x00000004ff087e24 */ /* 0x000fe4000f8e00ff */
[----:B------:R-:W-:Y:S02]  /*0210*/  IMAD.U32 R7, RZ, RZ, UR5 ;  /* 0x00000005ff077e24 */ /* 0x000fe4000f8e00ff */
[----:B------:R-:W-:-:S07]  /*0220*/  IMAD.MOV.U32 R10, RZ, RZ, R13 ;  /* 0x000000ffff0a7224 */ /* 0x000fce00078e000d */
[----:B------:R-:W-:Y:S05]  /*0230*/  CALL.REL.NOINC `($__internal_0_$__cuda_sm20_div_s64) ;  /* 0x0000001800587944 */ /* 0x000fea0003c00000 */
[----:B------:R-:W-:Y:S01]  /*0240*/  IADD3 R15, P0, RZ, -R10, RZ ;  /* 0x8000000aff0f7210 */ /* 0x000fe20007f1e0ff */
[----:B------:R-:W-:Y:S01]  /*0250*/  ULDC.64 UR4, c[0x0][0x278] ;  /* 0x00009e0000047ab9 */ /* 0x000fe20000000a00 */
[----:B------:R-:W-:-:S03]  /*0260*/  MOV R12, R0 ;  /* 0x00000000000c7202 */ /* 0x000fc60000000f00 */
[----:B------:R-:W-:Y:S02]  /*0270*/  IMAD.X R4, RZ, RZ, ~R11, P0 ;  /* 0x000000ffff047224 */ /* 0x000fe400000e0e0b */
[----:B------:R-:W-:-:S04]  /*0280*/  IMAD.WIDE.U32 R2, R15, UR4, R12 ;  /* 0x000000040f027c25 */ /* 0x000fc8000f8e000c */
[----:B------:R-:W-:Y:S02]  /*0290*/  IMAD R4, R4, UR4, RZ ;  /* 0x0000000404047c24 */ /* 0x000fe4000f8e02ff */
[----:B------:R-:W-:Y:S02]  /*02a0*/  IMAD.MOV.U32 R12, RZ, RZ, R2 ;  /* 0x000000ffff0c7224 */ /* 0x000fe400078e0002 */
[----:B------:R-:W-:Y:S02]  /*02b0*/  IMAD R15, R15, UR5, R4 ;  /* 0x000000050f0f7c24 */ /* 0x000fe4000f8e0204 */
[----:B------:R-:W-:Y:S02]  /*02c0*/  IMAD.MOV.U32 R2, RZ, RZ, R10 ;  /* 0x000000ffff027224 */ /* 0x000fe400078e000a */
[----:B------:R-:W-:Y:S02]  /*02d0*/  IMAD.IADD R15, R3, 0x1, R15 ;  /* 0x00000001030f7824 */ /* 0x000fe400078e020f */
[----:B------:R-:W-:Y:S01]  /*02e0*/  IMAD.MOV.U32 R3, RZ, RZ, R11 ;  /* 0x000000ffff037224 */ /* 0x000fe200078e000b */
[----:B------:R-:W-:Y:S06]  /*02f0*/  BRA `(.L_x_2) ;  /* 0x00000000005c7947 */ /* 0x000fec0003800000 */
.L_x_1:
[----:B------:R-:W-:Y:S01]  /*0300*/  ULDC UR4, c[0x0][0x278] ;  /* 0x00009e0000047ab9 */ /* 0x000fe20000000800 */
[----:B------:R-:W-:Y:S01]  /*0310*/  IMAD.MOV.U32 R15, RZ, RZ, RZ ;  /* 0x000000ffff0f7224 */ /* 0x000fe200078e00ff */
[----:B------:R-:W0:Y:S01]  /*0320*/  I2F.U32.RP R4, UR4 ;  /* 0x0000000400047d06 */ /* 0x000e220008209000 */
[----:B------:R-:W-:-:S07]  /*0330*/  ISETP.NE.U32.AND P2, PT, RZ, UR4, PT ;  /* 0x00000004ff007c0c */ /* 0x000fce000bf45070 */
[----:B0-----:R-:W0:Y:S02]  /*0340*/  MUFU.RCP R4, R4 ;  /* 0x0000000400047308 */ /* 0x001e240000001000 */
[----:B0-----:R-:W-:-:S06]  /*0350*/  VIADD R2, R4, 0xffffffe ;  /* 0x0ffffffe04027836 */ /* 0x001fcc0000000000 */
[----:B------:R0:W1:Y:S02]  /*0360*/  F2I.FTZ.U32.TRUNC.NTZ R3, R2 ;  /* 0x0000000200037305 */ /* 0x000064000021f000 */
[----:B0-----:R-:W-:Y:S02]  /*0370*/  IMAD.MOV.U32 R2, RZ, RZ, RZ ;  /* 0x000000ffff027224 */ /* 0x001fe400078e00ff */
[----:B-1----:R-:W-:-:S04]  /*0380*/  IMAD.MOV R5, RZ, RZ, -R3 ;  /* 0x000000ffff057224 */ /* 0x002fc800078e0a03 */
[----:B------:R-:W-:-:S04]  /*0390*/  IMAD R5, R5, UR4, RZ ;  /* 0x0000000405057c24 */ /* 0x000fc8000f8e02ff */
[----:B------:R-:W-:-:S06]  /*03a0*/  IMAD.HI.U32 R3, R3, R5, R2 ;  /* 0x0000000503037227 */ /* 0x000fcc00078e0002 */
[----:B------:R-:W-:-:S05]  /*03b0*/  IMAD.HI.U32 R2, R3, R0, RZ ;  /* 0x0000000003027227 */ /* 0x000fca00078e00ff */
[----:B------:R-:W-:-:S05]  /*03c0*/  IADD3 R3, -R2, RZ, RZ ;  /* 0x000000ff02037210 */ /* 0x000fca0007ffe1ff */
[----:B------:R-:W-:-:S05]  /*03d0*/  IMAD R3, R3, UR4, R0 ;  /* 0x0000000403037c24 */ /* 0x000fca000f8e0200 */
[----:B------:R-:W-:-:S13]  /*03e0*/  ISETP.GE.U32.AND P0, PT, R3, UR4, PT ;  /* 0x0000000403007c0c */ /* 0x000fda000bf06070 */
[----:B------:R-:W-:Y:S02]  /*03f0*/  @P0 VIADD R3, R3, -UR4 ;  /* 0x8000000403030c36 */ /* 0x000fe40008000000 */
[----:B------:R-:W-:-:S03]  /*0400*/  @P0 VIADD R2, R2, 0x1 ;  /* 0x0000000102020836 */ /* 0x000fc60000000000 */
[----:B------:R-:W-:-:S13]  /*0410*/  ISETP.GE.U32.AND P1, PT, R3, UR4, PT ;  /* 0x0000000403007c0c */ /* 0x000fda000bf26070 */
[----:B------:R-:W-:Y:S01]  /*0420*/  @P1 VIADD R2, R2, 0x1 ;  /* 0x0000000102021836 */ /* 0x000fe20000000000 */
[----:B------:R-:W-:-:S05]  /*0430*/  @!P2 LOP3.LUT R2, RZ, UR4, RZ, 0x33, !PT ;  /* 0x00000004ff02ac12 */ /* 0x000fca000f8e33ff */
[----:B------:R-:W-:-:S04]  /*0440*/  IMAD.MOV R3, RZ, RZ, -R2 ;  /* 0x000000ffff037224 */ /* 0x000fc800078e0a02 */
[----:B------:R-:W-:Y:S02]  /*0450*/  IMAD R12, R3, UR4, R0 ;  /* 0x00000004030c7c24 */ /* 0x000fe4000f8e0200 */
[----:B------:R-:W-:-:S07]  /*0460*/  IMAD.MOV.U32 R3, RZ, RZ, RZ ;  /* 0x000000ffff037224 */ /* 0x000fce00078e00ff */
.L_x_2:
[----:B------:R-:W-:Y:S05]  /*0470*/  BSYNC B0 ;  /* 0x0000000000007941 */ /* 0x000fea0003800000 */
.L_x_0:
[----:B------:R-:W-:Y:S01]  /*0480*/  ULDC UR4, c[0x0][0x274] ;  /* 0x00009d0000047ab9 */ /* 0x000fe20000000800 */
[----:B------:R-:W-:Y:S01]  /*0490*/  BSSY B0, `(.L_x_3) ;  /* 0x000002f000007945 */ /* 0x000fe20003800000 */
[----:B------:R-:W-:-:S05]  /*04a0*/  IMAD.U32 R21, RZ, RZ, UR4 ;  /* 0x00000004ff157e24 */ /* 0x000fca000f8e00ff */
[----:B------:R-:W-:-:S04]  /*04b0*/  LOP3.LUT R4, R3, R21, RZ, 0xfc, !PT ;  /* 0x0000001503047212 */ /* 0x000fc800078efcff */
[----:B------:R-:W-:-:S13]  /*04c0*/  ISETP.NE.U32.AND P0, PT, R4, RZ, PT ;  /* 0x000000ff0400720c */ /* 0x000fda0003f05070 */
[----:B------:R-:W-:Y:S05]  /*04d0*/  @!P0 BRA `(.L_x_4) ;  /* 0x0000000000488947 */ /* 0x000fea0003800000 */
[----:B------:R-:W-:Y:S01]  /*04e0*/  ULDC.64 UR4, c[0x0][0x270] ;  /* 0x00009c0000047ab9 */ /* 0x000fe20000000a00 */
[----:B------:R-:W-:Y:S01]  /*04f0*/  MOV R14, R2 ;  /* 0x00000002000e7202 */ /* 0x000fe20000000f00 */
[----:B------:R-:W-:Y:S01]  /*0500*/  IMAD.U32 R8, RZ, RZ, UR4 ;  /* 0x00000004ff087e24 */ /* 0x000fe2000f8e00ff */
[----:B------:R-:W-:Y:S01]  /*0510*/  MOV R6, 0x550 ;  /* 0x0000055000067802 */ /* 0x000fe20000000f00 */
[----:B------:R-:W-:Y:S02]  /*0520*/  IMAD.U32 R7, RZ, RZ, UR5 ;  /* 0x00000005ff077e24 */ /* 0x000fe4000f8e00ff */
[----:B------:R-:W-:-:S07]  /*0530*/  IMAD.MOV.U32 R10, RZ, RZ, R3 ;  /* 0x000000ffff0a7224 */ /* 0x000fce00078e0003 */
[----:B------:R-:W-:Y:S05]  /*0540*/  CALL.REL.NOINC `($__internal_0_$__cuda_sm20_div_s64) ;  /* 0x0000001400947944 */ /* 0x000fea0003c00000 */
[----:B------:R-:W-:Y:S01]  /*0550*/  IADD3 R17, P0, RZ, -R10, RZ ;  /* 0x8000000aff117210 */ /* 0x000fe20007f1e0ff */
[----:B------:R-:W-:Y:S02]  /*0560*/  ULDC.64 UR4, c[0x0][0x270] ;  /* 0x00009c0000047ab9 */ /* 0x000fe40000000a00 */
[----:B------:R-:W-:Y:S02]  /*0570*/  IMAD.U32 R16, RZ, RZ, UR4 ;  /* 0x00000004ff107e24 */ /* 0x000fe4000f8e00ff */
[----:B------:R-:W-:Y:S02]  /*0580*/  IMAD.X R4, RZ, RZ, ~R11, P0 ;  /* 0x000000ffff047224 */ /* 0x000fe400000e0e0b */
[----:B------:R-:W-:Y:S02]  /*0590*/  IMAD.U32 R21, RZ, RZ, UR5 ;  /* 0x00000005ff157e24 */ /* 0x000fe4000f8e00ff */
[-C--:B------:R-:W-:Y:S02]  /*05a0*/  IMAD R4, R4, R16.reuse, RZ ;  /* 0x0000001004047224 */ /* 0x080fe400078e02ff */
[----:B------:R-:W-:-:S04]  /*05b0*/  IMAD.WIDE.U32 R2, R17, R16, R2 ;  /* 0x0000001011027225 */ /* 0x000fc800078e0002 */
[----:B------:R-:W-:Y:S02]  /*05c0*/  IMAD R17, R17, R21, R4 ;  /* 0x0000001511117224 */ /* 0x000fe400078e0204 */
[----:B------:R-:W-:-:S03]  /*05d0*/  IMAD.MOV.U32 R14, RZ, RZ, R2 ;  /* 0x000000ffff0e7224 */ /* 0x000fc600078e0002 */
[----:B------:R-:W-:Y:S01]  /*05e0*/  IADD3 R17, R3, R17, RZ ;  /* 0x0000001103117210 */ /* 0x000fe20007ffe0ff */
[----:B------:R-:W-:Y:S06]  /*05f0*/  BRA `(.L_x_5) ;  /* 0x0000000000607947 */ /* 0x000fec0003800000 */
.L_x_4:
[----:B------:R-:W-:Y:S01]  /*0600*/  ULDC UR4, c[0x0][0x270] ;  /* 0x00009c0000047ab9 */ /* 0x000fe20000000800 */
[----:B------:R-:W-:Y:S02]  /*0610*/  IMAD.MOV.U32 R17, RZ, RZ, RZ ;  /* 0x000000ffff117224 */ /* 0x000fe400078e00ff */
[----:B------:R-:W-:Y:S02]  /*0620*/  IMAD.U32 R16, RZ, RZ, UR4 ;  /* 0x00000004ff107e24 */ /* 0x000fe4000f8e00ff */
[----:B------:R-:W-:Y:S02]  /*0630*/  IMAD.MOV.U32 R11, RZ, RZ, RZ ;  /* 0x000000ffff0b7224 */ /* 0x000fe400078e00ff */
[----:B------:R-:W0:Y:S01]  /*0640*/  I2F.U32.RP R3, R16 ;  /* 0x0000001000037306 */ /* 0x000e220000209000 */
[----:B------:R-:W-:-:S07]  /*0650*/  ISETP.NE.U32.AND P2, PT, R16, RZ, PT ;  /* 0x000000ff1000720c */ /* 0x000fce0003f45070 */
[----:B0-----:R-:W0:Y:S02]  /*0660*/  MUFU.RCP R3, R3 ;  /* 0x0000000300037308 */ /* 0x001e240000001000 */
[----:B0-----:R-:W-:-:S06]  /*0670*/  VIADD R4, R3, 0xffffffe ;  /* 0x0ffffffe03047836 */ /* 0x001fcc0000000000 */
[----:B------:R0:W1:Y:S02]  /*0680*/  F2I.FTZ.U32.TRUNC.NTZ R5, R4 ;  /* 0x0000000400057305 */ /* 0x000064000021f000 */
[----:B0-----:R-:W-:Y:S02]  /*0690*/  IMAD.MOV.U32 R4, RZ, RZ, RZ ;  /* 0x000000ffff047224 */ /* 0x001fe400078e00ff */
[----:B-1----:R-:W-:-:S04]  /*06a0*/  IMAD R6, R5, R16, RZ ;  /* 0x0000001005067224 */ /* 0x002fc800078e02ff */
[----:B------:R-:W-:-:S04]  /*06b0*/  IMAD.MOV R7, RZ, RZ, -R6 ;  /* 0x000000ffff077224 */ /* 0x000fc800078e0a06 */
[----:B------:R-:W-:-:S06]  /*06c0*/  IMAD.HI.U32 R5, R5, R7, R4 ;  /* 0x0000000705057227 */ /* 0x000fcc00078e0004 */
[----:B------:R-:W-:-:S04]  /*06d0*/  IMAD.HI.U32 R10, R5, R2, RZ ;  /* 0x00000002050a7227 */ /* 0x000fc800078e00ff */
[----:B------:R-:W-:-:S04]  /*06e0*/  IMAD.MOV R5, RZ, RZ, -R10 ;  /* 0x000000ffff057224 */ /* 0x000fc800078e0a0a */
[----:B------:R-:W-:-:S05]  /*06f0*/  IMAD R5, R16, R5, R2 ;  /* 0x0000000510057224 */ /* 0x000fca00078e0202 */
[----:B------:R-:W-:-:S13]  /*0700*/  ISETP.GE.U32.AND P0, PT, R5, R16, PT ;  /* 0x000000100500720c */ /* 0x000fda0003f06070 */
[----:B------:R-:W-:Y:S02]  /*0710*/  @P0 IMAD.IADD R5, R5, 0x1, -R16 ;  /* 0x0000000105050824 */ /* 0x000fe400078e0a10 */
[----:B------:R-:W-:-:S03]  /*0720*/  @P0 VIADD R10, R10, 0x1 ;  /* 0x000000010a0a0836 */ /* 0x000fc60000000000 */
[----:B------:R-:W-:-:S13]  /*0730*/  ISETP.GE.U32.AND P1, PT, R5, R16, PT ;  /* 0x000000100500720c */ /* 0x000fda0003f26070 */
[----:B------:R-:W-:Y:S02]  /*0740*/  @P1 IADD3 R10, R10, 0x1, RZ ;  /* 0x000000010a0a1810 */ /* 0x000fe40007ffe0ff */
[----:B------:R-:W-:-:S05]  /*0750*/  @!P2 LOP3.LUT R10, RZ, R16, RZ, 0x33, !PT ;  /* 0x00000010ff0aa212 */ /* 0x000fca00078e33ff */
[----:B------:R-:W-:-:S04]  /*0760*/  IMAD.MOV R3, RZ, RZ, -R10 ;  /* 0x000000ffff037224 */ /* 0x000fc800078e0a0a */
[----:B------:R-:W-:-:S07]  /*0770*/  IMAD R14, R16, R3, R2 ;  /* 0x00000003100e7224 */ /* 0x000fce00078e0202 */
.L_x_5:
[----:B------:R-:W-:Y:S05]  /*0780*/  BSYNC B0 ;  /* 0x0000000000007941 */ /* 0x000fea0003800000 */
.L_x_3:
[----:B------:R-:W0:Y:S01]  /*0790*/  LDC.64 R4, c[0x0][0x238] ;  /* 0x00008e00ff047b82 */ /* 0x000e220000000a00 */
[----:B------:R-:W-:Y:S02]  /*07a0*/  ULDC.64 UR4, c[0x0][0x248] ;  /* 0x0000920000047ab9 */ /* 0x000fe40000000a00 */
[----:B------:R-:W-:-:S04]  /*07b0*/  UIADD3 UR4, UP0, URZ, -UR4, URZ ;  /* 0x800000043f047290 */ /* 0x000fc8000ff1e03f */
[----:B------:R-:W-:Y:S01]  /*07c0*/  UIADD3.X UR5, URZ, ~UR5, URZ, UP0, !UPT ;  /* 0x800000053f057290 */ /* 0x000fe200087fe43f */
[----:B------:R-:W1:Y:S01]  /*07d0*/  LDC.64 R18, c[0x0][0x258] ;  /* 0x00009600ff127b82 */ /* 0x000e620000000a00 */
[----:B0-----:R-:W-:-:S04]  /*07e0*/  ISETP.GE.U32.AND P0, PT, R4, 0x1, PT ;  /* 0x000000010400780c */ /* 0x001fc80003f06070 */
[----:B------:R-:W-:Y:S01]  /*07f0*/  ISETP.GE.AND.EX P0, PT, R5, RZ, PT, P0 ;  /* 0x000000ff0500720c */ /* 0x000fe20003f06300 */
[-C--:B-1----:R-:W-:Y:S02]  /*0800*/  IMAD R2, R15, R18.reuse, RZ ;  /* 0x000000120f027224 */ /* 0x082fe400078e02ff */
[----:B------:R-:W-:-:S04]  /*0810*/  IMAD.WIDE.U32 R8, R12, R18, UR4 ;  /* 0x000000040c087e25 */ /* 0x000fc8000f8e0012 */
[----:B------:R-:W-:-:S06]  /*0820*/  IMAD R19, R12, R19, R2 ;  /* 0x000000130c137224 */ /* 0x000fcc00078e0202 */
[----:B------:R-:W-:Y:S05]  /*0830*/  @!P0 BRA `(.L_x_6) ;  /* 0x0000001000b08947 */ /* 0x000fea0003800000 */
[----:B------:R-:W-:Y:S01]  /*0840*/  ULDC.64 UR4, c[0x0][0x230] ;  /* 0x00008c0000047ab9 */ /* 0x000fe20000000a00 */
[----:B------:R-:W-:Y:S02]  /*0850*/  IMAD.IADD R19, R9, 0x1, R19 ;  /* 0x0000000109137824 */ /* 0x000fe400078e0213 */
[----:B------:R-:W-:Y:S02]  /*0860*/  IMAD R5, R5, UR4, RZ ;  /* 0x0000000405057c24 */ /* 0x000fe4000f8e02ff */
[----:B------:R-:W-:-:S04]  /*0870*/  IMAD.WIDE.U32 R2, R4, UR4, RZ ;  /* 0x0000000404027c25 */ /* 0x000fc8000f8e00ff */
[----:B------:R-:W-:Y:S01]  /*0880*/  IMAD R5, R4, UR5, R5 ;  /* 0x0000000504057c24 */ /* 0x000fe2000f8e0205 */
[----:B------:R-:W-:-:S03]  /*0890*/  ULDC.64 UR4, c[0x0][0x278] ;  /* 0x00009e0000047ab9 */ /* 0x000fc60000000a00 */
[----:B------:R-:W-:Y:S02]  /*08a0*/  IMAD.IADD R3, R3, 0x1, R5 ;  /* 0x0000000103037824 */ /* 0x000fe400078e0205 */
[----:B------:R-:W-:-:S04]  /*08b0*/  IMAD.WIDE.U32 R4, R2, R16, RZ ;  /* 0x0000001002047225 */ /* 0x000fc800078e00ff */
[----:B------:R-:W-:Y:S02]  /*08c0*/  IMAD R3, R3, R16, RZ ;  /* 0x0000001003037224 */ /* 0x000fe400078e02ff */
[----:B------:R-:W-:Y:S02]  /*08d0*/  IMAD.MOV.U32 R16, RZ, RZ, R14 ;  /* 0x000000ffff107224 */ /* 0x000fe400078e000e */
[----:B------:R-:W-:-:S04]  /*08e0*/  IMAD R3, R2, R21, R3 ;  /* 0x0000001502037224 */ /* 0x000fc800078e0203 */
[----:B------:R-:W-:-:S04]  /*08f0*/  IMAD.IADD R3, R5, 0x1, R3 ;  /* 0x0000000105037824 */ /* 0x000fc800078e0203 */
[----:B------:R-:W-:Y:S02]  /*0900*/  IMAD R5, R3, R10, RZ ;  /* 0x0000000a03057224 */ /* 0x000fe400078e02ff */
[----:B------:R-:W-:-:S04]  /*0910*/  IMAD.WIDE.U32 R2, R10, R4, R16 ;  /* 0x000000040a027225 */ /* 0x000fc800078e0010 */
[----:B------:R-:W-:Y:S01]  /*0920*/  IMAD R5, R11, R4, R5 ;  /* 0x000000040b057224 */ /* 0x000fe200078e0205 */
[----:B------:R-:W-:-:S03]  /*0930*/  MOV R4, R12 ;  /* 0x0000000c00047202 */ /* 0x000fc60000000f00 */
[----:B------:R-:W-:Y:S02]  /*0940*/  IMAD.IADD R3, R3, 0x1, R5 ;  /* 0x0000000103037824 */ /* 0x000fe400078e0205 */
[----:B------:R-:W-:Y:S02]  /*0950*/  IMAD.MOV.U32 R5, RZ, RZ, R15 ;  /* 0x000000ffff057224 */ /* 0x000fe400078e000f */
[----:B------:R-:W-:Y:S02]  /*0960*/  IMAD R3, R3, UR4, RZ ;  /* 0x0000000403037c24 */ /* 0x000fe4000f8e02ff */
[----:B------:R-:W-:-:S04]  /*0970*/  IMAD.WIDE.U32 R4, R2, UR4, R4 ;  /* 0x0000000402047c25 */ /* 0x000fc8000f8e0004 */
[----:B------:R-:W-:Y:S01]  /*0980*/  IMAD R3, R2, UR5, R3 ;  /* 0x0000000502037c24 */ /* 0x000fe2000f8e0203 */
[----:B------:R-:W-:Y:S02]  /*0990*/  ULDC.64 UR4, c[0x0][0x280] ;  /* 0x0000a00000047ab9 */ /* 0x000fe40000000a00 */
[----:B------:R-:W-:Y:S01]  /*09a0*/  LEA R16, P0, R4, UR4, 0x1 ;  /* 0x0000000404107c11 */ /* 0x000fe2000f8008ff */
[----:B------:R-:W-:Y:S01]  /*09b0*/  IMAD.IADD R21, R5, 0x1, R3 ;  /* 0x0000000105157824 */ /* 0x000fe200078e0203 */
[----:B------:R-:W-:-:S04]  /*09c0*/  UMOV UR4, URZ ;  /* 0x0000003f00047c82 */ /* 0x000fc80008000000 */
[----:B------:R-:W-:Y:S01]  /*09d0*/  LEA.HI.X R21, R4, UR5, R21, 0x1, P0 ;  /* 0x0000000504157c11 */ /* 0x000fe200080f0c15 */
[----:B------:R-:W-:-:S06]  /*09e0*/  UMOV UR5, URZ ;  /* 0x0000003f00057c82 */ /* 0x000fcc0008000000 */
.L_x_10:
[----:B0--3--:R-:W0:Y:S01]  /*09f0*/  LDC.64 R4, c[0x0][0x250] ;  /* 0x00009400ff047b82 */ /* 0x009e220000000a00 */
[----:B------:R-:W-:Y:S01]  /*0a00*/  ULDC.64 UR6, c[0x0][0x240] ;  /* 0x0000900000067ab9 */ /* 0x000fe20000000a00 */
[----:B------:R-:W-:Y:S01]  /*0a10*/  ULDC.64 UR18, c[0x0][0x238] ;  /* 0x00008e0000127ab9 */ /* 0x000fe20000000a00 */
[----:B------:R-:W-:Y:S01]  /*0a20*/  UIADD3 UR6, UP0, URZ, -UR6, URZ ;  /* 0x800000063f067290 */ /* 0x000fe2000ff1e03f */
[----:B------:R-:W-:Y:S01]  /*0a30*/  IMAD.MOV.U32 R18, RZ, RZ, R8 ;  /* 0x000000ffff127224 */ /* 0x000fe200078e0008 */
[----:B------:R-:W-:Y:S01]  /*0a40*/  ULDC.64 UR26, c[0x0][0x220] ;  /* 0x00008800001a7ab9 */ /* 0x000fe20000000a00 */
[----:B------:R-:W-:Y:S01]  /*0a50*/  ULDC.64 UR10, c[0x0][0x228] ;  /* 0x00008a00000a7ab9 */ /* 0x000fe20000000a00 */
[----:B------:R-:W-:Y:S01]  /*0a60*/  UIADD3.X UR7, URZ, ~UR7, URZ, UP0, !UPT ;  /* 0x800000073f077290 */ /* 0x000fe200087fe43f */
[----:B-1----:R-:W1:Y:S08]  /*0a70*/  LDC.64 R6, c[0x0][0x260] ;  /* 0x00009800ff067b82 */ /* 0x002e700000000a00 */
[----:B--2---:R-:W2:Y:S01]  /*0a80*/  LDC.64 R24, c[0x0][0x230] ;  /* 0x00008c00ff187b82 */ /* 0x004ea20000000a00 */
[----:B0-----:R-:W-:-:S04]  /*0a90*/  IMAD R2, R17, R4, RZ ;  /* 0x0000000411027224 */ /* 0x001fc800078e02ff */
[C---:B------:R-:W-:Y:S02]  /*0aa0*/  IMAD R5, R14.reuse, R5, R2 ;  /* 0x000000050e057224 */ /* 0x040fe400078e0202 */
[----:B------:R-:W-:Y:S01]  /*0ab0*/  IMAD.WIDE.U32 R2, R14, R4, UR6 ;  /* 0x000000060e027e25 */ /* 0x000fe2000f8e0004 */
[----:B------:R-:W-:-:S03]  /*0ac0*/  UIADD3 UR6, UP0, UR18, -0x1, URZ ;  /* 0xffffffff12067890 */ /* 0x000fc6000ff1e03f */
[C---:B-1----:R-:W-:Y:S01]  /*0ad0*/  IMAD R4, R6.reuse, UR4, RZ ;  /* 0x0000000406047c24 */ /* 0x042fe2000f8e02ff */
[----:B------:R-:W-:Y:S01]  /*0ae0*/  UIADD3.X UR7, UR19, -0x1, URZ, UP0, !UPT ;  /* 0xffffffff13077890 */ /* 0x000fe200087fe43f */
[----:B------:R-:W-:Y:S01]  /*0af0*/  IMAD.IADD R3, R3, 0x1, R5 ;  /* 0x0000000103037824 */ /* 0x000fe200078e0205 */
[----:B------:R-:W-:Y:S01]  /*0b00*/  UISETP.GE.U32.AND UP0, UPT, UR6, 0x3, UPT ;  /* 0x000000030600788c */ /* 0x000fe2000bf06070 */
[----:B------:R-:W-:Y:S02]  /*0b10*/  IMAD R5, R7, UR5, R4 ;  /* 0x0000000507057c24 */ /* 0x000fe4000f8e0204 */
[----:B------:R-:W-:Y:S01]  /*0b20*/  IMAD.WIDE.U32 R6, R6, UR5, R2 ;  /* 0x0000000506067c25 */ /* 0x000fe2000f8e0002 */
[----:B------:R-:W-:Y:S02]  /*0b30*/  UIADD3 UR5, UP1, UR5, 0x1, URZ ;  /* 0x0000000105057890 */ /* 0x000fe4000ff3e03f */
[----:B------:R-:W-:Y:S01]  /*0b40*/  UISETP.GE.U32.AND.EX UP0, UPT, UR7, URZ, UPT, UP0 ;  /* 0x0000003f0700728c */ /* 0x000fe2000bf06100 */
[----:B------:R-:W-:Y:S01]  /*0b50*/  IMAD R3, R11, UR26, RZ ;  /* 0x0000001a0b037c24 */ /* 0x000fe2000f8e02ff */
[----:B------:R-:W-:Y:S01]  /*0b60*/  UIADD3.X UR4, URZ, UR4, URZ, UP1, !UPT ;  /* 0x000000043f047290 */ /* 0x000fe20008ffe43f */
[----:B------:R-:W-:Y:S01]  /*0b70*/  IMAD.IADD R5, R7, 0x1, R5 ;  /* 0x0000000107057824 */ /* 0x000fe200078e0205 */
[----:B--2---:R-:W-:Y:S01]  /*0b80*/  ISETP.LE.U32.AND P0, PT, R24, UR5, PT ;  /* 0x0000000518007c0c */ /* 0x004fe2000bf03070 */
[----:B------:R-:W-:Y:S01]  /*0b90*/  IMAD.MOV.U32 R4, RZ, RZ, R6 ;  /* 0x000000ffff047224 */ /* 0x000fe200078e0006 */
[----:B------:R-:W-:Y:S01]  /*0ba0*/  PLOP3.LUT P1, PT, PT, PT, UP0, 0x80, 0x0 ;  /* 0x000000000000781c */ /* 0x000fe20003f2f008 */
[C---:B------:R-:W-:Y:S01]  /*0bb0*/  IMAD R3, R10.reuse, UR27, R3 ;  /* 0x0000001b0a037c24 */ /* 0x040fe2000f8e0203 */
[----:B------:R-:W-:Y:S01]  /*0bc0*/  UMOV UR6, URZ ;  /* 0x0000003f00067c82 */ /* 0x000fe20008000000 */
[----:B------:R-:W-:Y:S01]  /*0bd0*/  IMAD.WIDE.U32 R22, R10, UR26, R4 ;  /* 0x0000001a0a167c25 */ /* 0x000fe2000f8e0004 */
[----:B------:R-:W-:-:S03]  /*0be0*/  UMOV UR7, URZ ;  /* 0x0000003f00077c82 */ /* 0x000fc60008000000 */
[----:B------:R-:W-:Y:S01]  /*0bf0*/  IMAD.U32 R2, RZ, RZ, UR4 ;  /* 0x00000004ff027e24 */ /* 0x000fe2000f8e00ff */
[----:B------:R-:W-:-:S04]  /*0c00*/  IADD3 R3, R23, R3, RZ ;  /* 0x0000000317037210 */ /* 0x000fc80007ffe0ff */
[----:B------:R-:W-:Y:S01]  /*0c10*/  ISETP.GE.AND.EX P0, PT, R2, R25, PT, P0 ;  /* 0x000000190200720c */ /* 0x000fe20003f06300 */
[----:B------:R-:W-:Y:S02]  /*0c20*/  IMAD R25, R3, UR10, RZ ;  /* 0x0000000a03197c24 */ /* 0x000fe4000f8e02ff */
[----:B------:R-:W-:-:S04]  /*0c30*/  IMAD.WIDE.U32 R2, R22, UR10, R18 ;  /* 0x0000000a16027c25 */ /* 0x000fc8000f8e0012 */
[----:B------:R-:W-:Y:S01]  /*0c40*/  IMAD R25, R22, UR11, R25 ;  /* 0x0000000b16197c24 */ /* 0x000fe2000f8e0219 */
[----:B------:R-:W-:Y:S06]  /*0c50*/  @!P1 BRA `(.L_x_7) ;  /* 0x0000000800309947 */ /* 0x000fec0003800000 */
[----:B------:R-:W-:Y:S01]  /*0c60*/  ULDC.64 UR20, c[0x0][0x248] ;  /* 0x0000920000147ab9 */ /* 0x000fe20000000a00 */
[----:B------:R-:W-:Y:S01]  /*0c70*/  ULDC.64 UR24, c[0x0][0x268] ;  /* 0x00009a0000187ab9 */ /* 0x000fe20000000a00 */
[----:B------:R-:W-:Y:S01]  /*0c80*/  UIADD3 UR6, UP2, URZ, -UR20, URZ ;  /* 0x800000143f067290 */ /* 0x000fe2000ff5e03f */
[----:B------:R-:W-:Y:S01]  /*0c90*/  IMAD.IADD R37, R25, 0x1, R3 ;  /* 0x0000000119257824 */ /* 0x000fe200078e0203 */
[----:B------:R-:W-:Y:S02]  /*0ca0*/  USHF.L.U64.HI UR14, UR24, 0x1, UR25 ;  /* 0x00000001180e7899 */ /* 0x000fe40008010219 */
[----:B------:R-:W-:Y:S02]  /*0cb0*/  ULEA UR28, UP0, UR24, -UR20, 0x1 ;  /* 0x80000014181c7291 */ /* 0x000fe4000f80083f */
[----:B------:R-:W-:Y:S02]  /*0cc0*/  UIADD3 UR11, UP1, -UR20, UR24, URZ ;  /* 0x00000018140b7290 */ /* 0x000fe4000ff3e13f */
[----:B------:R-:W-:-:S02]  /*0cd0*/  UIADD3.X UR14, UR14, ~UR21, URZ, UP0, !UPT ;  /* 0x800000150e0e7290 */ /* 0x000fc400087fe43f */
[----:B------:R-:W-:Y:S01]  /*0ce0*/  UIADD3.X UR7, URZ, ~UR21, URZ, UP2, !UPT ;  /* 0x800000153f077290 */ /* 0x000fe200097fe43f */
[----:B------:R-:W-:Y:S01]  /*0cf0*/  IMAD.U32 R26, RZ, RZ, UR28 ;  /* 0x0000001cff1a7e24 */ /* 0x000fe2000f8e00ff */
[----:B------:R-:W-:Y:S01]  /*0d00*/  UIADD3.X UR13, ~UR21, UR25, URZ, UP1, !UPT ;  /* 0x00000019150d7290 */ /* 0x000fe20008ffe53f */
[----:B------:R-:W-:Y:S01]  /*0d10*/  IMAD.U32 R28, RZ, RZ, UR11 ;  /* 0x0000000bff1c7e24 */ /* 0x000fe2000f8e00ff */
[----:B------:R-:W-:Y:S01]  /*0d20*/  UIMAD UR15, UR25, 0x3, URZ ;  /* 0x00000003190f78a4 */ /* 0x000fe2000f8e023f */
[----:B------:R-:W-:Y:S01]  /*0d30*/  IMAD.U32 R27, RZ, RZ, UR14 ;  /* 0x0000000eff1b7e24 */ /* 0x000fe2000f8e00ff */
[----:B------:R-:W-:Y:S01]  /*0d40*/  ULDC.64 UR20, c[0x0][0x258] ;  /* 0x0000960000147ab9 */ /* 0x000fe20000000a00 */
[----:B------:R-:W-:Y:S01]  /*0d50*/  UIMAD.WIDE.U32 UR6, UR24, 0x3, UR6 ;  /* 0x00000003180678a5 */ /* 0x000fe2000f8e0006 */
[----:B------:R-:W-:Y:S02]  /*0d60*/  IMAD R23, R15, UR20, RZ ;  /* 0x000000140f177c24 */ /* 0x000fe4000f8e02ff */
[----:B------:R-:W-:Y:S01]  /*0d70*/  IMAD.U32 R29, RZ, RZ, UR13 ;  /* 0x0000000dff1d7e24 */ /* 0x000fe2000f8e00ff */
[----:B------:R-:W-:Y:S01]  /*0d80*/  UIADD3 UR11, UR7, UR15, URZ ;  /* 0x0000000f070b7290 */ /* 0x000fe2000fffe03f */
[C---:B------:R-:W-:Y:S01]  /*0d90*/  IMAD R23, R12.reuse, UR21, R23 ;  /* 0x000000150c177c24 */ /* 0x040fe2000f8e0217 */
[----:B------:R-:W-:Y:S01]  /*0da0*/  ULOP3.LUT UR13, UR18, 0x3, URZ, 0xc0, !UPT ;  /* 0x00000003120d7892 */ /* 0x000fe2000f8ec03f */
[----:B------:R-:W-:Y:S01]  /*0db0*/  IMAD.WIDE.U32 R26, R12, UR20, R26 ;  /* 0x000000140c1a7c25 */ /* 0x000fe2000f8e001a */
[----:B------:R-:W-:-:S02]  /*0dc0*/  USHF.L.U64.HI UR21, UR24, 0x2, UR25 ;  /* 0x0000000218157899 */ /* 0x000fc40008010219 */
[----:B------:R-:W-:Y:S01]  /*0dd0*/  UIADD3 UR13, UP0, UR13, -UR18, URZ ;  /* 0x800000120d0d7290 */ /* 0x000fe2000ff1e03f */
[----:B------:R-:W-:Y:S01]  /*0de0*/  IMAD.U32 R32, RZ, RZ, UR6 ;  /* 0x00000006ff207e24 */ /* 0x000fe2000f8e00ff */
[----:B------:R-:W-:Y:S01]  /*0df0*/  IADD3 R31, R23, R27, RZ ;  /* 0x0000001b171f7210 */ /* 0x000fe20007ffe0ff */
[----:B------:R-:W-:Y:S01]  /*0e00*/  IMAD.WIDE.U32 R28, R12, UR20, R28 ;  /* 0x000000140c1c7c25 */ /* 0x000fe2000f8e001c */
[----:B------:R-:W-:Y:S02]  /*0e10*/  UIADD3.X UR14, URZ, ~UR19, URZ, UP0, !UPT ;  /* 0x800000133f0e7290 */ /* 0x000fe400087fe43f */
[----:B------:R-:W-:Y:S01]  /*0e20*/  USHF.L.U64.HI UR15, UR24, 0x3, UR25 ;  /* 0x00000003180f7899 */ /* 0x000fe20008010219 */
[----:B------:R-:W-:Y:S02]  /*0e30*/  IMAD.MOV.U32 R30, RZ, RZ, R26 ;  /* 0x000000ffff1e7224 */ /* 0x000fe400078e001a */
[----:B------:R-:W-:Y:S02]  /*0e40*/  IMAD.U32 R27, RZ, RZ, UR11 ;  /* 0x0000000bff1b7e24 */ /* 0x000fe4000f8e00ff */
[----:B------:R-:W-:-:S02]  /*0e50*/  IMAD.MOV.U32 R26, RZ, RZ, R32 ;  /* 0x000000ffff1a7224 */ /* 0x000fc400078e0020 */
[----:B------:R-:W-:Y:S02]  /*0e60*/  IMAD.IADD R29, R23, 0x1, R29 ;  /* 0x00000001171d7824 */ /* 0x000fe400078e021d */
[----:B------:R-:W-:Y:S01]  /*0e70*/  IMAD.WIDE.U32 R26, R12, UR20, R26 ;  /* 0x000000140c1a7c25 */ /* 0x000fe2000f8e001a */
[----:B------:R-:W-:-:S03]  /*0e80*/  USHF.L.U32 UR20, UR24, 0x3, URZ ;  /* 0x0000000318147899 */ /* 0x000fc6000800063f */
[----:B------:R-:W-:-:S04]  /*0e90*/  IMAD.WIDE.U32 R28, R22, UR10, R28 ;  /* 0x0000000a161c7c25 */ /* 0x000fc8000f8e001c */
[----:B------:R-:W-:Y:S01]  /*0ea0*/  IMAD.U32 R33, RZ, RZ, UR7 ;  /* 0x00000007ff217e24 */ /* 0x000fe2000f8e00ff */
[----:B------:R-:W-:Y:S01]  /*0eb0*/  ULDC.64 UR6, c[0x0][0x218] ;  /* 0x0000860000067ab9 */ /* 0x000fe20000000a00 */
[----:B------:R-:W-:Y:S01]  /*0ec0*/  IMAD.WIDE.U32 R30, R22, UR10, R30 ;  /* 0x0000000a161e7c25 */ /* 0x000fe2000f8e001e */
[----:B------:R-:W-:Y:S02]  /*0ed0*/  IADD3 R29, R25, R29, RZ ;  /* 0x0000001d191d7210 */ /* 0x000fe40007ffe0ff */
[----:B------:R-:W-:Y:S01]  /*0ee0*/  LEA R20, P1, R28, UR6, 0x1 ;  /* 0x000000061c147c11 */ /* 0x000fe2000f8208ff */
[----:B------:R-:W-:Y:S01]  /*0ef0*/  IMAD.IADD R33, R23, 0x1, R27 ;  /* 0x0000000117217824 */ /* 0x000fe200078e021b */
[----:B------:R-:W-:Y:S01]  /*0f00*/  LEA R18, P2, R30, UR6, 0x1 ;  /* 0x000000061e127c11 */ /* 0x000fe2000f8408ff */
[----:B------:R-:W-:Y:S01]  /*0f10*/  IMAD.MOV.U32 R32, RZ, RZ, R26 ;  /* 0x000000ffff207224 */ /* 0x000fe200078e001a */
[----:B------:R-:W-:Y:S01]  /*0f20*/  LEA.HI.X R29, R28, UR7, R29, 0x1, P1 ;  /* 0x000000071c1d7c11 */ /* 0x000fe200088f0c1d */
[C---:B------:R-:W-:Y:S01]  /*0f30*/  IMAD.IADD R27, R25.reuse, 0x1, R31 ;  /* 0x00000001191b7824 */ /* 0x040fe200078e021f */
[----:B------:R-:W-:Y:S01]  /*0f40*/  ISETP.GE.U32.AND P1, PT, R6, UR26, PT ;  /* 0x0000001a06007c0c */ /* 0x000fe2000bf26070 */
[----:B------:R-:W-:Y:S01]  /*0f50*/  IMAD.WIDE.U32 R22, R22, UR10, R32 ;  /* 0x0000000a16167c25 */ /* 0x000fe2000f8e0020 */
[----:B------:R-:W-:Y:S01]  /*0f60*/  LEA R26, P3, R2, UR6, 0x1 ;  /* 0x00000006021a7c11 */ /* 0x000fe2000f8608ff */
[----:B------:R-:W-:Y:S01]  /*0f70*/  ULDC.64 UR10, c[0x0][0x228] ;  /* 0x00008a00000a7ab9 */ /* 0x000fe20000000a00 */
[----:B------:R-:W-:Y:S01]  /*0f80*/  LEA.HI.X R27, R30, UR7, R27, 0x1, P2 ;  /* 0x000000071e1b7c11 */ /* 0x000fe200090f0c1b */
[----:B------:R-:W-:Y:S01]  /*0f90*/  IMAD.IADD R35, R25, 0x1, R23 ;  /* 0x0000000119237824 */ /* 0x000fe200078e0217 */
[C---:B------:R-:W-:Y:S01]  /*0fa0*/  LEA R24, P2, R22.reuse, UR6, 0x1 ;  /* 0x0000000616187c11 */ /* 0x040fe2000f8408ff */
[----:B------:R-:W-:Y:S01]  /*0fb0*/  IMAD.MOV.U32 R33, RZ, RZ, R8 ;  /* 0x000000ffff217224 */ /* 0x000fe200078e0008 */
[----:B------:R-:W-:Y:S01]  /*0fc0*/  ISETP.GE.AND.EX P1, PT, R5, UR27, PT, P1 ;  /* 0x0000001b05007c0c */ /* 0x000fe2000bf26310 */
[----:B------:R-:W-:Y:S01]  /*0fd0*/  IMAD.MOV.U32 R28, RZ, RZ, R19 ;  /* 0x000000ffff1c7224 */ /* 0x000fe200078e0013 */
[----:B------:R-:W-:Y:S01]  /*0fe0*/  LEA.HI.X R35, R22, UR7, R35, 0x1, P2 ;  /* 0x0000000716237c11 */ /* 0x000fe200090f0c23 */
[----:B------:R-:W-:Y:S01]  /*0ff0*/  UMOV UR6, URZ ;  /* 0x0000003f00067c82 */ /* 0x000fe20008000000 */
[----:B------:R-:W-:Y:S01]  /*1000*/  LEA.HI.X R37, R2, UR7, R37, 0x1, P3 ;  /* 0x0000000702257c11 */ /* 0x000fe200098f0c25 */
[----:B------:R-:W-:-:S08]  /*1010*/  UMOV UR7, URZ ;  /* 0x0000003f00077c82 */ /* 0x000fd00008000000 */
.L_x_8:
[C---:B0-----:R-:W-:Y:S02]  /*1020*/  LOP3.LUT R22, R33.reuse, R6, RZ, 0xfc, !PT ;  /* 0x0000000621167212 */ /* 0x041fe400078efcff */
[----:B------:R-:W-:Y:S02]  /*1030*/  LOP3.LUT R23, R28, R5, RZ, 0xfc, !PT ;  /* 0x000000051c177212 */ /* 0x000fe400078efcff */
[----:B------:R-:W-:Y:S02]  /*1040*/  ISETP.GT.U32.AND P2, PT, R22, -0x1, PT ;  /* 0xffffffff1600780c */ /* 0x000fe40003f44070 */
[----:B------:R-:W-:Y:S02]  /*1050*/  ISETP.LT.U32.AND P3, PT, R33, UR10, PT ;  /* 0x0000000a21007c0c */ /* 0x000fe4000bf61070 */
[----:B------:R-:W-:Y:S02]  /*1060*/  ISETP.GT.AND.EX P2, PT, R23, -0x1, !P1, P2 ;  /* 0xffffffff1700780c */ /* 0x000fe40004f44320 */
[----:B------:R-:W0:Y:S02]  /*1070*/  LDC.64 R22, c[0x0][0x268] ;  /* 0x00009a00ff167b82 */ /* 0x000e240000000a00 */
[----:B------:R-:W-:-:S13]  /*1080*/  ISETP.LT.AND.EX P2, PT, R28, UR11, P2, P3 ;  /* 0x0000000b1c007c0c */ /* 0x000fda0009741330 */
[----:B------:R-:W-:Y:S01]  /*1090*/  @!P2 PRMT R39, RZ, 0x7610, R39 ;  /* 0x00007610ff27a816 */ /* 0x000fe20000000027 */
[----:B------:R-:W-:-:S05]  /*10a0*/  @P2 IMAD.MOV.U32 R36, RZ, RZ, R26 ;  /* 0x000000ffff242224 */ /* 0x000fca00078e001a */
[----:B------:R-:W2:Y:S01]  /*10b0*/  @P2 LDG.E.U16 R39, desc[UR16][R36.64] ;  /* 0x0000001024272981 */ /* 0x000ea2000c1e1500 */
[----:B------:R-:W-:Y:S01]  /*10c0*/  MOV R30, R16 ;  /* 0x00000010001e7202 */ /* 0x000fe20000000f00 */
[----:B------:R-:W-:Y:S01]  /*10d0*/  IMAD.MOV.U32 R31, RZ, RZ, R21 ;  /* 0x000000ffff1f7224 */ /* 0x000fe200078e0015 */
[----:B0-----:R-:W-:-:S04]  /*10e0*/  IADD3 R41, P4, R33, R22, RZ ;  /* 0x0000001621297210 */ /* 0x001fc80007f9e0ff */
[C---:B------:R-:W-:Y:S02]  /*10f0*/  LOP3.LUT R32, R41.reuse, R6, RZ, 0xfc, !PT ;  /* 0x0000000629207212 */ /* 0x040fe400078efcff */
[----:B------:R-:W-:Y:S01]  /*1100*/  ISETP.LT.U32.AND P3, PT, R41, UR10, PT ;  /* 0x0000000a29007c0c */ /* 0x000fe2000bf61070 */
[----:B------:R-:W-:Y:S01]  /*1110*/  IMAD.X R41, R28, 0x1, R23, P4 ;  /* 0x000000011c297824 */ /* 0x000fe200020e0617 */
[----:B------:R-:W-:-:S04]  /*1120*/  ISETP.GT.U32.AND P2, PT, R32, -0x1, PT ;  /* 0xffffffff2000780c */ /* 0x000fc80003f44070 */
[----:B------:R-:W-:-:S04]  /*1130*/  LOP3.LUT R32, R41, R5, RZ, 0xfc, !PT ;  /* 0x0000000529207212 */ /* 0x000fc800078efcff */
[----:B------:R-:W-:-:S04]  /*1140*/  ISETP.GT.AND.EX P2, PT, R32, -0x1, !P1, P2 ;  /* 0xffffffff2000780c */ /* 0x000fc80004f44320 */
[----:B------:R-:W-:-:S13]  /*1150*/  ISETP.LT.AND.EX P2, PT, R41, UR11, P2, P3 ;  /* 0x0000000b29007c0c */ /* 0x000fda0009741330 */
[----:B------:R-:W-:Y:S01]  /*1160*/  @!P2 PRMT R41, RZ, 0x7610, R41 ;  /* 0x00007610ff29a816 */ /* 0x000fe20000000029 */
[----:B------:R-:W-:Y:S01]  /*1170*/  @P2 IMAD.MOV.U32 R38, RZ, RZ, R20 ;  /* 0x000000ffff262224 */ /* 0x000fe200078e0014 */
[----:B--2---:R0:W-:Y:S02]  /*1180*/  STG.E.U16 desc[UR16][R30.64], R39 ;  /* 0x000000271e007986 */ /* 0x0041e4000c101510 */
[----:B0-----:R-:W-:-:S05]  /*1190*/  @P2 IMAD.MOV.U32 R39, RZ, RZ, R29 ;  /* 0x000000ffff272224 */ /* 0x001fca00078e001d */
[----:B------:R0:W2:Y:S01]  /*11a0*/  @P2 LDG.E.U16 R41, desc[UR16][R38.64] ;  /* 0x0000001026292981 */ /* 0x0000a2000c1e1500 */
[----:B------:R-:W-:-:S04]  /*11b0*/  IADD3 R30, P2, R16, UR22, RZ ;  /* 0x00000016101e7c10 */ /* 0x000fc8000ff5e0ff */
[----:B------:R-:W-:Y:S02]  /*11c0*/  IADD3.X R31, R21, UR23, RZ, P2, !PT ;  /* 0x00000017151f7c10 */ /* 0x000fe400097fe4ff */
[----:B------:R-:W-:-:S04]  /*11d0*/  LEA R21, P4, R22, R33, 0x1 ;  /* 0x0000002116157211 */ /* 0x000fc800078808ff */
[C---:B------:R-:W-:Y:S02]  /*11e0*/  LOP3.LUT R16, R21.reuse, R6, RZ, 0xfc, !PT ;  /* 0x0000000615107212 */ /* 0x040fe400078efcff */
[----:B------:R-:W-:Y:S02]  /*11f0*/  ISETP.LT.U32.AND P3, PT, R21, UR10, PT ;  /* 0x0000000a15007c0c */ /* 0x000fe4000bf61070 */
[----:B------:R-:W-:Y:S02]  /*1200*/  LEA.HI.X R21, R22, R28, R23, 0x1, P4 ;  /* 0x0000001c16157211 */ /* 0x000fe400020f0c17 */
[----:B------:R-:W-:Y:S02]  /*1210*/  ISETP.GT.U32.AND P2, PT, R16, -0x1, PT ;  /* 0xffffffff1000780c */ /* 0x000fe40003f44070 */
[----:B------:R-:W-:-:S04]  /*1220*/  LOP3.LUT R16, R21, R5, RZ, 0xfc, !PT ;  /* 0x0000000515107212 */ /* 0x000fc800078efcff */
[----:B------:R-:W-:-:S04]  /*1230*/  ISETP.GT.AND.EX P2, PT, R16, -0x1, !P1, P2 ;  /* 0xffffffff1000780c */ /* 0x000fc80004f44320 */
[----:B------:R-:W-:-:S13]  /*1240*/  ISETP.LT.AND.EX P2, PT, R21, UR11, P2, P3 ;  /* 0x0000000b15007c0c */ /* 0x000fda0009741330 */
[----:B------:R-:W-:Y:S01]  /*1250*/  @!P2 PRMT R21, RZ, 0x7610, R21 ;  /* 0x00007610ff15a816 */ /* 0x000fe20000000015 */
[----:B0-----:R-:W-:Y:S02]  /*1260*/  @P2 IMAD.MOV.U32 R38, RZ, RZ, R18 ;  /* 0x000000ffff262224 */ /* 0x001fe400078e0012 */
[----:B------:R-:W-:Y:S01]  /*1270*/  @P2 IMAD.MOV.U32 R39, RZ, RZ, R27 ;  /* 0x000000ffff272224 */ /* 0x000fe200078e001b */
[----:B--2---:R0:W-:Y:S04]  /*1280*/  STG.E.U16 desc[UR16][R30.64], R41 ;  /* 0x000000291e007986 */ /* 0x0041e8000c101510 */
[----:B------:R1:W2:Y:S01]  /*1290*/  @P2 LDG.E.U16 R21, desc[UR16][R38.64] ;  /* 0x0000001026152981 */ /* 0x0002a2000c1e1500 */
[----:B------:R-:W-:Y:S01]  /*12a0*/  IMAD R23, R23, 0x3, RZ ;  /* 0x0000000317177824 */ /* 0x000fe200078e02ff */
[----:B0-----:R-:W-:-:S02]  /*12b0*/  IADD3 R30, P2, R30, UR22, RZ ;  /* 0x000000161e1e7c10 */ /* 0x001fc4000ff5e0ff */
[----:B-1----:R-:W-:Y:S01]  /*12c0*/  MOV R38, R33 ;  /* 0x0000002100267202 */ /* 0x002fe20000000f00 */
[----:B------:R-:W-:Y:S01]  /*12d0*/  IMAD.MOV.U32 R39, RZ, RZ, R28 ;  /* 0x000000ffff277224 */ /* 0x000fe200078e001c */
[----:B------:R-:W-:-:S03]  /*12e0*/  IADD3.X R31, R31, UR23, RZ, P2, !PT ;  /* 0x000000171f1f7c10 */ /* 0x000fc600097fe4ff */
[----:B------:R-:W-:-:S04]  /*12f0*/  IMAD.WIDE.U32 R40, R22, 0x3, R38 ;  /* 0x0000000316287825 */ /* 0x000fc800078e0026 */
[----:B------:R-:W-:Y:S01]  /*1300*/  IMAD.IADD R23, R23, 0x1, R41 ;  /* 0x0000000117177824 */ /* 0x000fe200078e0229 */
[C---:B------:R-:W-:Y:S02]  /*1310*/  LOP3.LUT R16, R40.reuse, R6, RZ, 0xfc, !PT ;  /* 0x0000000628107212 */ /* 0x040fe400078efcff */
[----:B------:R-:W-:Y:S02]  /*1320*/  ISETP.LT.U32.AND P3, PT, R40, UR10, PT ;  /* 0x0000000a28007c0c */ /* 0x000fe4000bf61070 */
[----:B------:R-:W-:Y:S02]  /*1330*/  ISETP.GT.U32.AND P2, PT, R16, -0x1, PT ;  /* 0xffffffff1000780c */ /* 0x000fe40003f44070 */
[----:B------:R-:W-:-:S04]  /*1340*/  LOP3.LUT R16, R23, R5, RZ, 0xfc, !PT ;  /* 0x0000000517107212 */ /* 0x000fc800078efcff */
[----:B------:R-:W-:-:S04]  /*1350*/  ISETP.GT.AND.EX P2, PT, R16, -0x1, !P1, P2 ;  /* 0xffffffff1000780c */ /* 0x000fc80004f44320 */
[----:B------:R-:W-:-:S13]  /*1360*/  ISETP.LT.AND.EX P2, PT, R23, UR11, P2, P3 ;  /* 0x0000000b17007c0c */ /* 0x000fda0009741330 */
[----:B------:R-:W-:Y:S01]  /*1370*/  @!P2 PRMT R39, RZ, 0x7610, R39 ;  /* 0x00007610ff27a816 */ /* 0x000fe20000000027 */
[----:B------:R-:W-:Y:S01]  /*1380*/  @P2 IMAD.MOV.U32 R34, RZ, RZ, R24 ;  /* 0x000000ffff222224 */ /* 0x000fe200078e0018 */
[----:B--2---:R0:W-:Y:S04]  /*1390*/  STG.E.U16 desc[UR16][R30.64], R21 ;  /* 0x000000151e007986 */ /* 0x0041e8000c101510 */
[----:B------:R1:W2:Y:S01]  /*13a0*/  @P2 LDG.E.U16 R39, desc[UR16][R34.64] ;  /* 0x0000001022272981 */ /* 0x0002a2000c1e1500 */
[----:B------:R-:W-:Y:S01]  /*13b0*/  UIADD3 UR6, UP0, UR6, 0x4, URZ ;  /* 0x0000000406067890 */ /* 0x000fe2000ff1e03f */
[----:B------:R-:W-:Y:S02]  /*13c0*/  IADD3 R22, P2, R30, UR22, RZ ;  /* 0x000000161e167c10 */ /* 0x000fe4000ff5e0ff */
[----:B------:R-:W-:Y:S01]  /*13d0*/  IADD3 R26, P6, R26, UR20, RZ ;  /* 0x000000141a1a7c10 */ /* 0x000fe2000ffde0ff */
[----:B------:R-:W-:Y:S01]  /*13e0*/  UIADD3.X UR7, URZ, UR7, URZ, UP0, !UPT ;  /* 0x000000073f077290 */ /* 0x000fe200087fe43f */
[----:B------:R-:W-:Y:S01]  /*13f0*/  IADD3.X R23, R31, UR23, RZ, P2, !PT ;  /* 0x000000171f177c10 */ /* 0x000fe200097fe4ff */
[----:B------:R-:W-:Y:S01]  /*1400*/  UIADD3 UR18, UP0, UR6, UR13, URZ ;  /* 0x0000000d06127290 */ /* 0x000fe2000ff1e03f */
[----:B0-----:R-:W-:Y:S01]  /*1410*/  IMAD.U32 R30, RZ, RZ, UR24 ;  /* 0x00000018ff1e7e24 */ /* 0x001fe2000f8e00ff */
[----:B------:R-:W-:-:S02]  /*1420*/  IADD3 R16, P3, R22, UR22, RZ ;  /* 0x0000001616107c10 */ /* 0x000fc4000ff7e0ff */
[----:B------:R-:W-:Y:S01]  /*1430*/  UIADD3.X UR19, UR7, UR14, URZ, UP0, !UPT ;  /* 0x0000000e07137290 */ /* 0x000fe200087fe43f */
[----:B------:R-:W-:Y:S02]  /*1440*/  IADD3 R24, P5, R24, UR20, RZ ;  /* 0x0000001418187c10 */ /* 0x000fe4000ffbe0ff */
[----:B------:R-:W-:Y:S02]  /*1450*/  ISETP.NE.U32.AND P2, PT, RZ, UR18, PT ;  /* 0x00000012ff007c0c */ /* 0x000fe4000bf45070 */
[----:B------:R-:W-:Y:S02]  /*1460*/  LEA R33, P4, R30, R33, 0x2 ;  /* 0x000000211e217211 */ /* 0x000fe400078810ff */
[----:B------:R-:W-:Y:S02]  /*1470*/  ISETP.NE.AND.EX P2, PT, RZ, UR19, PT, P2 ;  /* 0x00000013ff007c0c */ /* 0x000fe4000bf45320 */
[----:B------:R-:W-:Y:S02]  /*1480*/  IADD3.X R21, R23, UR23, RZ, P3, !PT ;  /* 0x0000001717157c10 */ /* 0x000fe40009ffe4ff */
[----:B------:R-:W-:-:S02]  /*1490*/  IADD3.X R28, R28, UR21, RZ, P4, !PT ;  /* 0x000000151c1c7c10 */ /* 0x000fc4000a7fe4ff */
[----:B------:R-:W-:Y:S02]  /*14a0*/  IADD3 R20, P3, R20, UR20, RZ ;  /* 0x0000001414147c10 */ /* 0x000fe4000ff7e0ff */
[----:B------:R-:W-:Y:S02]  /*14b0*/  IADD3 R18, P4, R18, UR20, RZ ;  /* 0x0000001412127c10 */ /* 0x000fe4000ff9e0ff */
[----:B------:R-:W-:Y:S02]  /*14c0*/  IADD3.X R37, R37, UR15, RZ, P6, !PT ;  /* 0x0000000f25257c10 */ /* 0x000fe4000b7fe4ff */
[----:B------:R-:W-:Y:S02]  /*14d0*/  IADD3.X R29, R29, UR15, RZ, P3, !PT ;  /* 0x0000000f1d1d7c10 */ /* 0x000fe40009ffe4ff */
[----:B------:R-:W-:Y:S02]  /*14e0*/  IADD3.X R27, R27, UR15, RZ, P4, !PT ;  /* 0x0000000f1b1b7c10 */ /* 0x000fe4000a7fe4ff */
[----:B-1----:R-:W-:Y:S01]  /*14f0*/  IADD3.X R35, R35, UR15, RZ, P5, !PT ;  /* 0x0000000f23237c10 */ /* 0x002fe2000affe4ff */
[----:B--2---:R0:W-:Y:S01]  /*1500*/  STG.E.U16 desc[UR16][R22.64], R39 ;  /* 0x0000002716007986 */ /* 0x0041e2000c101510 */
[----:B------:R-:W-:Y:S05]  /*1510*/  @P2 BRA `(.L_x_8) ;  /* 0xfffffff800c02947 */ /* 0x000fea000383ffff */
.L_x_7:
[----:B------:R-:W1:Y:S01]  /*1520*/  LDC R20, c[0x0][0x238] ;  /* 0x00008e00ff147b82 */ /* 0x000e620000000800 */
[----:B------:R-:W-:Y:S01]  /*1530*/  IMAD.IADD R25, R3, 0x1, R25 ;  /* 0x0000000103197824 */ /* 0x000fe200078e0219 */
[----:B-1----:R-:W-:-:S13]  /*1540*/  LOP3.LUT P1, RZ, R20, 0x3, RZ, 0xc0, !PT ;  /* 0x0000000314ff7812 */ /* 0x002fda000782c0ff */
[----:B------:R-:W-:Y:S05]  /*1550*/  @!P1 BRA `(.L_x_9) ;  /* 0x0000000400649947 */ /* 0x000fea0003800000 */
[----:B------:R-:W-:Y:S01]  /*1560*/  ULDC.64 UR18, c[0x0][0x268] ;  /* 0x00009a0000127ab9 */ /* 0x000fe20000000a00 */
[----:B------:R-:W-:Y:S01]  /*1570*/  MOV R18, R8 ;  /* 0x0000000800127202 */ /* 0x000fe20000000f00 */
[----:B------:R-:W-:Y:S01]  /*1580*/  UIMAD UR7, UR7, UR18, URZ ;  /* 0x00000012070772a4 */ /* 0x000fe2000f8e023f */
[----:B------:R-:W-:Y:S01]  /*1590*/  IMAD.U32 R29, RZ, RZ, UR6 ;  /* 0x00000006ff1d7e24 */ /* 0x000fe2000f8e00ff */
[----:B------:R-:W-:Y:S02]  /*15a0*/  ULDC.64 UR14, c[0x0][0x220] ;  /* 0x00008800000e7ab9 */ /* 0x000fe40000000a00 */
[----:B------:R-:W-:Y:S01]  /*15b0*/  UIMAD UR7, UR6, UR19, UR7 ;  /* 0x00000013060772a4 */ /* 0x000fe2000f8e0207 */
[----:B0-----:R-:W-:Y:S01]  /*15c0*/  IMAD.WIDE.U32 R22, R29, UR18, R18 ;  /* 0x000000121d167c25 */ /* 0x001fe2000f8e0012 */
[----:B------:R-:W-:Y:S02]  /*15d0*/  ISETP.GE.U32.AND P1, PT, R6, UR14, PT ;  /* 0x0000000e06007c0c */ /* 0x000fe4000bf26070 */
[----:B------:R-:W-:-:S02]  /*15e0*/  LOP3.LUT R18, R22, R6, RZ, 0xfc, !PT ;  /* 0x0000000616127212 */ /* 0x000fc400078efcff */
[----:B------:R-:W-:Y:S01]  /*15f0*/  VIADD R23, R23, UR7 ;  /* 0x0000000717177c36 */ /* 0x000fe20008000000 */
[----:B------:R-:W-:Y:S02]  /*1600*/  ISETP.GE.AND.EX P1, PT, R5, UR15, PT, P1 ;  /* 0x0000000f05007c0c */ /* 0x000fe4000bf26310 */
[----:B------:R-:W-:Y:S02]  /*1610*/  ISETP.GT.U32.AND P2, PT, R18, -0x1, PT ;  /* 0xffffffff1200780c */ /* 0x000fe40003f44070 */
[----:B------:R-:W-:Y:S02]  /*1620*/  LOP3.LUT R18, R23, R5, RZ, 0xfc, !PT ;  /* 0x0000000517127212 */ /* 0x000fe400078efcff */
[----:B------:R-:W-:Y:S02]  /*1630*/  ISETP.LT.U32.AND P3, PT, R22, UR10, PT ;  /* 0x0000000a16007c0c */ /* 0x000fe4000bf61070 */
[----:B------:R-:W-:-:S04]  /*1640*/  ISETP.GT.AND.EX P2, PT, R18, -0x1, !P1, P2 ;  /* 0xffffffff1200780c */ /* 0x000fc80004f44320 */
[----:B------:R-:W-:-:S13]  /*1650*/  ISETP.LT.AND.EX P2, PT, R23, UR11, P2, P3 ;  /* 0x0000000b17007c0c */ /* 0x000fda0009741330 */
[----:B------:R-:W0:Y:S01]  /*1660*/  @P2 LDC.64 R26, c[0x0][0x218] ;  /* 0x00008600ff1a2b82 */ /* 0x000e220000000a00 */
[----:B------:R-:W-:-:S04]  /*1670*/  @P2 IMAD.MOV.U32 R24, RZ, RZ, R2 ;  /* 0x000000ffff182224 */ /* 0x000fc800078e0002 */
[----:B------:R-:W-:Y:S01]  /*1680*/  @P2 IMAD.WIDE.U32 R22, R29, UR18, R24 ;  /* 0x000000121d162c25 */ /* 0x000fe2000f8e0018 */
[----:B------:R-:W-:-:S03]  /*1690*/  @!P2 PRMT R29, RZ, 0x7610, R29 ;  /* 0x00007610ff1da816 */ /* 0x000fc6000000001d */
[----:B------:R-:W-:Y:S01]  /*16a0*/  @P2 VIADD R18, R23, UR7 ;  /* 0x0000000717122c36 */ /* 0x000fe20008000000 */
[----:B0-----:R-:W-:-:S04]  /*16b0*/  @P2 LEA R26, P3, R22, R26, 0x1 ;  /* 0x0000001a161a2211 */ /* 0x001fc800078608ff */
[----:B------:R-:W-:-:S05]  /*16c0*/  @P2 LEA.HI.X R27, R22, R27, R18, 0x1, P3 ;  /* 0x0000001b161b2211 */ /* 0x000fca00018f0c12 */
[----:B------:R0:W2:Y:S01]  /*16d0*/  @P2 LDG.E.U16 R29, desc[UR16][R26.64] ;  /* 0x000000101a1d2981 */ /* 0x0000a2000c1e1500 */
[----:B------:R-:W-:Y:S01]  /*16e0*/  LOP3.LUT R24, R20, 0x3, RZ, 0xc0, !PT ;  /* 0x0000000314187812 */ /* 0x000fe200078ec0ff */
[----:B------:R-:W-:Y:S01]  /*16f0*/  IMAD.MOV.U32 R22, RZ, RZ, R16 ;  /* 0x000000ffff167224 */ /* 0x000fe200078e0010 */
[----:B------:R-:W-:Y:S02]  /*1700*/  MOV R23, R21 ;  /* 0x0000001500177202 */ /* 0x000fe40000000f00 */
[----:B------:R-:W-:-:S04]  /*1710*/  ISETP.NE.U32.AND P2, PT, R24, 0x1, PT ;  /* 0x000000011800780c */ /* 0x000fc80003f45070 */
[----:B------:R-:W-:Y:S01]  /*1720*/  ISETP.NE.AND.EX P2, PT, RZ, RZ, PT, P2 ;  /* 0x000000ffff00720c */ /* 0x000fe20003f45320 */
[----:B0-----:R-:W-:Y:S01]  /*1730*/  IMAD.MOV.U32 R26, RZ, RZ, R16 ;  /* 0x000000ffff1a7224 */ /* 0x001fe200078e0010 */
[----:B------:R-:W-:Y:S01]  /*1740*/  IADD3 R16, P3, R16, UR22, RZ ;  /* 0x0000001610107c10 */ /* 0x000fe2000ff7e0ff */
[----:B------:R-:W-:-:S03]  /*1750*/  IMAD.MOV.U32 R27, RZ, RZ, R21 ;  /* 0x000000ffff1b7224 */ /* 0x000fc600078e0015 */
[----:B------:R-:W-:Y:S02]  /*1760*/  IADD3.X R21, R21, UR23, RZ, P3, !PT ;  /* 0x0000001715157c10 */ /* 0x000fe40009ffe4ff */
[----:B--2---:R1:W-:Y:S05]  /*1770*/  STG.E.U16 desc[UR16][R26.64], R29 ;  /* 0x0000001d1a007986 */ /* 0x0043ea000c101510 */
[----:B------:R-:W-:Y:S05]  /*1780*/  @!P2 BRA `(.L_x_9) ;  /* 0x0000000000d8a947 */ /* 0x000fea0003800000 */
[----:B------:R-:W-:Y:S02]  /*1790*/  ULDC.64 UR14, c[0x0][0x268] ;  /* 0x00009a00000e7ab9 */ /* 0x000fe40000000a00 */
[----:B------:R-:W-:-:S04]  /*17a0*/  UIMAD.WIDE.U32 UR14, UR6, UR18, UR14 ;  /* 0x00000012060e72a5 */ /* 0x000fc8000f8e000e */
[----:B------:R-:W-:Y:S02]  /*17b0*/  UIADD3 UR7, UR7, UR15, URZ ;  /* 0x0000000f07077290 */ /* 0x000fe4000fffe03f */
[----:B------:R-:W-:-:S04]  /*17c0*/  IADD3 R21, P2, R8, UR14, RZ ;  /* 0x0000000e08157c10 */ /* 0x000fc8000ff5e0ff */
[----:B------:R-:W-:Y:S02]  /*17d0*/  LOP3.LUT R16, R21, R6, RZ, 0xfc, !PT ;  /* 0x0000000615107212 */ /* 0x000fe400078efcff */
[----:B-1----:R-:W-:Y:S02]  /*17e0*/  IADD3.X R27, R19, UR7, RZ, P2, !PT ;  /* 0x00000007131b7c10 */ /* 0x002fe400097fe4ff */
[----:B------:R-:W-:Y:S02]  /*17f0*/  ISETP.GT.U32.AND P2, PT, R16, -0x1, PT ;  /* 0xffffffff1000780c */ /* 0x000fe40003f44070 */
[----:B------:R-:W-:Y:S02]  /*1800*/  LOP3.LUT R16, R27, R5, RZ, 0xfc, !PT ;  /* 0x000000051b107212 */ /* 0x000fe400078efcff */
[----:B------:R-:W-:Y:S02]  /*1810*/  ISETP.LT.U32.AND P3, PT, R21, UR10, PT ;  /* 0x0000000a15007c0c */ /* 0x000fe4000bf61070 */
[----:B------:R-:W-:-:S04]  /*1820*/  ISETP.GT.AND.EX P2, PT, R16, -0x1, !P1, P2 ;  /* 0xffffffff1000780c */ /* 0x000fc80004f44320 */
[----:B------:R-:W-:-:S13]  /*1830*/  ISETP.LT.AND.EX P2, PT, R27, UR11, P2, P3 ;  /* 0x0000000b1b007c0c */ /* 0x000fda0009741330 */
[----:B------:R-:W0:Y:S01]  /*1840*/  @P2 LDC.64 R20, c[0x0][0x218] ;  /* 0x00008600ff142b82 */ /* 0x000e220000000a00 */
[----:B------:R-:W-:Y:S02]  /*1850*/  @P2 IADD3 R16, P3, R2, UR14, RZ ;  /* 0x0000000e02102c10 */ /* 0x000fe4000ff7e0ff */
[----:B------:R-:W-:Y:S02]  /*1860*/  @!P2 PRMT R31, RZ, 0x7610, R31 ;  /* 0x00007610ff1fa816 */ /* 0x000fe4000000001f */
[----:B------:R-:W-:Y:S02]  /*1870*/  @P2 IADD3.X R18, R25, UR7, RZ, P3, !PT ;  /* 0x0000000719122c10 */ /* 0x000fe40009ffe4ff */
[----:B0-----:R-:W-:-:S04]  /*1880*/  @P2 LEA R20, P3, R16, R20, 0x1 ;  /* 0x0000001410142211 */ /* 0x001fc800078608ff */
[----:B------:R-:W-:-:S05]  /*1890*/  @P2 LEA.HI.X R21, R16, R21, R18, 0x1, P3 ;  /* 0x0000001510152211 */ /* 0x000fca00018f0c12 */
[----:B------:R0:W2:Y:S01]  /*18a0*/  @P2 LDG.E.U16 R31, desc[UR16][R20.64] ;  /* 0x00000010141f2981 */ /* 0x0000a2000c1e1500 */
[----:B------:R-:W-:Y:S01]  /*18b0*/  IADD3 R26, P2, R22, UR22, RZ ;  /* 0x00000016161a7c10 */ /* 0x000fe2000ff5e0ff */
[----:B------:R-:W-:Y:S02]  /*18c0*/  IMAD.U32 R29, RZ, RZ, UR22 ;  /* 0x00000016ff1d7e24 */ /* 0x000fe4000f8e00ff */
[----:B------:R-:W-:Y:S01]  /*18d0*/  IMAD.U32 R33, RZ, RZ, UR22 ;  /* 0x00000016ff217e24 */ /* 0x000fe2000f8e00ff */
[----:B------:R-:W-:Y:S01]  /*18e0*/  IADD3.X R27, R23, UR23, RZ, P2, !PT ;  /* 0x00000017171b7c10 */ /* 0x000fe200097fe4ff */
[----:B------:R-:W-:Y:S01]  /*18f0*/  IMAD.U32 R16, RZ, RZ, UR23 ;  /* 0x00000017ff107e24 */ /* 0x000fe2000f8e00ff */
[----:B------:R-:W-:Y:S02]  /*1900*/  ISETP.NE.U32.AND P2, PT, R24, 0x2, PT ;  /* 0x000000021800780c */ /* 0x000fe40003f45070 */
[----:B------:R-:W-:Y:S02]  /*1910*/  LEA R28, P3, R29, R22, 0x1 ;  /* 0x000000161d1c7211 */ /* 0x000fe400078608ff */
[----:B------:R-:W-:-:S02]  /*1920*/  ISETP.NE.AND.EX P2, PT, RZ, RZ, PT, P2 ;  /* 0x000000ffff00720c */ /* 0x000fc40003f45320 */
[----:B------:R-:W-:Y:S01]  /*1930*/  LEA.HI.X R29, R33, R23, R16, 0x1, P3 ;  /* 0x00000017211d7211 */ /* 0x000fe200018f0c10 */
[----:B------:R-:W-:-:S04]  /*1940*/  IMAD.MOV.U32 R16, RZ, RZ, R28 ;  /* 0x000000ffff107224 */ /* 0x000fc800078e001c */
[----:B0-----:R-:W-:Y:S01]  /*1950*/  IMAD.MOV.U32 R21, RZ, RZ, R29 ;  /* 0x000000ffff157224 */ /* 0x001fe200078e001d */
[----:B--2---:R2:W-:Y:S05]  /*1960*/  STG.E.U16 desc[UR16][R26.64], R31 ;  /* 0x0000001f1a007986 */ /* 0x0045ea000c101510 */
[----:B------:R-:W-:Y:S05]  /*1970*/  @!P2 BRA `(.L_x_9) ;  /* 0x00000000005ca947 */ /* 0x000fea0003800000 */
[----:B------:R-:W-:-:S04]  /*1980*/  UIADD3 UR14, UP0, UR14, UR18, URZ ;  /* 0x000000120e0e7290 */ /* 0x000fc8000ff1e03f */
[----:B------:R-:W-:Y:S02]  /*1990*/  UIADD3.X UR7, UR7, UR19, URZ, UP0, !UPT ;  /* 0x0000001307077290 */ /* 0x000fe400087fe43f */
[----:B------:R-:W-:-:S04]  /*19a0*/  IADD3 R3, P2, R8, UR14, RZ ;  /* 0x0000000e08037c10 */ /* 0x000fc8000ff5e0ff */
[----:B------:R-:W-:Y:S02]  /*19b0*/  LOP3.LUT R6, R3, R6, RZ, 0xfc, !PT ;  /* 0x0000000603067212 */ /* 0x000fe400078efcff */
[----:B------:R-:W-:Y:S02]  /*19c0*/  IADD3.X R7, R19, UR7, RZ, P2, !PT ;  /* 0x0000000713077c10 */ /* 0x000fe400097fe4ff */
        /* <DEDUP_REMOVED lines=11> */
[----:B------:R-:W3:Y:S01]  /*1a80*/  @P1 LDG.E.U16 R5, desc[UR16][R2.64] ;  /* 0x0000001002051981 */ /* 0x000ee2000c1e1500 */
[----:B------:R-:W-:Y:S01]  /*1a90*/  IMAD.U32 R7, RZ, RZ, UR8 ;  /* 0x00000008ff077e24 */ /* 0x000fe2000f8e00ff */
[----:B------:R-:W-:-:S03]  /*1aa0*/  UIMAD UR6, UR12, 0x6, URZ ;  /* 0x000000060c0678a4 */ /* 0x000fc6000f8e023f */
[----:B------:R-:W-:-:S04]  /*1ab0*/  IMAD.WIDE.U32 R22, R7, 0x6, R22 ;  /* 0x0000000607167825 */ /* 0x000fc800078e0016 */
[----:B------:R-:W-:Y:S01]  /*1ac0*/  IMAD.MOV.U32 R16, RZ, RZ, R22 ;  /* 0x000000ffff107224 */ /* 0x000fe200078e0016 */
[----:B------:R-:W-:Y:S01]  /*1ad0*/  IADD3 R21, R23, UR6, RZ ;  /* 0x0000000617157c10 */ /* 0x000fe2000fffe0ff */
[----:B---3--:R3:W-:Y:S06]  /*1ae0*/  STG.E.U16 desc[UR16][R28.64], R5 ;  /* 0x000000051c007986 */ /* 0x0087ec000c101510 */
.L_x_9:
[----:B------:R-:W-:Y:S05]  /*1af0*/  @!P0 BRA `(.L_x_10) ;  /* 0xffffffec00bc8947 */ /* 0x000fea000383ffff */
.L_x_6:
[----:B------:R-:W-:Y:S01]  /*1b00*/  ULDC UR4, c[0x0][0x0] ;  /* 0x0000000000047ab9 */ /* 0x000fe20000000800 */
[----:B------:R-:W4:Y:S02]  /*1b10*/  LDC R2, c[0x0][0xc] ;  /* 0x00000300ff027b82 */ /* 0x000f240000000800 */
[----:B----4-:R-:W-:Y:S01]  /*1b20*/  IMAD R3, R2, UR4, RZ ;  /* 0x0000000402037c24 */ /* 0x010fe2000f8e02ff */
[----:B------:R-:W-:-:S04]  /*1b30*/  ULDC.64 UR4, c[0x0][0x210] ;  /* 0x0000840000047ab9 */ /* 0x000fc80000000a00 */
[----:B------:R-:W-:-:S05]  /*1b40*/  IADD3 R0, P0, R3, R0, RZ ;  /* 0x0000000003007210 */ /* 0x000fca0007f1e0ff */
[----:B------:R-:W-:Y:S01]  /*1b50*/  IMAD.X R13, RZ, RZ, R13, P0 ;  /* 0x000000ffff0d7224 */ /* 0x000fe200000e060d */
[----:B------:R-:W-:-:S04]  /*1b60*/  ISETP.GE.U32.AND P0, PT, R0, UR4, PT ;  /* 0x0000000400007c0c */ /* 0x000fc8000bf06070 */
[----:B------:R-:W-:-:S13]  /*1b70*/  ISETP.GE.AND.EX P0, PT, R13, UR5, PT, P0 ;  /* 0x000000050d007c0c */ /* 0x000fda000bf06300 */
[----:B------:R-:W-:Y:S05]  /*1b80*/  @!P0 BRA `(.L_x_11) ;  /* 0xffffffe4007c8947 */ /* 0x000fea000383ffff */
[----:B------:R-:W-:Y:S05]  /*1b90*/  EXIT ;  /* 0x000000000000794d */ /* 0x000fea0003800000 */
        .weak           $__internal_0_$__cuda_sm20_div_s64
        .type           $__internal_0_$__cuda_sm20_div_s64,@function
        .size           $__internal_0_$__cuda_sm20_div_s64,(.L_x_504 - $__internal_0_$__cuda_sm20_div_s64)
$__internal_0_$__cuda_sm20_div_s64:
[-C--:B------:R-:W-:Y:S02]  /*1ba0*/  IADD3 R5, P1, RZ, -R8.reuse, RZ ;  /* 0x80000008ff057210 */ /* 0x080fe40007f3e0ff */
[----:B------:R-:W-:Y:S02]  /*1bb0*/  ISETP.GE.AND P0, PT, R7, RZ, PT ;  /* 0x000000ff0700720c */ /* 0x000fe40003f06270 */
[----:B------:R-:W-:Y:S01]  /*1bc0*/  ISETP.GE.AND P3, PT, R10, RZ, PT ;  /* 0x000000ff0a00720c */ /* 0x000fe20003f66270 */
[----:B------:R-:W-:Y:S01]  /*1bd0*/  IMAD.X R16, RZ, RZ, ~R7, P1 ;  /* 0x000000ffff107224 */ /* 0x000fe200008e0e07 */
[----:B------:R-:W-:-:S04]  /*1be0*/  SEL R4, R5, R8, !P0 ;  /* 0x0000000805047207 */ /* 0x000fc80004000000 */
[----:B------:R-:W-:-:S04]  /*1bf0*/  SEL R5, R16, R7, !P0 ;  /* 0x0000000710057207 */ /* 0x000fc80004000000 */
[----:B------:R-:W0:Y:S08]  /*1c00*/  I2F.U64.RP R9, R4 ;  /* 0x0000000400097312 */ /* 0x000e300000309000 */
[----:B0-----:R-:W0:Y:S02]  /*1c10*/  MUFU.RCP R9, R9 ;  /* 0x0000000900097308 */ /* 0x001e240000001000 */
[----:B0-----:R-:W-:-:S06]  /*1c20*/  VIADD R16, R9, 0x1ffffffe ;  /* 0x1ffffffe09107836 */ /* 0x001fcc0000000000 */
[----:B------:R-:W0:Y:S02]  /*1c30*/  F2I.U64.TRUNC R16, R16 ;  /* 0x0000001000107311 */ /* 0x000e24000020d800 */
[----:B0-----:R-:W-:-:S04]  /*1c40*/  IMAD.WIDE.U32 R18, R16, R4, RZ ;  /* 0x0000000410127225 */ /* 0x001fc800078e00ff */
[C---:B------:R-:W-:Y:S01]  /*1c50*/  IMAD R11, R16.reuse, R5, R19 ;  /* 0x00000005100b7224 */ /* 0x040fe200078e0213 */
[----:B------:R-:W-:Y:S01]  /*1c60*/  IADD3 R21, P0, RZ, -R18, RZ ;  /* 0x80000012ff157210 */ /* 0x000fe20007f1e0ff */
[----:B------:R-:W-:Y:S02]  /*1c70*/  IMAD.MOV.U32 R19, RZ, RZ, R16 ;  /* 0x000000ffff137224 */ /* 0x000fe400078e0010 */
[----:B------:R-:W-:Y:S02]  /*1c80*/  IMAD R11, R17, R4, R11 ;  /* 0x00000004110b7224 */ /* 0x000fe400078e020b */
[----:B------:R-:W-:-:S04]  /*1c90*/  IMAD.HI.U32 R18, R16, R21, RZ ;  /* 0x0000001510127227 */ /* 0x000fc800078e00ff */
[----:B------:R-:W-:-:S04]  /*1ca0*/  IMAD.X R11, RZ, RZ, ~R11, P0 ;  /* 0x000000ffff0b7224 */ /* 0x000fc800000e0e0b */
[----:B------:R-:W-:-:S04]  /*1cb0*/  IMAD.WIDE.U32 R18, P0, R16, R11, R18 ;  /* 0x0000000b10127225 */ /* 0x000fc80007800012 */
[C---:B------:R-:W-:Y:S02]  /*1cc0*/  IMAD R23, R17.reuse, R11, RZ ;  /* 0x0000000b11177224 */ /* 0x040fe400078e02ff */
[----:B------:R-:W-:-:S04]  /*1cd0*/  IMAD.HI.U32 R18, P1, R17, R21, R18 ;  /* 0x0000001511127227 */ /* 0x000fc80007820012 */
[----:B------:R-:W-:Y:S01]  /*1ce0*/  IMAD.HI.U32 R9, R17, R11, RZ ;  /* 0x0000000b11097227 */ /* 0x000fe200078e00ff */
[----:B------:R-:W-:-:S04]  /*1cf0*/  IADD3 R19, P2, R23, R18, RZ ;  /* 0x0000001217137210 */ /* 0x000fc80007f5e0ff */
[----:B------:R-:W-:Y:S01]  /*1d00*/  IADD3.X R9, R9, R17, RZ, P0, !PT ;  /* 0x0000001109097210 */ /* 0x000fe200007fe4ff */
[----:B------:R-:W-:-:S03]  /*1d10*/  IMAD.WIDE.U32 R16, R19, R4, RZ ;  /* 0x0000000413107225 */ /* 0x000fc600078e00ff */
[----:B------:R-:W-:Y:S01]  /*1d20*/  IADD3.X R9, RZ, RZ, R9, P2, P1 ;  /* 0x000000ffff097210 */ /* 0x000fe200017e2409 */
[----:B------:R-:W-:Y:S01]  /*1d30*/  IMAD R11, R19, R5, R17 ;  /* 0x00000005130b7224 */ /* 0x000fe200078e0211 */
[----:B------:R-:W-:Y:S02]  /*1d40*/  IADD3 R21, P0, RZ, -R16, RZ ;  /* 0x80000010ff157210 */ /* 0x000fe40007f1e0ff */
[----:B------:R-:W-:Y:S01]  /*1d50*/  IADD3 R17, P4, RZ, -R14, RZ ;  /* 0x8000000eff117210 */ /* 0x000fe20007f9e0ff */
[----:B------:R-:W-:Y:S02]  /*1d60*/  IMAD R11, R9, R4, R11 ;  /* 0x00000004090b7224 */ /* 0x000fe400078e020b */
[----:B------:R-:W-:-:S04]  /*1d70*/  IMAD.HI.U32 R18, R19, R21, RZ ;  /* 0x0000001513127227 */ /* 0x000fc800078e00ff */
[----:B------:R-:W-:-:S04]  /*1d80*/  IMAD.X R16, RZ, RZ, ~R11, P0 ;  /* 0x000000ffff107224 */ /* 0x000fc800000e0e0b */
[----:B------:R-:W-:-:S04]  /*1d90*/  IMAD.WIDE.U32 R18, P0, R19, R16, R18 ;  /* 0x0000001013127225 */ /* 0x000fc80007800012 */
[C---:B------:R-:W-:Y:S02]  /*1da0*/  IMAD R20, R9.reuse, R16, RZ ;  /* 0x0000001009147224 */ /* 0x040fe400078e02ff */
[----:B------:R-:W-:Y:S01]  /*1db0*/  IMAD.HI.U32 R11, P1, R9, R21, R18 ;  /* 0x00000015090b7227 */ /* 0x000fe20007820012 */
[----:B------:R-:W-:-:S03]  /*1dc0*/  SEL R18, R17, R14, !P3 ;  /* 0x0000000e11127207 */ /* 0x000fc60005800000 */
[----:B------:R-:W-:Y:S01]  /*1dd0*/  IMAD.HI.U32 R16, R9, R16, RZ ;  /* 0x0000001009107227 */ /* 0x000fe200078e00ff */
[----:B------:R-:W-:-:S03]  /*1de0*/  IADD3 R11, P2, R20, R11, RZ ;  /* 0x0000000b140b7210 */ /* 0x000fc60007f5e0ff */
[----:B------:R-:W-:Y:S02]  /*1df0*/  IMAD.X R17, RZ, RZ, ~R10, P4 ;  /* 0x000000ffff117224 */ /* 0x000fe400020e0e0a */
[----:B------:R-:W-:Y:S02]  /*1e00*/  IMAD.X R9, R16, 0x1, R9, P0 ;  /* 0x0000000110097824 */ /* 0x000fe400000e0609 */
[----:B------:R-:W-:Y:S01]  /*1e10*/  IMAD.HI.U32 R16, R11, R18, RZ ;  /* 0x000000120b107227 */ /* 0x000fe200078e00ff */
[----:B------:R-:W-:Y:S02]  /*1e20*/  SEL R20, R17, R10, !P3 ;  /* 0x0000000a11147207 */ /* 0x000fe40005800000 */
[----:B------:R-:W-:Y:S01]  /*1e30*/  IADD3.X R9, RZ, RZ, R9, P2, P1 ;  /* 0x000000ffff097210 */ /* 0x000fe200017e2409 */
[----:B------:R-:W-:Y:S02]  /*1e40*/  IMAD.MOV.U32 R17, RZ, RZ, RZ ;  /* 0x000000ffff117224 */ /* 0x000fe400078e00ff */
[----:B------:R-:W-:-:S04]  /*1e50*/  IMAD.WIDE.U32 R16, R11, R20, R16 ;  /* 0x000000140b107225 */ /* 0x000fc800078e0010 */
[C---:B------:R-:W-:Y:S02]  /*1e60*/  IMAD R14, R9.reuse, R20, RZ ;  /* 0x00000014090e7224 */ /* 0x040fe400078e02ff */
[----:B------:R-:W-:-:S04]  /*1e70*/  IMAD.HI.U32 R11, P0, R9, R18, R16 ;  /* 0x00000012090b7227 */ /* 0x000fc80007800010 */
[----:B------:R-:W-:Y:S01]  /*1e80*/  IMAD.HI.U32 R9, R9, R20, RZ ;  /* 0x0000001409097227 */ /* 0x000fe200078e00ff */
[----:B------:R-:W-:-:S03]  /*1e90*/  IADD3 R11, P1, R14, R11, RZ ;  /* 0x0000000b0e0b7210 */ /* 0x000fc60007f3e0ff */
[----:B------:R-:W-:Y:S02]  /*1ea0*/  IMAD.X R9, RZ, RZ, R9, P0 ;  /* 0x000000ffff097224 */ /* 0x000fe400000e0609 */
[----:B------:R-:W-:-:S04]  /*1eb0*/  IMAD.WIDE.U32 R16, R11, R4, RZ ;  /* 0x000000040b107225 */ /* 0x000fc800078e00ff */
[----:B------:R-:W-:Y:S02]  /*1ec0*/  IMAD.X R9, RZ, RZ, R9, P1 ;  /* 0x000000ffff097224 */ /* 0x000fe400008e0609 */
[----:B------:R-:W-:Y:S01]  /*1ed0*/  IMAD R14, R11, R5, R17 ;  /* 0x000000050b0e7224 */ /* 0x000fe200078e0211 */
[----:B------:R-:W-:-:S03]  /*1ee0*/  IADD3 R17, P1, -R16, R18, RZ ;  /* 0x0000001210117210 */ /* 0x000fc60007f3e1ff */
[-C--:B------:R-:W-:Y:S01]  /*1ef0*/  IMAD R14, R9, R4.reuse, R14 ;  /* 0x00000004090e7224 */ /* 0x080fe200078e020e */
[----:B------:R-:W-:-:S04]  /*1f00*/  ISETP.GE.U32.AND P0, PT, R17, R4, PT ;  /* 0x000000041100720c */ /* 0x000fc80003f06070 */
[----:B------:R-:W-:Y:S02]  /*1f10*/  IADD3.X R23, ~R14, R20, RZ, P1, !PT ;  /* 0x000000140e177210 */ /* 0x000fe40000ffe5ff */
[----:B------:R-:W-:Y:S02]  /*1f20*/  IADD3 R19, P1, R17, -R4, RZ ;  /* 0x8000000411137210 */ /* 0x000fe40007f3e0ff */
[----:B------:R-:W-:Y:S02]  /*1f30*/  ISETP.GE.U32.AND.EX P0, PT, R23, R5, PT, P0 ;  /* 0x000000051700720c */ /* 0x000fe40003f06100 */
[----:B------:R-:W-:Y:S01]  /*1f40*/  IADD3 R14, P2, R11, 0x1, RZ ;  /* 0x000000010b0e7810 */ /* 0x000fe20007f5e0ff */
[----:B------:R-:W-:Y:S01]  /*1f50*/  IMAD.X R21, R23, 0x1, ~R5, P1 ;  /* 0x0000000117157824 */ /* 0x000fe200008e0e05 */
[----:B------:R-:W-:Y:S02]  /*1f60*/  SEL R19, R19, R17, P0 ;  /* 0x0000001113137207 */ /* 0x000fe40000000000 */
[----:B------:R-:W-:Y:S01]  /*1f70*/  SEL R17, R14, R11, P0 ;  /* 0x0000000b0e117207 */ /* 0x000fe20000000000 */
[----:B------:R-:W-:Y:S01]  /*1f80*/  IMAD.X R16, RZ, RZ, R9, P2 ;  /* 0x000000ffff107224 */ /* 0x000fe200010e0609 */
[----:B------:R-:W-:-:S02]  /*1f90*/  SEL R21, R21, R23, P0 ;  /* 0x0000001715157207 */ /* 0x000fc40000000000 */
[----:B------:R-:W-:Y:S02]  /*1fa0*/  ISETP.GE.U32.AND P1, PT, R19, R4, PT ;  /* 0x000000041300720c */ /* 0x000fe40003f26070 */
[----:B------:R-:W-:Y:S02]  /*1fb0*/  SEL R14, R16, R9, P0 ;  /* 0x00000009100e7207 */ /* 0x000fe40000000000 */
[----:B------:R-:W-:Y:S02]  /*1fc0*/  IADD3 R4, P2, R17, 0x1, RZ ;  /* 0x0000000111047810 */ /* 0x000fe40007f5e0ff */
[----:B------:R-:W-:Y:S02]  /*1fd0*/  ISETP.GE.U32.AND.EX P0, PT, R21, R5, PT, P1 ;  /* 0x000000051500720c */ /* 0x000fe40003f06110 */
[----:B------:R-:W-:Y:S01]  /*1fe0*/  LOP3.LUT R9, R7, R10, RZ, 0x3c, !PT ;  /* 0x0000000a07097212 */ /* 0x000fe200078e3cff */
[----:B------:R-:W-:Y:S01]  /*1ff0*/  IMAD.X R11, RZ, RZ, R14, P2 ;  /* 0x000000ffff0b7224 */ /* 0x000fe200010e060e */
[----:B------:R-:W-:-:S02]  /*2000*/  SEL R4, R4, R17, P0 ;  /* 0x0000001104047207 */ /* 0x000fc40000000000 */
[----:B------:R-:W-:Y:S02]  /*2010*/  ISETP.GE.AND P1, PT, R9, RZ, PT ;  /* 0x000000ff0900720c */ /* 0x000fe40003f26270 */
[----:B------:R-:W-:Y:S02]  /*2020*/  SEL R11, R11, R14, P0 ;  /* 0x0000000e0b0b7207 */ /* 0x000fe40000000000 */
[-C--:B------:R-:W-:Y:S02]  /*2030*/  IADD3 R5, P2, RZ, -R4.reuse, RZ ;  /* 0x80000004ff057210 */ /* 0x080fe40007f5e0ff */
[----:B------:R-:W-:Y:S02]  /*2040*/  ISETP.NE.U32.AND P0, PT, R8, RZ, PT ;  /* 0x000000ff0800720c */ /* 0x000fe40003f05070 */
[----:B------:R-:W-:Y:S01]  /*2050*/  SEL R10, R5, R4, !P1 ;  /* 0x00000004050a7207 */ /* 0x000fe20004800000 */
[----:B------:R-:W-:Y:S01]  /*2060*/  IMAD.X R8, RZ, RZ, ~R11, P2 ;  /* 0x000000ffff087224 */ /* 0x000fe200010e0e0b */
[----:B------:R-:W-:Y:S01]  /*2070*/  ISETP.NE.AND.EX P0, PT, R7, RZ, PT, P0 ;  /* 0x000000ff0700720c */ /* 0x000fe20003f05300 */
[----:B------:R-:W-:-:S03]  /*2080*/  IMAD.MOV.U32 R7, RZ, RZ, 0x0 ;  /* 0x00000000ff077424 */ /* 0x000fc600078e00ff */
[----:B------:R-:W-:Y:S02]  /*2090*/  SEL R11, R8, R11, !P1 ;  /* 0x0000000b080b7207 */ /* 0x000fe40004800000 */
[----:B------:R-:W-:Y:S02]  /*20a0*/  SEL R10, R10, 0xffffffff, P0 ;  /* 0xffffffff0a0a7807 */ /* 0x000fe40000000000 */
[----:B------:R-:W-:Y:S01]  /*20b0*/  SEL R11, R11, 0xffffffff, P0 ;  /* 0xffffffff0b0b7807 */ /* 0x000fe20000000000 */
[----:B------:R-:W-:Y:S06]  /*20c0*/  RET.REL.NODEC R6 `(_ZN2at6native13im2col_kernelIN3c108BFloat16EEEvlPKT_llllllllllllPS4_) ;  /* 0xffffffdc06cc7950 */ /* 0x000fec0003c3ffff */
.L_x_12:
[----:B------:R-:W-:-:S00]  /*20d0*/  BRA `(.L_x_12) ;  /* 0xfffffffc00fc7947 */ /* 0x000fc0000383ffff */
[----:B------:R-:W-:-:S00]  /*20e0*/  NOP ;  /* 0x0000000000007918 */ /* 0x000fc00000000000 */
        /* <DEDUP_REMOVED lines=9> */
.L_x_504:


//--------------------- .text._ZN2at6native13im2col_kernelIN3c104HalfEEEvlPKT_llllllllllllPS4_ --------------------------
	.section	.text._ZN2at6native13im2col_kernelIN3c104HalfEEEvlPKT_llllllllllllPS4_,"ax",@progbits
	.align	128
        .global         _ZN2at6native13im2col_kernelIN3c104HalfEEEvlPKT_llllllllllllPS4_
        .type           _ZN2at6native13im2col_kernelIN3c104HalfEEEvlPKT_llllllllllllPS4_,@function
        .size           _ZN2at6native13im2col_kernelIN3c104HalfEEEvlPKT_llllllllllllPS4_,(.L_x_505 - _ZN2at6native13im2col_kernelIN3c104HalfEEEvlPKT_llllllllllllPS4_)
        .other          _ZN2at6native13im2col_kernelIN3c104HalfEEEvlPKT_llllllllllllPS4_,@"STO_CUDA_ENTRY STV_DEFAULT"
_ZN2at6native13im2col_kernelIN3c104HalfEEEvlPKT_llllllllllllPS4_:
.text._ZN2at6native13im2col_kernelIN3c104HalfEEEvlPKT_llllllllllllPS4_:
        /* <DEDUP_REMOVED lines=24> */
.L_x_24:
        /* <DEDUP_REMOVED lines=11> */
[----:B------:R-:W-:Y:S05]  /*0230*/  CALL.REL.NOINC `($__internal_1_$__cuda_sm20_div_s64) ;  /* 0x0000001800587944 */ /* 0x000fea0003c00000 */
        /* <DEDUP_REMOVED lines=12> */
.L_x_14:
        /* <DEDUP_REMOVED lines=23> */
.L_x_15:
[----:B------:R-:W-:Y:S05]  /*0470*/  BSYNC B0 ;  /* 0x0000000000007941 */ /* 0x000fea0003800000 */
.L_x_13:
        /* <DEDUP_REMOVED lines=12> */
[----:B------:R-:W-:Y:S05]  /*0540*/  CALL.REL.NOINC `($__internal_1_$__cuda_sm20_div_s64) ;  /* 0x0000001400947944 */ /* 0x000fea0003c00000 */
        /* <DEDUP_REMOVED lines=11> */
.L_x_17:
        /* <DEDUP_REMOVED lines=24> */
.L_x_18:
[----:B------:R-:W-:Y:S05]  /*0780*/  BSYNC B0 ;  /* 0x0000000000007941 */ /* 0x000fea0003800000 */
.L_x_16:
        /* <DEDUP_REMOVED lines=38> */
.L_x_23:
        /* <DEDUP_REMOVED lines=99> */
.L_x_21:
        /* <DEDUP_REMOVED lines=80> */
.L_x_20:
        /* <DEDUP_REMOVED lines=93> */
.L_x_22:
[----:B------:R-:W-:Y:S05]  /*1af0*/  @!P0 BRA `(.L_x_23) ;  /* 0xffffffec00bc8947 */ /* 0x000fea000383ffff */
.L_x_19:
        /* <DEDUP_REMOVED lines=10> */
        .weak           $__internal_1_$__cuda_sm20_div_s64
        .type           $__internal_1_$__cuda_sm20_div_s64,@function
        .size           $__internal_1_$__cuda_sm20_div_s64,(.L_x_505 - $__internal_1_$__cuda_sm20_div_s64)
$__internal_1_$__cuda_sm20_div_s64:
        /* <DEDUP_REMOVED lines=82> */
[----:B------:R-:W-:Y:S06]  /*20c0*/  RET.REL.NODEC R6 `(_ZN2at6native13im2col_kernelIN3c104HalfEEEvlPKT_llllllllllllPS4_) ;  /* 0xffffffdc06cc7950 */ /* 0x000fec0003c3ffff */
.L_x_25:
        /* <DEDUP_REMOVED lines=11> */
.L_x_505:


//--------------------- .text._ZN2at6native13im2col_kernelIfEEvlPKT_llllllllllllPS2_ --------------------------
	.section	.text._ZN2at6native13im2col_kernelIfEEvlPKT_llllllllllllPS2_,"ax",@progbits
	.align	128
        .global         _ZN2at6native13im2col_kernelIfEEvlPKT_llllllllllllPS2_
        .type           _ZN2at6native13im2col_kernelIfEEvlPKT_llllllllllllPS2_,@function
        .size           _ZN2at6native13im2col_kernelIfEEvlPKT_llllllllllllPS2_,(.L_x_506 - _ZN2at6native13im2col_kernelIfEEvlPKT_llllllllllllPS2_)
        .other          _ZN2at6native13im2col_kernelIfEEvlPKT_llllllllllllPS2_,@"STO_CUDA_ENTRY STV_DEFAULT"
_ZN2at6native13im2col_kernelIfEEvlPKT_llllllllllllPS2_:
.text._ZN2at6native13im2col_kernelIfEEvlPKT_llllllllllllPS2_:
        /* <DEDUP_REMOVED lines=14> */
[----:B------:R-:W-:-:S05]  /*00e0*/  ULDC.64 UR14, c[0x0][0x208] ;  /* 0x00008200000e7ab9 */ /* 0x000fca0000000a00 */
.L_x_37:
[----:B------:R-:W-:Y:S01]  /*00f0*/  ULDC UR4, c[0x0][0x27c] ;  /* 0x00009f0000047ab9 */ /* 0x000fe20000000800 */
[----:B------:R-:W-:Y:S01]  /*0100*/  BSSY B0, `(.L_x_26) ;  /* 0x000002c000007945 */ /* 0x000fe20003800000 */
[----:B------:R-:W-:-:S04]  /*0110*/  LOP3.LUT R0, R49, UR4, RZ, 0xfc, !PT ;  /* 0x0000000431007c12 */ /* 0x000fc8000f8efcff */
[----:B------:R-:W-:-:S13]  /*0120*/  ISETP.NE.U32.AND P0, PT, R0, RZ, PT ;  /* 0x000000ff0000720c */ /* 0x000fda0003f05070 */
[----:B01----:R-:W-:Y:S05]  /*0130*/  @!P0 BRA `(.L_x_27) ;  /* 0x0000000000448947 */ /* 0x003fea0003800000 */
[----:B------:R-:W-:Y:S01]  /*0140*/  ULDC.64 UR4, c[0x0][0x278] ;  /* 0x00009e0000047ab9 */ /* 0x000fe20000000a00 */
[----:B------:R-:W-:Y:S01]  /*0150*/  IMAD.MOV.U32 R12, RZ, RZ, R48 ;  /* 0x000000ffff0c7224 */ /* 0x000fe200078e0030 */
[----:B------:R-:W-:Y:S01]  /*0160*/  MOV R7, R49 ;  /* 0x0000003100077202 */ /* 0x000fe20000000f00 */
[----:B------:R-:W-:Y:S01]  /*0170*/  IMAD.U32 R5, RZ, RZ, UR4 ;  /* 0x00000004ff057e24 */ /* 0x000fe2000f8e00ff */
[----:B------:R-:W-:Y:S01]  /*0180*/  MOV R0, 0x1b0 ;  /* 0x000001b000007802 */ /* 0x000fe20000000f00 */
[----:B------:R-:W-:-:S07]  /*0190*/  IMAD.U32 R4, RZ, RZ, UR5 ;  /* 0x00000005ff047e24 */ /* 0x000fce000f8e00ff */
[----:B------:R-:W-:Y:S05]  /*01a0*/  CALL.REL.NOINC `($__internal_2_$__cuda_sm20_div_s64) ;  /* 0x0000001800087944 */ /* 0x000fea0003c00000 */
[----:B------:R-:W-:Y:S01]  /*01b0*/  IADD3 R3, P0, RZ, -R12, RZ ;  /* 0x8000000cff037210 */ /* 0x000fe20007f1e0ff */
[----:B------:R-:W-:Y:S01]  /*01c0*/  ULDC.64 UR4, c[0x0][0x278] ;  /* 0x00009e0000047ab9 */ /* 0x000fe20000000a00 */
[----:B------:R-:W-:Y:S02]  /*01d0*/  IMAD.MOV.U32 R44, RZ, RZ, R12 ;  /* 0x000000ffff2c7224 */ /* 0x000fe400078e000c */
[--C-:B------:R-:W-:Y:S02]  /*01e0*/  IMAD.MOV.U32 R45, RZ, RZ, R13.reuse ;  /* 0x000000ffff2d7224 */ /* 0x100fe400078e000d */
[----:B------:R-:W-:Y:S02]  /*01f0*/  IMAD.X R0, RZ, RZ, ~R13, P0 ;  /* 0x000000ffff007224 */ /* 0x000fe400000e0e0d */
[----:B------:R-:W-:-:S04]  /*0200*/  IMAD.WIDE.U32 R46, R3, UR4, R48 ;  /* 0x00000004032e7c25 */ /* 0x000fc8000f8e0030 */
[----:B------:R-:W-:-:S04]  /*0210*/  IMAD R0, R0, UR4, RZ ;  /* 0x0000000400007c24 */ /* 0x000fc8000f8e02ff */
[----:B------:R-:W-:-:S04]  /*0220*/  IMAD R3, R3, UR5, R0 ;  /* 0x0000000503037c24 */ /* 0x000fc8000f8e0200 */
[----:B------:R-:W-:Y:S01]  /*0230*/  IMAD.IADD R47, R47, 0x1, R3 ;  /* 0x000000012f2f7824 */ /* 0x000fe200078e0203 */
[----:B------:R-:W-:Y:S06]  /*0240*/  BRA `(.L_x_28) ;  /* 0x00000000005c7947 */ /* 0x000fec0003800000 */
.L_x_27:
[----:B------:R-:W-:Y:S01]  /*0250*/  ULDC UR4, c[0x0][0x278] ;  /* 0x00009e0000047ab9 */ /* 0x000fe20000000800 */
[----:B------:R-:W-:Y:S01]  /*0260*/  IMAD.MOV.U32 R47, RZ, RZ, RZ ;  /* 0x000000ffff2f7224 */ /* 0x000fe200078e00ff */
[----:B------:R-:W0:Y:S01]  /*0270*/  I2F.U32.RP R0, UR4 ;  /* 0x0000000400007d06 */ /* 0x000e220008209000 */
[----:B------:R-:W-:Y:S01]  /*0280*/  ISETP.NE.U32.AND P2, PT, RZ, UR4, PT ;  /* 0x00000004ff007c0c */ /* 0x000fe2000bf45070 */
[----:B------:R-:W-:-:S06]  /*0290*/  IMAD.MOV.U32 R45, RZ, RZ, RZ ;  /* 0x000000ffff2d7224 */ /* 0x000fcc00078e00ff */
[----:B0-----:R-:W0:Y:S02]  /*02a0*/  MUFU.RCP R0, R0 ;  /* 0x0000000000007308 */ /* 0x001e240000001000 */
[----:B0-----:R-:W-:-:S06]  /*02b0*/  IADD3 R2, R0, 0xffffffe, RZ ;  /* 0x0ffffffe00027810 */ /* 0x001fcc0007ffe0ff */
[----:B------:R0:W1:Y:S02]  /*02c0*/  F2I.FTZ.U32.TRUNC.NTZ R3, R2 ;  /* 0x0000000200037305 */ /* 0x000064000021f000 */
[----:B0-----:R-:W-:Y:S02]  /*02d0*/  IMAD.MOV.U32 R2, RZ, RZ, RZ ;  /* 0x000000ffff027224 */ /* 0x001fe400078e00ff */
[----:B-1----:R-:W-:-:S04]  /*02e0*/  IMAD.MOV R5, RZ, RZ, -R3 ;  /* 0x000000ffff057224 */ /* 0x002fc800078e0a03 */
[----:B------:R-:W-:-:S04]  /*02f0*/  IMAD R5, R5, UR4, RZ ;  /* 0x0000000405057c24 */ /* 0x000fc8000f8e02ff */
[----:B------:R-:W-:-:S06]  /*0300*/  IMAD.HI.U32 R3, R3, R5, R2 ;  /* 0x0000000503037227 */ /* 0x000fcc00078e0002 */
[----:B------:R-:W-:-:S04]  /*0310*/  IMAD.HI.U32 R44, R3, R48, RZ ;  /* 0x00000030032c7227 */ /* 0x000fc800078e00ff */
[----:B------:R-:W-:-:S04]  /*0320*/  IMAD.MOV R3, RZ, RZ, -R44 ;  /* 0x000000ffff037224 */ /* 0x000fc800078e0a2c */
[----:B------:R-:W-:-:S05]  /*0330*/  IMAD R3, R3, UR4, R48 ;  /* 0x0000000403037c24 */ /* 0x000fca000f8e0230 */
[----:B------:R-:W-:-:S13]  /*0340*/  ISETP.GE.U32.AND P0, PT, R3, UR4, PT ;  /* 0x0000000403007c0c */ /* 0x000fda000bf06070 */
[----:B------:R-:W-:Y:S01]  /*0350*/  @P0 VIADD R3, R3, -UR4 ;  /* 0x8000000403030c36 */ /* 0x000fe20008000000 */
[----:B------:R-:W-:-:S04]  /*0360*/  @P0 IADD3 R44, R44, 0x1, RZ ;  /* 0x000000012c2c0810 */ /* 0x000fc80007ffe0ff */
[----:B------:R-:W-:-:S13]  /*0370*/  ISETP.GE.U32.AND P1, PT, R3, UR4, PT ;  /* 0x0000000403007c0c */ /* 0x000fda000bf26070 */
[----:B------:R-:W-:Y:S01]  /*0380*/  @P1 VIADD R44, R44, 0x1 ;  /* 0x000000012c2c1836 */ /* 0x000fe20000000000 */
[----:B------:R-:W-:-:S05]  /*0390*/  @!P2 LOP3.LUT R44, RZ, UR4, RZ, 0x33, !PT ;  /* 0x00000004ff2cac12 */ /* 0x000fca000f8e33ff */
[----:B------:R-:W-:-:S04]  /*03a0*/  IMAD.MOV R3, RZ, RZ, -R44 ;  /* 0x000000ffff037224 */ /* 0x000fc800078e0a2c */
[----:B------:R-:W-:-:S07]  /*03b0*/  IMAD R46, R3, UR4, R48 ;  /* 0x00000004032e7c24 */ /* 0x000fce000f8e0230 */
.L_x_28:
[----:B------:R-:W-:Y:S05]  /*03c0*/  BSYNC B0 ;  /* 0x0000000000007941 */ /* 0x000fea0003800000 */
.L_x_26:
[----:B------:R-:W-:Y:S01]  /*03d0*/  ULDC UR4, c[0x0][0x274] ;  /* 0x00009d0000047ab9 */ /* 0x000fe20000000800 */
[----:B------:R-:W-:Y:S01]  /*03e0*/  BSSY B0, `(.L_x_29) ;  /* 0x000002e000007945 */ /* 0x000fe20003800000 */
[----:B------:R-:W-:-:S04]  /*03f0*/  MOV R7, UR4 ;  /* 0x0000000400077c02 */ /* 0x000fc80008000f00 */
[----:B------:R-:W-:-:S04]  /*0400*/  LOP3.LUT R0, R45, R7, RZ, 0xfc, !PT ;  /* 0x000000072d007212 */ /* 0x000fc800078efcff */
[----:B------:R-:W-:-:S13]  /*0410*/  ISETP.NE.U32.AND P0, PT, R0, RZ, PT ;  /* 0x000000ff0000720c */ /* 0x000fda0003f05070 */
[----:B------:R-:W-:Y:S05]  /*0420*/  @!P0 BRA `(.L_x_30) ;  /* 0x0000000000448947 */ /* 0x000fea0003800000 */
[----:B------:R-:W-:Y:S01]  /*0430*/  ULDC.64 UR4, c[0x0][0x270] ;  /* 0x00009c0000047ab9 */ /* 0x000fe20000000a00 */
[----:B------:R-:W-:Y:S01]  /*0440*/  IMAD.MOV.U32 R12, RZ, RZ, R44 ;  /* 0x000000ffff0c7224 */ /* 0x000fe200078e002c */
[----:B------:R-:W-:Y:S01]  /*0450*/  MOV R0, 0x4a0 ;  /* 0x000004a000007802 */ /* 0x000fe20000000f00 */
[----:B------:R-:W-:Y:S02]  /*0460*/  IMAD.U32 R5, RZ, RZ, UR4 ;  /* 0x00000004ff057e24 */ /* 0x000fe4000f8e00ff */
[----:B------:R-:W-:Y:S02]  /*0470*/  IMAD.U32 R4, RZ, RZ, UR5 ;  /* 0x00000005ff047e24 */ /* 0x000fe4000f8e00ff */
[----:B------:R-:W-:-:S07]  /*0480*/  IMAD.MOV.U32 R7, RZ, RZ, R45 ;  /* 0x000000ffff077224 */ /* 0x000fce00078e002d */
[----:B------:R-:W-:Y:S05]  /*0490*/  CALL.REL.NOINC `($__internal_2_$__cuda_sm20_div_s64) ;  /* 0x00000014004c7944 */ /* 0x000fea0003c00000 */
[----:B------:R-:W-:Y:S01]  /*04a0*/  IADD3 R3, P0, RZ, -R12, RZ ;  /* 0x8000000cff037210 */ /* 0x000fe20007f1e0ff */
[----:B------:R-:W-:Y:S02]  /*04b0*/  ULDC.64 UR4, c[0x0][0x270] ;  /* 0x00009c0000047ab9 */ /* 0x000fe40000000a00 */
[----:B------:R-:W-:Y:S01]  /*04c0*/  MOV R11, UR4 ;  /* 0x00000004000b7c02 */ /* 0x000fe20008000f00 */
[----:B------:R-:W-:Y:S02]  /*04d0*/  IMAD.U32 R7, RZ, RZ, UR5 ;  /* 0x00000005ff077e24 */ /* 0x000fe4000f8e00ff */
[----:B------:R-:W-:Y:S02]  /*04e0*/  IMAD.X R0, RZ, RZ, ~R13, P0 ;  /* 0x000000ffff007224 */ /* 0x000fe400000e0e0d */
[----:B------:R-:W-:-:S04]  /*04f0*/  IMAD.WIDE.U32 R44, R3, R11, R44 ;  /* 0x0000000b032c7225 */ /* 0x000fc800078e002c */
[----:B------:R-:W-:-:S04]  /*0500*/  IMAD R0, R0, R11, RZ ;  /* 0x0000000b00007224 */ /* 0x000fc800078e02ff */
[----:B------:R-:W-:-:S04]  /*0510*/  IMAD R3, R3, R7, R0 ;  /* 0x0000000703037224 */ /* 0x000fc800078e0200 */
[----:B------:R-:W-:Y:S01]  /*0520*/  IMAD.IADD R45, R45, 0x1, R3 ;  /* 0x000000012d2d7824 */ /* 0x000fe200078e0203 */
[----:B------:R-:W-:Y:S06]  /*0530*/  BRA `(.L_x_31) ;  /* 0x0000000000607947 */ /* 0x000fec0003800000 */
.L_x_30:
[----:B------:R-:W-:Y:S01]  /*0540*/  ULDC UR4, c[0x0][0x270] ;  /* 0x00009c0000047ab9 */ /* 0x000fe20000000800 */
[----:B------:R-:W-:Y:S01]  /*0550*/  HFMA2.MMA R13, -RZ, RZ, 0, 0 ;  /* 0x00000000ff0d7435 */ /* 0x000fe200000001ff */
[----:B------:R-:W-:Y:S02]  /*0560*/  IMAD.U32 R11, RZ, RZ, UR4 ;  /* 0x00000004ff0b7e24 */ /* 0x000fe4000f8e00ff */
[----:B------:R-:W-:Y:S02]  /*0570*/  IMAD.MOV.U32 R45, RZ, RZ, RZ ;  /* 0x000000ffff2d7224 */ /* 0x000fe400078e00ff */
[----:B------:R-:W0:Y:S01]  /*0580*/  I2F.U32.RP R0, R11 ;  /* 0x0000000b00007306 */ /* 0x000e220000209000 */
[----:B------:R-:W-:-:S07]  /*0590*/  ISETP.NE.U32.AND P2, PT, R11, RZ, PT ;  /* 0x000000ff0b00720c */ /* 0x000fce0003f45070 */
[----:B0-----:R-:W0:Y:S02]  /*05a0*/  MUFU.RCP R0, R0 ;  /* 0x0000000000007308 */ /* 0x001e240000001000 */
[----:B0-----:R-:W-:-:S06]  /*05b0*/  IADD3 R2, R0, 0xffffffe, RZ ;  /* 0x0ffffffe00027810 */ /* 0x001fcc0007ffe0ff */
        /* <DEDUP_REMOVED lines=9> */
[----:B------:R-:W-:Y:S01]  /*0650*/  @P0 IMAD.IADD R3, R3, 0x1, -R11 ;  /* 0x0000000103030824 */ /* 0x000fe200078e0a0b */
[----:B------:R-:W-:-:S04]  /*0660*/  @P0 IADD3 R12, R12, 0x1, RZ ;  /* 0x000000010c0c0810 */ /* 0x000fc80007ffe0ff */
[----:B------:R-:W-:-:S13]  /*0670*/  ISETP.GE.U32.AND P1, PT, R3, R11, PT ;  /* 0x0000000b0300720c */ /* 0x000fda0003f26070 */
[----:B------:R-:W-:Y:S01]  /*0680*/  @P1 VIADD R12, R12, 0x1 ;  /* 0x000000010c0c1836 */ /* 0x000fe20000000000 */
[----:B------:R-:W-:-:S05]  /*0690*/  @!P2 LOP3.LUT R12, RZ, R11, RZ, 0x33, !PT ;  /* 0x0000000bff0ca212 */ /* 0x000fca00078e33ff */
[----:B------:R-:W-:-:S04]  /*06a0*/  IMAD.MOV R0, RZ, RZ, -R12 ;  /* 0x000000ffff007224 */ /* 0x000fc800078e0a0c */
[----:B------:R-:W-:-:S07]  /*06b0*/  IMAD R44, R11, R0, R44 ;  /* 0x000000000b2c7224 */ /* 0x000fce00078e022c */
.L_x_31:
[----:B------:R-:W-:Y:S05]  /*06c0*/  BSYNC B0 ;  /* 0x0000000000007941 */ /* 0x000fea0003800000 */
.L_x_29:
[----:B------:R-:W0:Y:S01]  /*06d0*/  LDC.64 R4, c[0x0][0x238] ;  /* 0x00008e00ff047b82 */ /* 0x000e220000000a00 */
[----:B------:R-:W-:Y:S02]  /*06e0*/  ULDC.64 UR4, c[0x0][0x248] ;  /* 0x0000920000047ab9 */ /* 0x000fe40000000a00 */
[----:B------:R-:W-:-:S04]  /*06f0*/  UIADD3 UR4, UP0, URZ, -UR4, URZ ;  /* 0x800000043f047290 */ /* 0x000fc8000ff1e03f */
[----:B------:R-:W-:Y:S01]  /*0700*/  UIADD3.X UR5, URZ, ~UR5, URZ, UP0, !UPT ;  /* 0x800000053f057290 */ /* 0x000fe200087fe43f */
[----:B------:R-:W1:Y:S01]  /*0710*/  LDC.64 R8, c[0x0][0x258] ;  /* 0x00009600ff087b82 */ /* 0x000e620000000a00 */
[----:B0-----:R-:W-:-:S04]  /*0720*/  ISETP.GE.U32.AND P0, PT, R4, 0x1, PT ;  /* 0x000000010400780c */ /* 0x001fc80003f06070 */
[----:B------:R-:W-:Y:S01]  /*0730*/  ISETP.GE.AND.EX P0, PT, R5, RZ, PT, P0 ;  /* 0x000000ff0500720c */ /* 0x000fe20003f06300 */
[----:B-1----:R-:W-:-:S04]  /*0740*/  IMAD R0, R47, R8, RZ ;  /* 0x000000082f007224 */ /* 0x002fc800078e02ff */
[----:B------:R-:W-:-:S08]  /*0750*/  IMAD R41, R46, R9, R0 ;  /* 0x000000092e297224 */ /* 0x000fd000078e0200 */
[----:B------:R-:W-:Y:S05]  /*0760*/  @!P0 BRA `(.L_x_32) ;  /* 0x0000001000708947 */ /* 0x000fea0003800000 */
[----:B------:R-:W-:Y:S01]  /*0770*/  ULDC.64 UR6, c[0x0][0x230] ;  /* 0x00008c0000067ab9 */ /* 0x000fe20000000a00 */
[----:B------:R-:W-:Y:S01]  /*0780*/  ULDC.64 UR8, c[0x0][0x268] ;  /* 0x00009a0000087ab9 */ /* 0x000fe20000000a00 */
[----:B------:R-:W-:Y:S01]  /*0790*/  IMAD R5, R5, UR6, RZ ;  /* 0x0000000605057c24 */ /* 0x000fe2000f8e02ff */
[----:B------:R-:W-:Y:S01]  /*07a0*/  ULDC.64 UR10, c[0x0][0x278] ;  /* 0x00009e00000a7ab9 */ /* 0x000fe20000000a00 */
[----:B------:R-:W-:-:S04]  /*07b0*/  IMAD.WIDE.U32 R2, R4, UR6, RZ ;  /* 0x0000000604027c25 */ /* 0x000fc8000f8e00ff */
[----:B------:R-:W-:Y:S01]  /*07c0*/  IMAD R5, R4, UR7, R5 ;  /* 0x0000000704057c24 */ /* 0x000fe2000f8e0205 */
[----:B------:R-:W-:Y:S02]  /*07d0*/  UIMAD.WIDE.U32 UR6, UR8, 0x3, UR4 ;  /* 0x00000003080678a5 */ /* 0x000fe4000f8e0004 */
[----:B------:R-:W-:Y:S01]  /*07e0*/  UIMAD UR8, UR9, 0x3, URZ ;  /* 0x00000003090878a4 */ /* 0x000fe2000f8e023f */
[----:B------:R-:W-:Y:S02]  /*07f0*/  IMAD.IADD R0, R3, 0x1, R5 ;  /* 0x0000000103007824 */ /* 0x000fe400078e0205 */
[----:B------:R-:W-:Y:S01]  /*0800*/  IMAD.WIDE.U32 R4, R2, R11, RZ ;  /* 0x0000000b02047225 */ /* 0x000fe200078e00ff */
[----:B------:R-:W-:-:S03]  /*0810*/  UIADD3 UR7, UR7, UR8, URZ ;  /* 0x0000000807077290 */ /* 0x000fc6000fffe03f */
[----:B------:R-:W-:Y:S02]  /*0820*/  IMAD R3, R0, R11, RZ ;  /* 0x0000000b00037224 */ /* 0x000fe400078e02ff */
[----:B------:R-:W-:Y:S01]  /*0830*/  IMAD.WIDE.U32 R10, R46, R8, UR4 ;  /* 0x000000042e0a7e25 */ /* 0x000fe2000f8e0008 */
[----:B------:R-:W-:-:S03]  /*0840*/  ULDC.64 UR4, c[0x0][0x280] ;  /* 0x0000a00000047ab9 */ /* 0x000fc60000000a00 */
[----:B------:R-:W-:Y:S02]  /*0850*/  IMAD R3, R2, R7, R3 ;  /* 0x0000000702037224 */ /* 0x000fe400078e0203 */
[----:B------:R-:W-:Y:S01]  /*0860*/  IMAD.WIDE.U32 R8, R46, R8, UR6 ;  /* 0x000000062e087e25 */ /* 0x000fe2000f8e0008 */
[----:B------:R-:W-:Y:S01]  /*0870*/  UMOV UR6, URZ ;  /* 0x0000003f00067c82 */ /* 0x000fe20008000000 */
[----:B------:R-:W-:Y:S02]  /*0880*/  UMOV UR7, URZ ;  /* 0x0000003f00077c82 */ /* 0x000fe40008000000 */
[----:B------:R-:W-:Y:S02]  /*0890*/  IMAD.IADD R3, R5, 0x1, R3 ;  /* 0x0000000105037824 */ /* 0x000fe400078e0203 */
[----:B------:R-:W-:Y:S02]  /*08a0*/  IMAD.IADD R43, R11, 0x1, R41 ;  /* 0x000000010b2b7824 */ /* 0x000fe400078e0229 */
[----:B------:R-:W-:-:S02]  /*08b0*/  IMAD R5, R3, R12, RZ ;  /* 0x0000000c03057224 */ /* 0x000fc400078e02ff */
[----:B------:R-:W-:-:S04]  /*08c0*/  IMAD.WIDE.U32 R2, R12, R4, R44 ;  /* 0x000000040c027225 */ /* 0x000fc800078e002c */
[----:B------:R-:W-:Y:S02]  /*08d0*/  IMAD R5, R13, R4, R5 ;  /* 0x000000040d057224 */ /* 0x000fe400078e0205 */
[----:B------:R-:W-:Y:S02]  /*08e0*/  IMAD.IADD R41, R41, 0x1, R9 ;  /* 0x0000000129297824 */ /* 0x000fe400078e0209 */
[----:B------:R-:W-:Y:S02]  /*08f0*/  IMAD.IADD R0, R3, 0x1, R5 ;  /* 0x0000000103007824 */ /* 0x000fe400078e0205 */
[----:B------:R-:W-:-:S04]  /*0900*/  IMAD.WIDE.U32 R4, R2, UR10, R46 ;  /* 0x0000000a02047c25 */ /* 0x000fc8000f8e002e */
[----:B------:R-:W-:Y:S01]  /*0910*/  IMAD R3, R0, UR10, RZ ;  /* 0x0000000a00037c24 */ /* 0x000fe2000f8e02ff */
[----:B------:R-:W-:-:S03]  /*0920*/  LEA R24, P0, R4, UR4, 0x2 ;  /* 0x0000000404187c11 */ /* 0x000fc6000f8010ff */
[----:B------:R-:W-:-:S05]  /*0930*/  IMAD R3, R2, UR11, R3 ;  /* 0x0000000b02037c24 */ /* 0x000fca000f8e0203 */
[----:B------:R-:W-:-:S04]  /*0940*/  IADD3 R25, R5, R3, RZ ;  /* 0x0000000305197210 */ /* 0x000fc80007ffe0ff */
[----:B------:R-:W-:-:S07]  /*0950*/  LEA.HI.X R25, R4, UR5, R25, 0x2, P0 ;  /* 0x0000000504197c11 */ /* 0x000fce00080f1419 */
.L_x_36:
[----:B01----:R-:W0:Y:S01]  /*0960*/  LDC.64 R4, c[0x0][0x250] ;  /* 0x00009400ff047b82 */ /* 0x003e220000000a00 */
[----:B------:R-:W-:Y:S01]  /*0970*/  ULDC.64 UR4, c[0x0][0x240] ;  /* 0x0000900000047ab9 */ /* 0x000fe20000000a00 */
[----:B------:R-:W-:Y:S01]  /*0980*/  ULDC.64 UR16, c[0x0][0x220] ;  /* 0x0000880000107ab9 */ /* 0x000fe20000000a00 */
[----:B------:R-:W-:Y:S01]  /*0990*/  UIADD3 UR4, UP0, URZ, -UR4, URZ ;  /* 0x800000043f047290 */ /* 0x000fe2000ff1e03f */
[----:B------:R-:W-:Y:S01]  /*09a0*/  MOV R42, R10 ;  /* 0x0000000a002a7202 */ /* 0x000fe20000000f00 */
[----:B------:R-:W-:Y:S02]  /*09b0*/  ULDC.64 UR10, c[0x0][0x228] ;  /* 0x00008a00000a7ab9 */ /* 0x000fe40000000a00 */
[----:B------:R-:W-:Y:S01]  /*09c0*/  UIADD3.X UR5, URZ, ~UR5, URZ, UP0, !UPT ;  /* 0x800000053f057290 */ /* 0x000fe200087fe43f */
[----:B------:R-:W1:Y:S08]  /*09d0*/  LDC.64 R6, c[0x0][0x260] ;  /* 0x00009800ff067b82 */ /* 0x000e700000000a00 */
[----:B------:R-:W2:Y:S01]  /*09e0*/  LDC.64 R16, c[0x0][0x238] ;  /* 0x00008e00ff107b82 */ /* 0x000ea20000000a00 */
[----:B0-----:R-:W-:-:S07]  /*09f0*/  IMAD R0, R45, R4, RZ ;  /* 0x000000042d007224 */ /* 0x001fce00078e02ff */
[----:B------:R-:W0:Y:S01]  /*0a00*/  LDC.64 R14, c[0x0][0x230] ;  /* 0x00008c00ff0e7b82 */ /* 0x000e220000000a00 */
[C---:B------:R-:W-:Y:S01]  /*0a10*/  IMAD.WIDE.U32 R2, R44.reuse, R4, UR4 ;  /* 0x000000042c027e25 */ /* 0x040fe2000f8e0004 */
[----:B------:R-:W-:Y:S01]  /*0a20*/  UMOV UR4, URZ ;  /* 0x0000003f00047c82 */ /* 0x000fe20008000000 */
[----:B------:R-:W-:Y:S02]  /*0a30*/  UMOV UR5, URZ ;  /* 0x0000003f00057c82 */ /* 0x000fe40008000000 */
[----:B------:R-:W-:Y:S02]  /*0a40*/  IMAD R5, R44, R5, R0 ;  /* 0x000000052c057224 */ /* 0x000fe400078e0200 */
[----:B-1----:R-:W-:Y:S02]  /*0a50*/  IMAD R0, R6, UR7, RZ ;  /* 0x0000000706007c24 */ /* 0x002fe4000f8e02ff */
[----:B------:R-:W-:Y:S02]  /*0a60*/  IMAD.IADD R3, R3, 0x1, R5 ;  /* 0x0000000103037824 */ /* 0x000fe400078e0205 */
[----:B------:R-:W-:-:S02]  /*0a70*/  IMAD R5, R7, UR6, R0 ;  /* 0x0000000607057c24 */ /* 0x000fc4000f8e0200 */
[----:B------:R-:W-:Y:S01]  /*0a80*/  IMAD.WIDE.U32 R6, R6, UR6, R2 ;  /* 0x0000000606067c25 */ /* 0x000fe2000f8e0002 */
[----:B------:R-:W-:Y:S01]  /*0a90*/  UIADD3 UR6, UP0, UR6, 0x1, URZ ;  /* 0x0000000106067890 */ /* 0x000fe2000ff1e03f */
[----:B--2---:R-:W-:Y:S02]  /*0aa0*/  IADD3 R0, P2, R16, -0x1, RZ ;  /* 0xffffffff10007810 */ /* 0x004fe40007f5e0ff */
[----:B------:R-:W-:Y:S01]  /*0ab0*/  IMAD R3, R13, UR16, RZ ;  /* 0x000000100d037c24 */ /* 0x000fe2000f8e02ff */
[----:B------:R-:W-:Y:S01]  /*0ac0*/  IADD3 R5, R7, R5, RZ ;  /* 0x0000000507057210 */ /* 0x000fe20007ffe0ff */
[----:B------:R-:W-:Y:S01]  /*0ad0*/  IMAD.MOV.U32 R4, RZ, RZ, R6 ;  /* 0x000000ffff047224 */ /* 0x000fe200078e0006 */
[----:B------:R-:W-:Y:S01]  /*0ae0*/  ISETP.GE.U32.AND P1, PT, R0, 0x3, PT ;  /* 0x000000030000780c */ /* 0x000fe20003f26070 */
[C---:B------:R-:W-:Y:S01]  /*0af0*/  IMAD R3, R12.reuse, UR17, R3 ;  /* 0x000000110c037c24 */ /* 0x040fe2000f8e0203 */
[----:B------:R-:W-:Y:S01]  /*0b00*/  IADD3.X R2, R17, -0x1, RZ, P2, !PT ;  /* 0xffffffff11027810 */ /* 0x000fe200017fe4ff */
[----:B------:R-:W-:Y:S01]  /*0b10*/  IMAD.WIDE.U32 R18, R12, UR16, R4 ;  /* 0x000000100c127c25 */ /* 0x000fe2000f8e0004 */
[----:B------:R-:W-:Y:S01]  /*0b20*/  UIADD3.X UR7, URZ, UR7, URZ, UP0, !UPT ;  /* 0x000000073f077290 */ /* 0x000fe200087fe43f */
[----:B0-----:R-:W-:-:S02]  /*0b30*/  ISETP.LE.U32.AND P0, PT, R14, UR6, PT ;  /* 0x000000060e007c0c */ /* 0x001fc4000bf03070 */
[----:B------:R-:W-:Y:S01]  /*0b40*/  ISETP.GE.U32.AND.EX P1, PT, R2, RZ, PT, P1 ;  /* 0x000000ff0200720c */ /* 0x000fe20003f26110 */
[----:B------:R-:W-:Y:S02]  /*0b50*/  IMAD.IADD R3, R19, 0x1, R3 ;  /* 0x0000000113037824 */ /* 0x000fe400078e0203 */
[----:B------:R-:W-:Y:S02]  /*0b60*/  IMAD.U32 R0, RZ, RZ, UR7 ;  /* 0x00000007ff007e24 */ /* 0x000fe4000f8e00ff */
[----:B------:R-:W-:Y:S02]  /*0b70*/  IMAD R39, R3, UR10, RZ ;  /* 0x0000000a03277c24 */ /* 0x000fe4000f8e02ff */
[----:B------:R-:W-:Y:S01]  /*0b80*/  IMAD.WIDE.U32 R2, R18, UR10, R42 ;  /* 0x0000000a12027c25 */ /* 0x000fe2000f8e002a */
[----:B------:R-:W-:-:S03]  /*0b90*/  ISETP.GE.AND.EX P0, PT, R0, R15, PT, P0 ;  /* 0x0000000f0000720c */ /* 0x000fc60003f06300 */
[----:B------:R-:W-:Y:S02]  /*0ba0*/  IMAD R39, R18, UR11, R39 ;  /* 0x0000000b12277c24 */ /* 0x000fe4000f8e0227 */
[----:B------:R-:W-:Y:S08]  /*0bb0*/  @!P1 BRA `(.L_x_33) ;  /* 0x0000000800049947 */ /* 0x000ff00003800000 */
[----:B------:R-:W0:Y:S01]  /*0bc0*/  LDC.64 R14, c[0x0][0x268] ;  /* 0x00009a00ff0e7b82 */ /* 0x000e220000000a00 */
[----:B------:R-:W-:Y:S01]  /*0bd0*/  ULDC.64 UR4, c[0x0][0x258] ;  /* 0x0000960000047ab9 */ /* 0x000fe20000000a00 */
[----:B------:R-:W-:Y:S01]  /*0be0*/  IMAD.MOV.U32 R40, RZ, RZ, R8 ;  /* 0x000000ffff287224 */ /* 0x000fe200078e0008 */
[----:B------:R-:W-:Y:S01]  /*0bf0*/  ULDC.64 UR18, c[0x0][0x218] ;  /* 0x0000860000127ab9 */ /* 0x000fe20000000a00 */
[----:B------:R-:W-:Y:S01]  /*0c00*/  IMAD R19, R47, UR4, RZ ;  /* 0x000000042f137c24 */ /* 0x000fe2000f8e02ff */
[----:B------:R-:W-:Y:S01]  /*0c10*/  ULDC.64 UR12, c[0x0][0x270] ;  /* 0x00009c00000c7ab9 */ /* 0x000fe20000000a00 */
[----:B------:R-:W-:Y:S02]  /*0c20*/  IMAD.WIDE.U32 R20, R18, UR10, R40 ;  /* 0x0000000a12147c25 */ /* 0x000fe4000f8e0028 */
[----:B------:R-:W1:Y:S02]  /*0c30*/  LDC.64 R26, c[0x0][0x248] ;  /* 0x00009200ff1a7b82 */ /* 0x000e640000000a00 */
[----:B------:R-:W-:Y:S01]  /*0c40*/  IMAD R19, R46, UR5, R19 ;  /* 0x000000052e137c24 */ /* 0x000fe2000f8e0213 */
[----:B------:R-:W-:Y:S01]  /*0c50*/  LEA R38, P3, R20, UR18, 0x2 ;  /* 0x0000001214267c11 */ /* 0x000fe2000f8610ff */
[C---:B------:R-:W-:Y:S01]  /*0c60*/  IMAD.IADD R21, R39.reuse, 0x1, R21 ;  /* 0x0000000127157824 */ /* 0x040fe200078e0215 */
[----:B------:R-:W-:Y:S01]  /*0c70*/  UMOV UR5, URZ ;  /* 0x0000003f00057c82 */ /* 0x000fe20008000000 */
[----:B------:R-:W-:Y:S01]  /*0c80*/  IMAD.IADD R31, R39, 0x1, R3 ;  /* 0x00000001271f7824 */ /* 0x000fe200078e0203 */
[----:B0-----:R-:W-:-:S02]  /*0c90*/  SHF.L.U64.HI R0, R14, 0x1, R15 ;  /* 0x000000010e007819 */ /* 0x001fc4000001020f */
[----:B-1----:R-:W-:Y:S02]  /*0ca0*/  LEA R22, P1, R14, -R26, 0x1 ;  /* 0x8000001a0e167211 */ /* 0x002fe400078208ff */
[----:B------:R-:W-:-:S03]  /*0cb0*/  IADD3 R26, P2, -R26, R14, RZ ;  /* 0x0000000e1a1a7210 */ /* 0x000fc60007f5e1ff */
[--C-:B------:R-:W-:Y:S02]  /*0cc0*/  IMAD.X R23, R0, 0x1, ~R27.reuse, P1 ;  /* 0x0000000100177824 */ /* 0x100fe400008e0e1b */
[----:B------:R-:W-:Y:S02]  /*0cd0*/  IMAD.X R27, R15, 0x1, ~R27, P2 ;  /* 0x000000010f1b7824 */ /* 0x000fe400010e0e1b */
[----:B------:R-:W-:-:S04]  /*0ce0*/  IMAD.WIDE.U32 R22, R46, UR4, R22 ;  /* 0x000000042e167c25 */ /* 0x000fc8000f8e0016 */
[----:B------:R-:W-:Y:S01]  /*0cf0*/  IMAD.WIDE.U32 R26, R46, UR4, R26 ;  /* 0x000000042e1a7c25 */ /* 0x000fe2000f8e001a */
[----:B------:R-:W-:-:S03]  /*0d00*/  IADD3 R23, R19, R23, RZ ;  /* 0x0000001713177210 */ /* 0x000fc60007ffe0ff */
[----:B------:R-:W-:Y:S02]  /*0d10*/  IMAD.IADD R27, R19, 0x1, R27 ;  /* 0x00000001131b7824 */ /* 0x000fe400078e021b */
[----:B------:R-:W-:Y:S02]  /*0d20*/  IMAD.SHL.U32 R0, R14, 0x10, RZ ;  /* 0x000000100e007824 */ /* 0x000fe400078e00ff */
[----:B------:R-:W-:Y:S01]  /*0d30*/  IMAD.WIDE.U32 R34, R18, UR10, R26 ;  /* 0x0000000a12227c25 */ /* 0x000fe2000f8e001a */
[----:B------:R-:W-:Y:S02]  /*0d40*/  LOP3.LUT R27, R16, 0x3, RZ, 0xc0, !PT ;  /* 0x00000003101b7812 */ /* 0x000fe400078ec0ff */
[----:B------:R-:W-:Y:S01]  /*0d50*/  SHF.L.U64.HI R26, R14, 0x2, R15 ;  /* 0x000000020e1a7819 */ /* 0x000fe2000001020f */
[----:B------:R-:W-:Y:S01]  /*0d60*/  IMAD.WIDE.U32 R18, R18, UR10, R22 ;  /* 0x0000000a12127c25 */ /* 0x000fe2000f8e0016 */
[----:B------:R-:W-:Y:S01]  /*0d70*/  ULDC.64 UR10, c[0x0][0x278] ;  /* 0x00009e00000a7ab9 */ /* 0x000fe20000000a00 */
[----:B------:R-:W-:Y:S01]  /*0d80*/  LEA R37, P1, R34, UR18, 0x2 ;  /* 0x0000001222257c11 */ /* 0x000fe2000f8210ff */
[----:B------:R-:W-:Y:S01]  /*0d90*/  UIMAD UR4, UR11, UR12, URZ ;  /* 0x0000000c0b0472a4 */ /* 0x000fe2000f8e023f */
[C---:B------:R-:W-:Y:S01]  /*0da0*/  IMAD.IADD R29, R39.reuse, 0x1, R35 ;  /* 0x00000001271d7824 */ /* 0x040fe200078e0223 */
[----:B------:R-:W-:Y:S01]  /*0db0*/  LEA.HI.X R35, R20, UR19, R21, 0x2, P3 ;  /* 0x0000001314237c11 */ /* 0x000fe200098f1415 */
[----:B------:R-:W-:Y:S01]  /*0dc0*/  UIMAD.WIDE.U32 UR8, UR10, UR12, URZ ;  /* 0x0000000c0a0872a5 */ /* 0x000fe2000f8e003f */
[----:B------:R-:W-:Y:S01]  /*0dd0*/  IADD3 R19, R39, R19, RZ ;  /* 0x0000001327137210 */ /* 0x000fe20007ffe0ff */
[----:B------:R-:W-:Y:S01]  /*0de0*/  UIMAD UR10, UR10, UR13, UR4 ;  /* 0x0000000d0a0a72a4 */ /* 0x000fe2000f8e0204 */
[C---:B------:R-:W-:Y:S01]  /*0df0*/  LEA R33, P3, R18.reuse, UR18, 0x2 ;  /* 0x0000001212217c11 */ /* 0x040fe2000f8610ff */
[----:B------:R-:W-:Y:S01]  /*0e00*/  USHF.L.U32 UR12, UR8, 0x2, URZ ;  /* 0x00000002080c7899 */ /* 0x000fe2000800063f */
[----:B------:R-:W-:Y:S01]  /*0e10*/  IADD3 R36, P2, R27, -R16, RZ ;  /* 0x800000101b247210 */ /* 0x000fe20007f5e0ff */
[----:B------:R-:W-:Y:S01]  /*0e20*/  UIADD3 UR9, UR9, UR10, URZ ;  /* 0x0000000a09097290 */ /* 0x000fe2000fffe03f */
[----:B------:R-:W-:Y:S01]  /*0e30*/  LEA.HI.X R32, R18, UR19, R19, 0x2, P3 ;  /* 0x0000001312207c11 */ /* 0x000fe200098f1413 */
[----:B------:R-:W-:Y:S01]  /*0e40*/  UMOV UR4, URZ ;  /* 0x0000003f00047c82 */ /* 0x000fe20008000000 */
[----:B------:R-:W-:Y:S01]  /*0e50*/  LEA R30, P3, R2, UR18, 0x2 ;  /* 0x00000012021e7c11 */ /* 0x000fe2000f8610ff */
[----:B------:R-:W-:Y:S01]  /*0e60*/  IMAD.X R28, RZ, RZ, ~R17, P2 ;  /* 0x000000ffff1c7224 */ /* 0x000fe200010e0e11 */
[----:B------:R-:W-:Y:S01]  /*0e70*/  LEA.HI.X R34, R34, UR19, R29, 0x2, P1 ;  /* 0x0000001322227c11 */ /* 0x000fe200088f141d */
[----:B------:R-:W-:Y:S01]  /*0e80*/  IMAD.MOV.U32 R29, RZ, RZ, R10 ;  /* 0x000000ffff1d7224 */ /* 0x000fe200078e000a */
[----:B------:R-:W-:Y:S01]  /*0e90*/  ISETP.GE.U32.AND P1, PT, R6, UR16, PT ;  /* 0x0000001006007c0c */ /* 0x000fe2000bf26070 */
[----:B------:R-:W-:Y:S01]  /*0ea0*/  USHF.L.U64.HI UR8, UR8, 0x2, UR9 ;  /* 0x0000000208087899 */ /* 0x000fe20008010209 */
[----:B------:R-:W-:Y:S01]  /*0eb0*/  LEA.HI.X R31, R2, UR19, R31, 0x2, P3 ;  /* 0x00000013021f7c11 */ /* 0x000fe200098f141f */
[----:B------:R-:W-:Y:S01]  /*0ec0*/  ULDC.64 UR10, c[0x0][0x228] ;  /* 0x00008a00000a7ab9 */ /* 0x000fe20000000a00 */
[----:B------:R-:W-:-:S02]  /*0ed0*/  MOV R27, R43 ;  /* 0x0000002b001b7202 */ /* 0x000fc40000000f00 */
[----:B------:R-:W-:Y:S02]  /*0ee0*/  SHF.L.U64.HI R15, R14, 0x4, R15 ;  /* 0x000000040e0f7819 */ /* 0x000fe4000001020f */
[----:B------:R-:W-:Y:S01]  /*0ef0*/  ISETP.GE.AND.EX P1, PT, R5, UR17, PT, P1 ;  /* 0x0000001105007c0c */ /* 0x000fe2000bf26310 */
[----:B------:R-:W-:-:S12]  /*0f00*/  ULDC.64 UR16, c[0x0][0x278] ;  /* 0x00009e0000107ab9 */ /* 0x000fd80000000a00 */
.L_x_34:
[----:B-1----:R-:W-:Y:S01]  /*0f10*/  LOP3.LUT R16, R27, R5, RZ, 0xfc, !PT ;  /* 0x000000051b107212 */ /* 0x002fe200078efcff */
[----:B------:R-:W-:Y:S01]  /*0f20*/  IMAD.MOV.U32 R53, RZ, RZ, RZ ;  /* 0x000000ffff357224 */ /* 0x000fe200078e00ff */
[----:B------:R-:W-:Y:S02]  /*0f30*/  ISETP.GE.U32.AND P3, PT, R29, UR10, PT ;  /* 0x0000000a1d007c0c */ /* 0x000fe4000bf66070 */
[----:B------:R-:W-:Y:S02]  /*0f40*/  ISETP.LT.OR P2, PT, R16, RZ, P1 ;  /* 0x000000ff1000720c */ /* 0x000fe40000f41670 */
[----:B------:R-:W0:Y:S02]  /*0f50*/  LDC.64 R16, c[0x0][0x268] ;  /* 0x00009a00ff107b82 */ /* 0x000e240000000a00 */
[----:B------:R-:W-:-:S13]  /*0f60*/  ISETP.GE.OR.EX P2, PT, R27, UR11, P2, P3 ;  /* 0x0000000b1b007c0c */ /* 0x000fda0009746730 */
[----:B------:R-:W2:Y:S01]  /*0f70*/  @!P2 LDG.E R53, desc[UR14][R30.64] ;  /* 0x0000000e1e35a981 */ /* 0x000ea2000c1e1900 */
[----:B------:R-:W-:Y:S01]  /*0f80*/  IMAD.MOV.U32 R22, RZ, RZ, R24 ;  /* 0x000000ffff167224 */ /* 0x000fe200078e0018 */
[----:B------:R-:W-:Y:S01]  /*0f90*/  HFMA2.MMA R51, -RZ, RZ, 0, 0 ;  /* 0x00000000ff337435 */ /* 0x000fe200000001ff */
[----:B------:R-:W-:Y:S01]  /*0fa0*/  IMAD.MOV.U32 R23, RZ, RZ, R25 ;  /* 0x000000ffff177224 */ /* 0x000fe200078e0019 */
[----:B0-----:R-:W-:-:S04]  /*0fb0*/  IADD3 R19, P2, R29, R16, RZ ;  /* 0x000000101d137210 */ /* 0x001fc80007f5e0ff */
[----:B------:R-:W-:Y:S01]  /*0fc0*/  ISETP.GE.U32.AND P3, PT, R19, UR10, PT ;  /* 0x0000000a13007c0c */ /* 0x000fe2000bf66070 */
[----:B------:R-:W-:-:S05]  /*0fd0*/  IMAD.X R21, R27, 0x1, R17, P2 ;  /* 0x000000011b157824 */ /* 0x000fca00010e0611 */
[----:B------:R-:W-:-:S04]  /*0fe0*/  LOP3.LUT R18, R21, R5, RZ, 0xfc, !PT ;  /* 0x0000000515127212 */ /* 0x000fc800078efcff */
[----:B------:R-:W-:-:S04]  /*0ff0*/  ISETP.LT.OR P2, PT, R18, RZ, P1 ;  /* 0x000000ff1200720c */ /* 0x000fc80000f41670 */
[----:B------:R-:W-:Y:S02]  /*1000*/  ISETP.GE.OR.EX P2, PT, R21, UR11, P2, P3 ;  /* 0x0000000b15007c0c */ /* 0x000fe40009746730 */
[----:B------:R-:W0:Y:S01]  /*1010*/  LDC.64 R20, c[0x0][0x270] ;  /* 0x00009c00ff147b82 */ /* 0x000e220000000a00 */
[----:B--2---:R1:W-:Y:S10]  /*1020*/  STG.E desc[UR14][R22.64], R53 ;  /* 0x0000003516007986 */ /* 0x0043f4000c10190e */
[----:B-1----:R-:W-:Y:S01]  /*1030*/  @!P2 IMAD.MOV.U32 R22, RZ, RZ, R37 ;  /* 0x000000ffff16a224 */ /* 0x002fe200078e0025 */
[----:B------:R-:W-:-:S05]  /*1040*/  @!P2 MOV R23, R34 ;  /* 0x000000220017a202 */ /* 0x000fca0000000f00 */
[----:B------:R1:W2:Y:S01]  /*1050*/  @!P2 LDG.E R51, desc[UR14][R22.64] ;  /* 0x0000000e1633a981 */ /* 0x0002a2000c1e1900 */
[----:B------:R-:W-:Y:S01]  /*1060*/  LEA R19, P2, R16, R29, 0x1 ;  /* 0x0000001d10137211 */ /* 0x000fe200078408ff */
[----:B0-----:R-:W-:Y:S02]  /*1070*/  IMAD R40, R20, UR17, RZ ;  /* 0x0000001114287c24 */ /* 0x001fe4000f8e02ff */
[----:B------:R-:W-:Y:S01]  /*1080*/  IMAD.MOV.U32 R53, RZ, RZ, RZ ;  /* 0x000000ffff357224 */ /* 0x000fe200078e00ff */
[----:B------:R-:W-:Y:S01]  /*1090*/  LEA.HI.X R55, R16, R27, R17, 0x1, P2 ;  /* 0x0000001b10377211 */ /* 0x000fe200010f0c11 */
[----:B------:R-:W-:Y:S01]  /*10a0*/  IMAD R21, R21, UR16, R40 ;  /* 0x0000001015157c24 */ /* 0x000fe2000f8e0228 */
[----:B------:R-:W-:Y:S02]  /*10b0*/  ISETP.GE.U32.AND P3, PT, R19, UR10, PT ;  /* 0x0000000a13007c0c */ /* 0x000fe4000bf66070 */
[----:B------:R-:W-:-:S04]  /*10c0*/  LOP3.LUT R18, R55, R5, RZ, 0xfc, !PT ;  /* 0x0000000537127212 */ /* 0x000fc800078efcff */
[----:B------:R-:W-:Y:S01]  /*10d0*/  ISETP.LT.OR P2, PT, R18, RZ, P1 ;  /* 0x000000ff1200720c */ /* 0x000fe20000f41670 */
[----:B------:R-:W-:-:S03]  /*10e0*/  IMAD.WIDE.U32 R18, R20, UR16, RZ ;  /* 0x0000001014127c25 */ /* 0x000fc6000f8e00ff */
[----:B------:R-:W-:Y:S01]  /*10f0*/  ISETP.GE.OR.EX P2, PT, R55, UR11, P2, P3 ;  /* 0x0000000b37007c0c */ /* 0x000fe20009746730 */
[----:B------:R-:W-:Y:S01]  /*1100*/  IMAD.IADD R19, R19, 0x1, R21 ;  /* 0x0000000113137824 */ /* 0x000fe200078e0215 */
[----:B------:R-:W-:-:S04]  /*1110*/  LEA R20, P3, R18, R24, 0x2 ;  /* 0x0000001812147211 */ /* 0x000fc800078610ff */
[----:B------:R-:W-:-:S07]  /*1120*/  LEA.HI.X R21, R18, R25, R19, 0x2, P3 ;  /* 0x0000001912157211 */ /* 0x000fce00018f1413 */
[----:B-1----:R-:W-:Y:S01]  /*1130*/  @!P2 IMAD.MOV.U32 R22, RZ, RZ, R33 ;  /* 0x000000ffff16a224 */ /* 0x002fe200078e0021 */
[----:B------:R-:W-:Y:S01]  /*1140*/  @!P2 MOV R23, R32 ;  /* 0x000000200017a202 */ /* 0x000fe20000000f00 */
[----:B------:R-:W-:Y:S01]  /*1150*/  IMAD R17, R17, 0x3, RZ ;  /* 0x0000000311117824 */ /* 0x000fe200078e02ff */
[----:B--2---:R0:W-:Y:S04]  /*1160*/  STG.E desc[UR14][R20.64], R51 ;  /* 0x0000003314007986 */ /* 0x0041e8000c10190e */
[----:B------:R1:W2:Y:S02]  /*1170*/  @!P2 LDG.E R53, desc[UR14][R22.64] ;  /* 0x0000000e1635a981 */ /* 0x0002a4000c1e1900 */
[----:B-1----:R-:W-:Y:S02]  /*1180*/  IMAD.MOV.U32 R22, RZ, RZ, R29 ;  /* 0x000000ffff167224 */ /* 0x002fe400078e001d */
[----:B------:R-:W-:-:S02]  /*1190*/  IMAD.MOV.U32 R23, RZ, RZ, R27 ;  /* 0x000000ffff177224 */ /* 0x000fc400078e001b */
[----:B------:R-:W-:Y:S01]  /*11a0*/  IMAD.WIDE.U32 R24, R16, 0x3, R22 ;  /* 0x0000000310187825 */ /* 0x000fe200078e0016 */
[----:B------:R-:W-:-:S03]  /*11b0*/  HFMA2.MMA R23, -RZ, RZ, 0, 0 ;  /* 0x00000000ff177435 */ /* 0x000fc600000001ff */
[----:B------:R-:W-:Y:S01]  /*11c0*/  IMAD.IADD R17, R17, 0x1, R25 ;  /* 0x0000000111117824 */ /* 0x000fe200078e0219 */
[----:B------:R-:W-:-:S04]  /*11d0*/  ISETP.GE.U32.AND P3, PT, R24, UR10, PT ;  /* 0x0000000a18007c0c */ /* 0x000fc8000bf66070 */
[----:B------:R-:W-:-:S04]  /*11e0*/  LOP3.LUT R16, R17, R5, RZ, 0xfc, !PT ;  /* 0x0000000511107212 */ /* 0x000fc800078efcff */
[----:B------:R-:W-:-:S04]  /*11f0*/  ISETP.LT.OR P2, PT, R16, RZ, P1 ;  /* 0x000000ff1000720c */ /* 0x000fc80000f41670 */
[----:B------:R-:W-:Y:S02]  /*1200*/  ISETP.GE.OR.EX P2, PT, R17, UR11, P2, P3 ;  /* 0x0000000b11007c0c */ /* 0x000fe40009746730 */
[----:B------:R-:W-:-:S04]  /*1210*/  LEA R16, P3, R18, R20, 0x2 ;  /* 0x0000001412107211 */ /* 0x000fc800078610ff */
[----:B------:R-:W-:-:S07]  /*1220*/  LEA.HI.X R17, R18, R21, R19, 0x2, P3 ;  /* 0x0000001512117211 */ /* 0x000fce00018f1413 */
[----:B------:R-:W-:Y:S02]  /*1230*/  @!P2 IMAD.MOV.U32 R18, RZ, RZ, R38 ;  /* 0x000000ffff12a224 */ /* 0x000fe400078e0026 */
[----:B------:R-:W-:Y:S01]  /*1240*/  @!P2 IMAD.MOV.U32 R19, RZ, RZ, R35 ;  /* 0x000000ffff13a224 */ /* 0x000fe200078e0023 */
[----:B--2---:R1:W-:Y:S04]  /*1250*/  STG.E desc[UR14][R16.64], R53 ;  /* 0x0000003510007986 */ /* 0x0043e8000c10190e */
[----:B------:R-:W2:Y:S01]  /*1260*/  @!P2 LDG.E R23, desc[UR14][R18.64] ;  /* 0x0000000e1217a981 */ /* 0x000ea2000c1e1900 */
[----:B------:R-:W-:Y:S01]  /*1270*/  UIADD3 UR4, UP0, UR4, 0x4, URZ ;  /* 0x0000000404047890 */ /* 0x000fe2000ff1e03f */
[----:B0-----:R-:W-:Y:S02]  /*1280*/  IADD3 R20, P2, R16, UR12, RZ ;  /* 0x0000000c10147c10 */ /* 0x001fe4000ff5e0ff */
[----:B------:R-:W-:Y:S01]  /*1290*/  IADD3 R38, P6, R38, R0, RZ ;  /* 0x0000000026267210 */ /* 0x000fe20007fde0ff */
[----:B------:R-:W-:Y:S01]  /*12a0*/  UIADD3.X UR5, URZ, UR5, URZ, UP0, !UPT ;  /* 0x000000053f057290 */ /* 0x000fe200087fe43f */
[----:B------:R-:W-:-:S02]  /*12b0*/  IADD3.X R21, R17, UR8, RZ, P2, !PT ;  /* 0x0000000811157c10 */ /* 0x000fc400097fe4ff */
[----:B------:R-:W-:Y:S01]  /*12c0*/  IADD3 R22, P3, R36, UR4, RZ ;  /* 0x0000000424167c10 */ /* 0x000fe2000ff7e0ff */
[----:B------:R-:W-:Y:S01]  /*12d0*/  IMAD.X R35, R35, 0x1, R15, P6 ;  /* 0x0000000123237824 */ /* 0x000fe200030e060f */
[----:B------:R-:W-:Y:S02]  /*12e0*/  IADD3 R24, P5, R20, UR12, RZ ;  /* 0x0000000c14187c10 */ /* 0x000fe4000ffbe0ff */
[----:B------:R-:W-:Y:S02]  /*12f0*/  ISETP.NE.U32.AND P2, PT, R22, RZ, PT ;  /* 0x000000ff1600720c */ /* 0x000fe40003f45070 */
[----:B------:R-:W-:Y:S02]  /*1300*/  IADD3.X R22, R28, UR5, RZ, P3, !PT ;  /* 0x000000051c167c10 */ /* 0x000fe40009ffe4ff */
[----:B------:R-:W-:Y:S02]  /*1310*/  LEA R29, P3, R14, R29, 0x2 ;  /* 0x0000001d0e1d7211 */ /* 0x000fe400078610ff */
[----:B------:R-:W-:-:S02]  /*1320*/  ISETP.NE.AND.EX P2, PT, R22, RZ, PT, P2 ;  /* 0x000000ff1600720c */ /* 0x000fc40003f45320 */
[----:B------:R-:W-:Y:S01]  /*1330*/  IADD3.X R25, R21, UR8, RZ, P5, !PT ;  /* 0x0000000815197c10 */ /* 0x000fe2000affe4ff */
[----:B------:R-:W-:Y:S01]  /*1340*/  IMAD.X R27, R27, 0x1, R26, P3 ;  /* 0x000000011b1b7824 */ /* 0x000fe200018e061a */
[-C--:B------:R-:W-:Y:S02]  /*1350*/  IADD3 R37, P3, R37, R0.reuse, RZ ;  /* 0x0000000025257210 */ /* 0x080fe40007f7e0ff */
[-C--:B------:R-:W-:Y:S02]  /*1360*/  IADD3 R33, P5, R33, R0.reuse, RZ ;  /* 0x0000000021217210 */ /* 0x080fe40007fbe0ff */
[----:B------:R-:W-:Y:S01]  /*1370*/  IADD3 R30, P4, R30, R0, RZ ;  /* 0x000000001e1e7210 */ /* 0x000fe20007f9e0ff */
[--C-:B------:R-:W-:Y:S02]  /*1380*/  IMAD.X R34, R34, 0x1, R15.reuse, P3 ;  /* 0x0000000122227824 */ /* 0x100fe400018e060f */
[----:B------:R-:W-:Y:S01]  /*1390*/  IMAD.X R32, R32, 0x1, R15, P5 ;  /* 0x0000000120207824 */ /* 0x000fe200028e060f */
[----:B------:R-:W-:Y:S01]  /*13a0*/  IADD3.X R31, R31, R15, RZ, P4, !PT ;  /* 0x0000000f1f1f7210 */ /* 0x000fe200027fe4ff */
[----:B--2---:R1:W-:Y:S01]  /*13b0*/  STG.E desc[UR14][R20.64], R23 ;  /* 0x0000001714007986 */ /* 0x0043e2000c10190e */
[----:B------:R-:W-:Y:S07]  /*13c0*/  @P2 BRA `(.L_x_34) ;  /* 0xfffffff800d02947 */ /* 0x000fee000383ffff */
.L_x_33:
[----:B-1----:R-:W0:Y:S01]  /*13d0*/  LDC R20, c[0x0][0x238] ;  /* 0x00008e00ff147b82 */ /* 0x002e220000000800 */
[----:B------:R-:W-:Y:S02]  /*13e0*/  IADD3 R39, R3, R39, RZ ;  /* 0x0000002703277210 */ /* 0x000fe40007ffe0ff */
[----:B0-----:R-:W-:-:S13]  /*13f0*/  LOP3.LUT P1, RZ, R20, 0x3, RZ, 0xc0, !PT ;  /* 0x0000000314ff7812 */ /* 0x001fda000782c0ff */
[----:B------:R-:W-:Y:S05]  /*1400*/  @!P1 BRA `(.L_x_35) ;  /* 0x0000000400449947 */ /* 0x000fea0003800000 */
[----:B------:R-:W0:Y:S01]  /*1410*/  LDC.64 R14, c[0x0][0x268] ;  /* 0x00009a00ff0e7b82 */ /* 0x000e220000000a00 */
[----:B------:R-:W-:Y:S01]  /*1420*/  IMAD.MOV.U32 R42, RZ, RZ, R10 ;  /* 0x000000ffff2a7224 */ /* 0x000fe200078e000a */
[----:B------:R-:W-:Y:S01]  /*1430*/  ULDC.64 UR8, c[0x0][0x220] ;  /* 0x0000880000087ab9 */ /* 0x000fe20000000a00 */
[----:B------:R-:W-:Y:S01]  /*1440*/  IMAD.MOV.U32 R21, RZ, RZ, RZ ;  /* 0x000000ffff157224 */ /* 0x000fe200078e00ff */
[----:B------:R-:W-:-:S04]  /*1450*/  ISETP.GE.U32.AND P1, PT, R6, UR8, PT ;  /* 0x0000000806007c0c */ /* 0x000fc8000bf26070 */
[----:B------:R-:W-:Y:S01]  /*1460*/  ISETP.GE.AND.EX P1, PT, R5, UR9, PT, P1 ;  /* 0x0000000905007c0c */ /* 0x000fe2000bf26310 */
[----:B------:R-:W-:Y:S01]  /*1470*/  ULDC.64 UR8, c[0x0][0x278] ;  /* 0x00009e0000087ab9 */ /* 0x000fe20000000a00 */
[C---:B0-----:R-:W-:Y:S02]  /*1480*/  IMAD R0, R14.reuse, UR5, RZ ;  /* 0x000000050e007c24 */ /* 0x041fe4000f8e02ff */
[----:B------:R-:W-:-:S04]  /*1490*/  IMAD.WIDE.U32 R16, R14, UR4, R42 ;  /* 0x000000040e107c25 */ /* 0x000fc8000f8e002a */
[----:B------:R-:W-:Y:S01]  /*14a0*/  IMAD R23, R15, UR4, R0 ;  /* 0x000000040f177c24 */ /* 0x000fe2000f8e0200 */
[----:B------:R-:W-:-:S03]  /*14b0*/  ISETP.GE.U32.AND P3, PT, R16, UR10, PT ;  /* 0x0000000a10007c0c */ /* 0x000fc6000bf66070 */
[----:B------:R-:W-:-:S05]  /*14c0*/  IMAD.IADD R7, R17, 0x1, R23 ;  /* 0x0000000111077824 */ /* 0x000fca00078e0217 */
[----:B------:R-:W-:-:S04]  /*14d0*/  LOP3.LUT R0, R7, R5, RZ, 0xfc, !PT ;  /* 0x0000000507007212 */ /* 0x000fc800078efcff */
[----:B------:R-:W-:-:S04]  /*14e0*/  ISETP.LT.OR P2, PT, R0, RZ, P1 ;  /* 0x000000ff0000720c */ /* 0x000fc80000f41670 */
[----:B------:R-:W-:-:S13]  /*14f0*/  ISETP.GE.OR.EX P2, PT, R7, UR11, P2, P3 ;  /* 0x0000000b07007c0c */ /* 0x000fda0009746730 */
[----:B------:R-:W0:Y:S01]  /*1500*/  @!P2 LDC.64 R18, c[0x0][0x218] ;  /* 0x00008600ff12ab82 */ /* 0x000e220000000a00 */
[----:B------:R-:W-:-:S04]  /*1510*/  @!P2 IMAD.MOV.U32 R38, RZ, RZ, R2 ;  /* 0x000000ffff26a224 */ /* 0x000fc800078e0002 */
[----:B------:R-:W-:-:S05]  /*1520*/  @!P2 IMAD.WIDE.U32 R6, R14, UR4, R38 ;  /* 0x000000040e06ac25 */ /* 0x000fca000f8e0026 */
[----:B------:R-:W-:Y:S02]  /*1530*/  @!P2 IADD3 R0, R23, R7, RZ ;  /* 0x000000071700a210 */ /* 0x000fe40007ffe0ff */
[----:B0-----:R-:W-:-:S04]  /*1540*/  @!P2 LEA R18, P3, R6, R18, 0x2 ;  /* 0x000000120612a211 */ /* 0x001fc800078610ff */
[----:B------:R-:W-:Y:S02]  /*1550*/  @!P2 LEA.HI.X R19, R6, R19, R0, 0x2, P3 ;  /* 0x000000130613a211 */ /* 0x000fe400018f1400 */
[----:B------:R-:W0:Y:S03]  /*1560*/  LDC.64 R6, c[0x0][0x270] ;  /* 0x00009c00ff067b82 */ /* 0x000e260000000a00 */
[----:B------:R-:W2:Y:S01]  /*1570*/  @!P2 LDG.E R21, desc[UR14][R18.64] ;  /* 0x0000000e1215a981 */ /* 0x000ea2000c1e1900 */
[----:B------:R-:W-:-:S04]  /*1580*/  LOP3.LUT R30, R20, 0x3, RZ, 0xc0, !PT ;  /* 0x00000003141e7812 */ /* 0x000fc800078ec0ff */
[----:B------:R-:W-:-:S04]  /*1590*/  ISETP.NE.U32.AND P2, PT, R30, 0x1, PT ;  /* 0x000000011e00780c */ /* 0x000fc80003f45070 */
[----:B------:R-:W-:Y:S01]  /*15a0*/  ISETP.NE.AND.EX P2, PT, RZ, RZ, PT, P2 ;  /* 0x000000ffff00720c */ /* 0x000fe20003f45320 */
[C---:B0-----:R-:W-:Y:S02]  /*15b0*/  IMAD R0, R6.reuse, UR9, RZ ;  /* 0x0000000906007c24 */ /* 0x041fe4000f8e02ff */
[----:B------:R-:W-:-:S04]  /*15c0*/  IMAD.WIDE.U32 R16, R6, UR8, RZ ;  /* 0x0000000806107c25 */ /* 0x000fc8000f8e00ff */
[----:B------:R-:W-:Y:S02]  /*15d0*/  IMAD R7, R7, UR8, R0 ;  /* 0x0000000807077c24 */ /* 0x000fe4000f8e0200 */
[----:B------:R-:W-:Y:S02]  /*15e0*/  IMAD.MOV.U32 R6, RZ, RZ, R24 ;  /* 0x000000ffff067224 */ /* 0x000fe400078e0018 */
[----:B------:R-:W-:Y:S01]  /*15f0*/  IMAD.IADD R31, R17, 0x1, R7 ;  /* 0x00000001111f7824 */ /* 0x000fe200078e0207 */
[----:B------:R-:W-:Y:S01]  /*1600*/  MOV R7, R25 ;  /* 0x0000001900077202 */ /* 0x000fe20000000f00 */
[----:B--2---:R0:W-:Y:S02]  /*1610*/  STG.E desc[UR14][R24.64], R21 ;  /* 0x0000001518007986 */ /* 0x0041e4000c10190e */
[----:B0-----:R-:W-:-:S04]  /*1620*/  LEA R24, P3, R16, R24, 0x2 ;  /* 0x0000001810187211 */ /* 0x001fc800078610ff */
[----:B------:R-:W-:Y:S01]  /*1630*/  LEA.HI.X R25, R16, R25, R31, 0x2, P3 ;  /* 0x0000001910197211 */ /* 0x000fe200018f141f */
[----:B------:R-:W-:Y:S08]  /*1640*/  @!P2 BRA `(.L_x_35) ;  /* 0x0000000000b4a947 */ /* 0x000ff00003800000 */
[----:B------:R-:W0:Y:S01]  /*1650*/  LDC.64 R18, c[0x0][0x268] ;  /* 0x00009a00ff127b82 */ /* 0x000e220000000a00 */
[----:B------:R-:W-:Y:S01]  /*1660*/  HFMA2.MMA R29, -RZ, RZ, 0, 0 ;  /* 0x00000000ff1d7435 */ /* 0x000fe200000001ff */
[----:B0-----:R-:W-:-:S04]  /*1670*/  IMAD.WIDE.U32 R18, R14, UR4, R18 ;  /* 0x000000040e127c25 */ /* 0x001fc8000f8e0012 */
[----:B------:R-:W-:Y:S01]  /*1680*/  IMAD.IADD R28, R23, 0x1, R19 ;  /* 0x00000001171c7824 */ /* 0x000fe200078e0213 */
[----:B------:R-:W-:-:S04]  /*1690*/  IADD3 R20, P2, R10, R18, RZ ;  /* 0x000000120a147210 */ /* 0x000fc80007f5e0ff */
[----:B------:R-:W-:Y:S01]  /*16a0*/  ISETP.GE.U32.AND P3, PT, R20, UR10, PT ;  /* 0x0000000a14007c0c */ /* 0x000fe2000bf66070 */
[----:B------:R-:W-:-:S05]  /*16b0*/  IMAD.X R21, R28, 0x1, R43, P2 ;  /* 0x000000011c157824 */ /* 0x000fca00010e062b */
[----:B------:R-:W-:-:S04]  /*16c0*/  LOP3.LUT R0, R21, R5, RZ, 0xfc, !PT ;  /* 0x0000000515007212 */ /* 0x000fc800078efcff */
[----:B------:R-:W-:-:S04]  /*16d0*/  ISETP.LT.OR P2, PT, R0, RZ, P1 ;  /* 0x000000ff0000720c */ /* 0x000fc80000f41670 */
[----:B------:R-:W-:-:S13]  /*16e0*/  ISETP.GE.OR.EX P2, PT, R21, UR11, P2, P3 ;  /* 0x0000000b15007c0c */ /* 0x000fda0009746730 */
[----:B------:R-:W0:Y:S01]  /*16f0*/  @!P2 LDC.64 R22, c[0x0][0x218] ;  /* 0x00008600ff16ab82 */ /* 0x000e220000000a00 */
[----:B------:R-:W-:-:S05]  /*1700*/  @!P2 IADD3 R0, P3, R2, R18, RZ ;  /* 0x000000120200a210 */ /* 0x000fca0007f7e0ff */
[----:B------:R-:W-:Y:S01]  /*1710*/  @!P2 IMAD.X R20, R28, 0x1, R39, P3 ;  /* 0x000000011c14a824 */ /* 0x000fe200018e0627 */
[----:B0-----:R-:W-:-:S04]  /*1720*/  @!P2 LEA R22, P3, R0, R22, 0x2 ;  /* 0x000000160016a211 */ /* 0x001fc800078610ff */
[----:B------:R-:W-:-:S05]  /*1730*/  @!P2 LEA.HI.X R23, R0, R23, R20, 0x2, P3 ;  /* 0x000000170017a211 */ /* 0x000fca00018f1414 */
[----:B------:R-:W2:Y:S01]  /*1740*/  @!P2 LDG.E R29, desc[UR14][R22.64] ;  /* 0x0000000e161da981 */ /* 0x000ea2000c1e1900 */
[CC--:B------:R-:W-:Y:S02]  /*1750*/  LEA R26, P2, R16.reuse, R6.reuse, 0x2 ;  /* 0x00000006101a7211 */ /* 0x0c0fe400078410ff */
[C---:B------:R-:W-:Y:S02]  /*1760*/  LEA R20, P3, R16.reuse, R6, 0x3 ;  /* 0x0000000610147211 */ /* 0x040fe400078618ff */
[-CC-:B------:R-:W-:Y:S02]  /*1770*/  LEA.HI.X R27, R16, R7.reuse, R31.reuse, 0x2, P2 ;  /* 0x00000007101b7211 */ /* 0x180fe400010f141f */
[----:B------:R-:W-:Y:S01]  /*1780*/  ISETP.NE.U32.AND P2, PT, R30, 0x2, PT ;  /* 0x000000021e00780c */ /* 0x000fe20003f45070 */
[----:B------:R-:W-:Y:S01]  /*1790*/  IMAD.MOV.U32 R24, RZ, RZ, R20 ;  /* 0x000000ffff187224 */ /* 0x000fe200078e0014 */
[----:B------:R-:W-:Y:S02]  /*17a0*/  LEA.HI.X R21, R16, R7, R31, 0x3, P3 ;  /* 0x0000000710157211 */ /* 0x000fe400018f1c1f */
[----:B------:R-:W-:-:S03]  /*17b0*/  ISETP.NE.AND.EX P2, PT, RZ, RZ, PT, P2 ;  /* 0x000000ffff00720c */ /* 0x000fc60003f45320 */
[----:B------:R-:W-:Y:S01]  /*17c0*/  IMAD.MOV.U32 R25, RZ, RZ, R21 ;  /* 0x000000ffff197224 */ /* 0x000fe200078e0015 */
[----:B--2---:R0:W-:Y:S09]  /*17d0*/  STG.E desc[UR14][R26.64], R29 ;  /* 0x0000001d1a007986 */ /* 0x0041f2000c10190e */
[----:B------:R-:W-:Y:S05]  /*17e0*/  @!P2 BRA `(.L_x_35) ;  /* 0x00000000004ca947 */ /* 0x000fea0003800000 */
[----:B------:R-:W-:-:S05]  /*17f0*/  IADD3 R19, P2, R18, R14, RZ ;  /* 0x0000000e12137210 */ /* 0x000fca0007f5e0ff */
[----:B------:R-:W-:Y:S01]  /*1800*/  IMAD.X R0, R28, 0x1, R15, P2 ;  /* 0x000000011c007824 */ /* 0x000fe200010e060f */
[----:B------:R-:W-:-:S04]  /*1810*/  IADD3 R14, P2, R19, R10, RZ ;  /* 0x0000000a130e7210 */ /* 0x000fc80007f5e0ff */
[----:B------:R-:W-:Y:S02]  /*1820*/  IADD3.X R3, R0, R43, RZ, P2, !PT ;  /* 0x0000002b00037210 */ /* 0x000fe400017fe4ff */
[----:B------:R-:W-:Y:S02]  /*1830*/  ISETP.GE.U32.AND P2, PT, R14, UR10, PT ;  /* 0x0000000a0e007c0c */ /* 0x000fe4000bf46070 */
[----:B------:R-:W-:-:S04]  /*1840*/  LOP3.LUT R4, R3, R5, RZ, 0xfc, !PT ;  /* 0x0000000503047212 */ /* 0x000fc800078efcff */
[----:B------:R-:W-:-:S04]  /*1850*/  ISETP.LT.OR P1, PT, R4, RZ, P1 ;  /* 0x000000ff0400720c */ /* 0x000fc80000f21670 */
[----:B------:R-:W-:-:S13]  /*1860*/  ISETP.GE.OR.EX P1, PT, R3, UR11, P1, P2 ;  /* 0x0000000b03007c0c */ /* 0x000fda0008f26720 */
[----:B------:R-:W1:Y:S01]  /*1870*/  @!P1 LDC.64 R4, c[0x0][0x218] ;  /* 0x00008600ff049b82 */ /* 0x000e620000000a00 */
[----:B------:R-:W-:-:S05]  /*1880*/  @!P1 IADD3 R3, P2, R19, R2, RZ ;  /* 0x0000000213039210 */ /* 0x000fca0007f5e0ff */
[----:B------:R-:W-:Y:S01]  /*1890*/  @!P1 IMAD.X R0, R0, 0x1, R39, P2 ;  /* 0x0000000100009824 */ /* 0x000fe200010e0627 */
[----:B-1----:R-:W-:-:S04]  /*18a0*/  @!P1 LEA R2, P2, R3, R4, 0x2 ;  /* 0x0000000403029211 */ /* 0x002fc800078410ff */
[----:B------:R-:W-:Y:S01]  /*18b0*/  @!P1 LEA.HI.X R3, R3, R5, R0, 0x2, P2 ;  /* 0x0000000503039211 */ /* 0x000fe200010f1400 */
[----:B------:R-:W-:-:S06]  /*18c0*/  IMAD.MOV.U32 R5, RZ, RZ, RZ ;  /* 0x000000ffff057224 */ /* 0x000fcc00078e00ff */
[----:B------:R-:W2:Y:S01]  /*18d0*/  @!P1 LDG.E R5, desc[UR14][R2.64] ;  /* 0x0000000e02059981 */ /* 0x000ea2000c1e1900 */
[----:B------:R-:W-:Y:S02]  /*18e0*/  IMAD R15, R31, 0xc, RZ ;  /* 0x0000000c1f0f7824 */ /* 0x000fe400078e02ff */
[----:B------:R-:W-:-:S04]  /*18f0*/  IMAD.WIDE.U32 R24, R16, 0xc, R6 ;  /* 0x0000000c10187825 */ /* 0x000fc800078e0006 */
[----:B------:R-:W-:Y:S01]  /*1900*/  IMAD.IADD R25, R25, 0x1, R15 ;  /* 0x0000000119197824 */ /* 0x000fe200078e020f */
[----:B--2---:R1:W-:Y:S06]  /*1910*/  STG.E desc[UR14][R20.64], R5 ;  /* 0x0000000514007986 */ /* 0x0043ec000c10190e */
.L_x_35:
[----:B------:R-:W-:Y:S05]  /*1920*/  @!P0 BRA `(.L_x_36) ;  /* 0xfffffff0000c8947 */ /* 0x000fea000383ffff */
.L_x_32:
[----:B------:R-:W-:Y:S01]  /*1930*/  ULDC UR4, c[0x0][0x0] ;  /* 0x0000000000047ab9 */ /* 0x000fe20000000800 */
[----:B------:R-:W2:Y:S02]  /*1940*/  LDC R0, c[0x0][0xc] ;  /* 0x00000300ff007b82 */ /* 0x000ea40000000800 */
[----:B--2---:R-:W-:Y:S01]  /*1950*/  IMAD R3, R0, UR4, RZ ;  /* 0x0000000400037c24 */ /* 0x004fe2000f8e02ff */
[----:B------:R-:W-:-:S04]  /*1960*/  ULDC.64 UR4, c[0x0][0x210] ;  /* 0x0000840000047ab9 */ /* 0x000fc80000000a00 */
[----:B------:R-:W-:-:S04]  /*1970*/  IADD3 R48, P0, R3, R48, RZ ;  /* 0x0000003003307210 */ /* 0x000fc80007f1e0ff */
[----:B------:R-:W-:Y:S02]  /*1980*/  IADD3.X R49, RZ, R49, RZ, P0, !PT ;  /* 0x00000031ff317210 */ /* 0x000fe400007fe4ff */
[----:B------:R-:W-:-:S04]  /*1990*/  ISETP.GE.U32.AND P0, PT, R48, UR4, PT ;  /* 0x0000000430007c0c */ /* 0x000fc8000bf06070 */
[----:B------:R-:W-:-:S13]  /*19a0*/  ISETP.GE.AND.EX P0, PT, R49, UR5, PT, P0 ;  /* 0x0000000531007c0c */ /* 0x000fda000bf06300 */
[----:B------:R-:W-:Y:S05]  /*19b0*/  @!P0 BRA `(.L_x_37) ;  /* 0xffffffe400cc8947 */ /* 0x000fea000383ffff */
[----:B------:R-:W-:Y:S05]  /*19c0*/  EXIT ;  /* 0x000000000000794d */ /* 0x000fea0003800000 */
        .weak           $__internal_2_$__cuda_sm20_div_s64
        .type           $__internal_2_$__cuda_sm20_div_s64,@function
        .size           $__internal_2_$__cuda_sm20_div_s64,(.L_x_506 - $__internal_2_$__cuda_sm20_div_s64)
$__internal_2_$__cuda_sm20_div_s64:
        /* <DEDUP_REMOVED lines=11> */
[----:B------:R-:W-:Y:S01]  /*1a80*/  IMAD R11, R8, R3, R11 ;  /* 0x00000003080b7224 */ /* 0x000fe200078e020b */
[----:B------:R-:W-:-:S03]  /*1a90*/  IADD3 R13, P0, RZ, -R10, RZ ;  /* 0x8000000aff0d7210 */ /* 0x000fc60007f1e0ff */
[----:B------:R-:W-:Y:S02]  /*1aa0*/  IMAD R11, R9, R2, R11 ;  /* 0x00000002090b7224 */ /* 0x000fe400078e020b */
[----:B------:R-:W-:-:S04]  /*1ab0*/  IMAD.HI.U32 R10, R8, R13, RZ ;  /* 0x0000000d080a7227 */ /* 0x000fc800078e00ff */
[----:B------:R-:W-:Y:S01]  /*1ac0*/  IMAD.X R15, RZ, RZ, ~R11, P0 ;  /* 0x000000ffff0f7224 */ /* 0x000fe200000e0e0b */
[----:B------:R-:W-:-:S03]  /*1ad0*/  MOV R11, R8 ;  /* 0x00000008000b7202 */ /* 0x000fc60000000f00 */
[-C--:B------:R-:W-:Y:S02]  /*1ae0*/  IMAD R17, R9, R15.reuse, RZ ;  /* 0x0000000f09117224 */ /* 0x080fe400078e02ff */
[----:B------:R-:W-:-:S04]  /*1af0*/  IMAD.WIDE.U32 R10, P0, R8, R15, R10 ;  /* 0x0000000f080a7225 */ /* 0x000fc8000780000a */
[----:B------:R-:W-:-:S04]  /*1b00*/  IMAD.HI.U32 R15, R9, R15, RZ ;  /* 0x0000000f090f7227 */ /* 0x000fc800078e00ff */
[----:B------:R-:W-:-:S04]  /*1b10*/  IMAD.HI.U32 R10, P1, R9, R13, R10 ;  /* 0x0000000d090a7227 */ /* 0x000fc8000782000a */
[----:B------:R-:W-:Y:S01]  /*1b20*/  IMAD.X R6, R15, 0x1, R9, P0 ;  /* 0x000000010f067824 */ /* 0x000fe200000e0609 */
[----:B------:R-:W-:Y:S02]  /*1b30*/  IADD3 R11, P2, R17, R10, RZ ;  /* 0x0000000a110b7210 */ /* 0x000fe40007f5e0ff */
[----:B------:R-:W-:Y:S02]  /*1b40*/  IADD3 R17, P4, RZ, -R12, RZ ;  /* 0x8000000cff117210 */ /* 0x000fe40007f9e0ff */
[----:B------:R-:W-:Y:S01]  /*1b50*/  IADD3.X R13, RZ, RZ, R6, P2, P1 ;  /* 0x000000ffff0d7210 */ /* 0x000fe200017e2406 */
[----:B------:R-:W-:Y:S01]  /*1b60*/  IMAD.WIDE.U32 R8, R11, R2, RZ ;  /* 0x000000020b087225 */ /* 0x000fe200078e00ff */
[----:B------:R-:W-:-:S03]  /*1b70*/  SEL R17, R17, R12, !P3 ;  /* 0x0000000c11117207 */ /* 0x000fc60005800000 */
[----:B------:R-:W-:Y:S01]  /*1b80*/  IMAD R6, R11, R3, R9 ;  /* 0x000000030b067224 */ /* 0x000fe200078e0209 */
[----:B------:R-:W-:-:S03]  /*1b90*/  IADD3 R9, P0, RZ, -R8, RZ ;  /* 0x80000008ff097210 */ /* 0x000fc60007f1e0ff */
[----:B------:R-:W-:Y:S02]  /*1ba0*/  IMAD R6, R13, R2, R6 ;  /* 0x000000020d067224 */ /* 0x000fe400078e0206 */
[----:B------:R-:W-:-:S04]  /*1bb0*/  IMAD.HI.U32 R10, R11, R9, RZ ;  /* 0x000000090b0a7227 */ /* 0x000fc800078e00ff */
[----:B------:R-:W-:-:S04]  /*1bc0*/  IMAD.X R6, RZ, RZ, ~R6, P0 ;  /* 0x000000ffff067224 */ /* 0x000fc800000e0e06 */
[----:B------:R-:W-:-:S04]  /*1bd0*/  IMAD.WIDE.U32 R10, P0, R11, R6, R10 ;  /* 0x000000060b0a7225 */ /* 0x000fc8000780000a */
[C---:B------:R-:W-:Y:S02]  /*1be0*/  IMAD R8, R13.reuse, R6, RZ ;  /* 0x000000060d087224 */ /* 0x040fe400078e02ff */
[----:B------:R-:W-:-:S04]  /*1bf0*/  IMAD.HI.U32 R11, P1, R13, R9, R10 ;  /* 0x000000090d0b7227 */ /* 0x000fc8000782000a */
[----:B------:R-:W-:Y:S01]  /*1c00*/  IMAD.X R10, RZ, RZ, ~R7, P4 ;  /* 0x000000ffff0a7224 */ /* 0x000fe200020e0e07 */
[----:B------:R-:W-:Y:S01]  /*1c10*/  IADD3 R11, P2, R8, R11, RZ ;  /* 0x0000000b080b7210 */ /* 0x000fe20007f5e0ff */
[----:B------:R-:W-:-:S03]  /*1c20*/  IMAD.HI.U32 R6, R13, R6, RZ ;  /* 0x000000060d067227 */ /* 0x000fc600078e00ff */
[----:B------:R-:W-:Y:S01]  /*1c30*/  SEL R10, R10, R7, !P3 ;  /* 0x000000070a0a7207 */ /* 0x000fe20005800000 */
[----:B------:R-:W-:Y:S01]  /*1c40*/  IMAD.HI.U32 R8, R11, R17, RZ ;  /* 0x000000110b087227 */ /* 0x000fe200078e00ff */
[----:B------:R-:W-:-:S03]  /*1c50*/  IADD3.X R13, R6, R13, RZ, P0, !PT ;  /* 0x0000000d060d7210 */ /* 0x000fc600007fe4ff */
[----:B------:R-:W-:Y:S01]  /*1c60*/  IMAD.MOV.U32 R9, RZ, RZ, RZ ;  /* 0x000000ffff097224 */ /* 0x000fe200078e00ff */
[----:B------:R-:W-:Y:S01]  /*1c70*/  IADD3.X R13, RZ, RZ, R13, P2, P1 ;  /* 0x000000ffff0d7210 */ /* 0x000fe200017e240d */
[----:B------:R-:W-:-:S04]  /*1c80*/  IMAD.WIDE.U32 R8, R11, R10, R8 ;  /* 0x0000000a0b087225 */ /* 0x000fc800078e0008 */
[C---:B------:R-:W-:Y:S02]  /*1c90*/  IMAD R11, R13.reuse, R10, RZ ;  /* 0x0000000a0d0b7224 */ /* 0x040fe400078e02ff */
[----:B------:R-:W-:-:S04]  /*1ca0*/  IMAD.HI.U32 R8, P0, R13, R17, R8 ;  /* 0x000000110d087227 */ /* 0x000fc80007800008 */
[----:B------:R-:W-:Y:S01]  /*1cb0*/  IMAD.HI.U32 R6, R13, R10, RZ ;  /* 0x0000000a0d067227 */ /* 0x000fe200078e00ff */
[----:B------:R-:W-:-:S03]  /*1cc0*/  IADD3 R11, P1, R11, R8, RZ ;  /* 0x000000080b0b7210 */ /* 0x000fc60007f3e0ff */
[----:B------:R-:W-:Y:S02]  /*1cd0*/  IMAD.X R6, RZ, RZ, R6, P0 ;  /* 0x000000ffff067224 */ /* 0x000fe400000e0606 */
[----:B------:R-:W-:-:S04]  /*1ce0*/  IMAD.WIDE.U32 R8, R11, R2, RZ ;  /* 0x000000020b087225 */ /* 0x000fc800078e00ff */
[----:B------:R-:W-:Y:S01]  /*1cf0*/  IMAD.X R13, RZ, RZ, R6, P1 ;  /* 0x000000ffff0d7224 */ /* 0x000fe200008e0606 */
[----:B------:R-:W-:Y:S01]  /*1d00*/  IADD3 R17, P1, -R8, R17, RZ ;  /* 0x0000001108117210 */ /* 0x000fe20007f3e1ff */
[----:B------:R-:W-:-:S03]  /*1d10*/  IMAD R6, R11, R3, R9 ;  /* 0x000000030b067224 */ /* 0x000fc600078e0209 */
[-C--:B------:R-:W-:Y:S01]  /*1d20*/  ISETP.GE.U32.AND P0, PT, R17, R2.reuse, PT ;  /* 0x000000021100720c */ /* 0x080fe20003f06070 */
[----:B------:R-:W-:-:S05]  /*1d30*/  IMAD R6, R13, R2, R6 ;  /* 0x000000020d067224 */ /* 0x000fca00078e0206 */
        /* <DEDUP_REMOVED lines=20> */
[-C--:B------:R-:W-:Y:S02]  /*1e80*/  IADD3.X R2, RZ, ~R13.reuse, RZ, P2, !PT ;  /* 0x8000000dff027210 */ /* 0x080fe400017fe4ff */
[----:B------:R-:W-:Y:S01]  /*1e90*/  SEL R12, R3, R12, !P1 ;  /* 0x0000000c030c7207 */ /* 0x000fe20004800000 */
[----:B------:R-:W-:Y:S01]  /*1ea0*/  IMAD.MOV.U32 R3, RZ, RZ, 0x0 ;  /* 0x00000000ff037424 */ /* 0x000fe200078e00ff */
[----:B------:R-:W-:Y:S01]  /*1eb0*/  SEL R13, R2, R13, !P1 ;  /* 0x0000000d020d7207 */ /* 0x000fe20004800000 */
[----:B------:R-:W-:Y:S01]  /*1ec0*/  IMAD.MOV.U32 R2, RZ, RZ, R0 ;  /* 0x000000ffff027224 */ /* 0x000fe200078e0000 */
[----:B------:R-:W-:-:S04]  /*1ed0*/  ISETP.NE.AND.EX P0, PT, R4, RZ, PT, P0 ;  /* 0x000000ff0400720c */ /* 0x000fc80003f05300 */
[----:B------:R-:W-:Y:S02]  /*1ee0*/  SEL R12, R12, 0xffffffff, P0 ;  /* 0xffffffff0c0c7807 */ /* 0x000fe40000000000 */
[----:B------:R-:W-:Y:S01]  /*1ef0*/  SEL R13, R13, 0xffffffff, P0 ;  /* 0xffffffff0d0d7807 */ /* 0x000fe20000000000 */
[----:B------:R-:W-:Y:S06]  /*1f00*/  RET.REL.NODEC R2 `(_ZN2at6native13im2col_kernelIfEEvlPKT_llllllllllllPS2_) ;  /* 0xffffffe0023c7950 */ /* 0x000fec0003c3ffff */
.L_x_38:
        /* <DEDUP_REMOVED lines=15> */
.L_x_506:


//--------------------- .text._ZN2at6native13im2col_kernelIdEEvlPKT_llllllllllllPS2_ --------------------------
	.section	.text._ZN2at6native13im2col_kernelIdEEvlPKT_llllllllllllPS2_,"ax",@progbits
	.align	128
        .global         _ZN2at6native13im2col_kernelIdEEvlPKT_llllllllllllPS2_
        .type           _ZN2at6native13im2col_kernelIdEEvlPKT_llllllllllllPS2_,@function
        .size           _ZN2at6native13im2col_kernelIdEEvlPKT_llllllllllllPS2_,(.L_x_507 - _ZN2at6native13im2col_kernelIdEEvlPKT_llllllllllllPS2_)
        .other          _ZN2at6native13im2col_kernelIdEEvlPKT_llllllllllllPS2_,@"STO_CUDA_ENTRY STV_DEFAULT"
_ZN2at6native13im2col_kernelIdEEvlPKT_llllllllllllPS2_:
.text._ZN2at6native13im2col_kernelIdEEvlPKT_llllllllllllPS2_:
        /* <DEDUP_REMOVED lines=15> */
.L_x_50:
[----:B------:R-:W-:Y:S01]  /*00f0*/  ULDC UR4, c[0x0][0x27c] ;  /* 0x00009f0000047ab9 */ /* 0x000fe20000000800 */
[----:B------:R-:W-:Y:S01]  /*0100*/  BSSY B0, `(.L_x_39) ;  /* 0x000002c000007945 */ /* 0x000fe20003800000 */
[----:B------:R-:W-:-:S04]  /*0110*/  LOP3.LUT R0, R49, UR4, RZ, 0xfc, !PT ;  /* 0x0000000431007c12 */ /* 0x000fc8000f8efcff */
[----:B------:R-:W-:-:S13]  /*0120*/  ISETP.NE.U32.AND P0, PT, R0, RZ, PT ;  /* 0x000000ff0000720c */ /* 0x000fda0003f05070 */
[----:B01----:R-:W-:Y:S05]  /*0130*/  @!P0 BRA `(.L_x_40) ;  /* 0x0000000000448947 */ /* 0x003fea0003800000 */
[----:B------:R-:W-:Y:S01]  /*0140*/  ULDC.64 UR4, c[0x0][0x278] ;  /* 0x00009e0000047ab9 */ /* 0x000fe20000000a00 */
[----:B------:R-:W-:Y:S01]  /*0150*/  IMAD.MOV.U32 R12, RZ, RZ, R48 ;  /* 0x000000ffff0c7224 */ /* 0x000fe200078e0030 */
[----:B------:R-:W-:Y:S01]  /*0160*/  MOV R0, 0x1b0 ;  /* 0x000001b000007802 */ /* 0x000fe20000000f00 */
[----:B------:R-:W-:Y:S02]  /*0170*/  IMAD.U32 R5, RZ, RZ, UR4 ;  /* 0x00000004ff057e24 */ /* 0x000fe4000f8e00ff */
[----:B------:R-:W-:Y:S02]  /*0180*/  IMAD.U32 R4, RZ, RZ, UR5 ;  /* 0x00000005ff047e24 */ /* 0x000fe4000f8e00ff */
[----:B------:R-:W-:-:S07]  /*0190*/  IMAD.MOV.U32 R7, RZ, RZ, R49 ;  /* 0x000000ffff077224 */ /* 0x000fce00078e0031 */
[----:B------:R-:W-:Y:S05]  /*01a0*/  CALL.REL.NOINC `($__internal_3_$__cuda_sm20_div_s64) ;  /* 0x00000018000c7944 */ /* 0x000fea0003c00000 */
[----:B------:R-:W-:Y:S01]  /*01b0*/  IADD3 R3, P0, RZ, -R20, RZ ;  /* 0x80000014ff037210 */ /* 0x000fe20007f1e0ff */
[----:B------:R-:W-:Y:S01]  /*01c0*/  ULDC.64 UR4, c[0x0][0x278] ;  /* 0x00009e0000047ab9 */ /* 0x000fe20000000a00 */
[----:B------:R-:W-:Y:S02]  /*01d0*/  IMAD.MOV.U32 R18, RZ, RZ, R20 ;  /* 0x000000ffff127224 */ /* 0x000fe400078e0014 */
[----:B------:R-:W-:Y:S01]  /*01e0*/  IADD3.X R0, RZ, ~R21, RZ, P0, !PT ;  /* 0x80000015ff007210 */ /* 0x000fe200007fe4ff */
[----:B------:R-:W-:-:S04]  /*01f0*/  IMAD.WIDE.U32 R46, R3, UR4, R48 ;  /* 0x00000004032e7c25 */ /* 0x000fc8000f8e0030 */
[----:B------:R-:W-:Y:S02]  /*0200*/  IMAD R0, R0, UR4, RZ ;  /* 0x0000000400007c24 */ /* 0x000fe4000f8e02ff */
[----:B------:R-:W-:Y:S02]  /*0210*/  IMAD.MOV.U32 R19, RZ, RZ, R21 ;  /* 0x000000ffff137224 */ /* 0x000fe400078e0015 */
[----:B------:R-:W-:-:S04]  /*0220*/  IMAD R3, R3, UR5, R0 ;  /* 0x0000000503037c24 */ /* 0x000fc8000f8e0200 */
[----:B------:R-:W-:Y:S01]  /*0230*/  IMAD.IADD R47, R47, 0x1, R3 ;  /* 0x000000012f2f7824 */ /* 0x000fe200078e0203 */
[----:B------:R-:W-:Y:S06]  /*0240*/  BRA `(.L_x_41) ;  /* 0x00000000005c7947 */ /* 0x000fec0003800000 */
.L_x_40:
[----:B------:R-:W-:Y:S01]  /*0250*/  ULDC UR4, c[0x0][0x278] ;  /* 0x00009e0000047ab9 */ /* 0x000fe20000000800 */
[----:B------:R-:W-:Y:S01]  /*0260*/  IMAD.MOV.U32 R47, RZ, RZ, RZ ;  /* 0x000000ffff2f7224 */ /* 0x000fe200078e00ff */
[----:B------:R-:W0:Y:S01]  /*0270*/  I2F.U32.RP R0, UR4 ;  /* 0x0000000400007d06 */ /* 0x000e220008209000 */
[----:B------:R-:W-:Y:S01]  /*0280*/  ISETP.NE.U32.AND P2, PT, RZ, UR4, PT ;  /* 0x00000004ff007c0c */ /* 0x000fe2000bf45070 */
[----:B------:R-:W-:-:S06]  /*0290*/  IMAD.MOV.U32 R19, RZ, RZ, RZ ;  /* 0x000000ffff137224 */ /* 0x000fcc00078e00ff */
[----:B0-----:R-:W0:Y:S02]  /*02a0*/  MUFU.RCP R0, R0 ;  /* 0x0000000000007308 */ /* 0x001e240000001000 */
[----:B0-----:R-:W-:-:S06]  /*02b0*/  VIADD R2, R0, 0xffffffe ;  /* 0x0ffffffe00027836 */ /* 0x001fcc0000000000 */
[----:B------:R0:W1:Y:S02]  /*02c0*/  F2I.FTZ.U32.TRUNC.NTZ R3, R2 ;  /* 0x0000000200037305 */ /* 0x000064000021f000 */
[----:B0-----:R-:W-:Y:S01]  /*02d0*/  IMAD.MOV.U32 R2, RZ, RZ, RZ ;  /* 0x000000ffff027224 */ /* 0x001fe200078e00ff */
[----:B-1----:R-:W-:-:S05]  /*02e0*/  IADD3 R5, RZ, -R3, RZ ;  /* 0x80000003ff057210 */ /* 0x002fca0007ffe0ff */
[----:B------:R-:W-:-:S04]  /*02f0*/  IMAD R5, R5, UR4, RZ ;  /* 0x0000000405057c24 */ /* 0x000fc8000f8e02ff */
[----:B------:R-:W-:-:S06]  /*0300*/  IMAD.HI.U32 R3, R3, R5, R2 ;  /* 0x0000000503037227 */ /* 0x000fcc00078e0002 */
[----:B------:R-:W-:-:S04]  /*0310*/  IMAD.HI.U32 R18, R3, R48, RZ ;  /* 0x0000003003127227 */ /* 0x000fc800078e00ff */
[----:B------:R-:W-:-:S04]  /*0320*/  IMAD.MOV R3, RZ, RZ, -R18 ;  /* 0x000000ffff037224 */ /* 0x000fc800078e0a12 */
[----:B------:R-:W-:-:S05]  /*0330*/  IMAD R3, R3, UR4, R48 ;  /* 0x0000000403037c24 */ /* 0x000fca000f8e0230 */
[----:B------:R-:W-:-:S13]  /*0340*/  ISETP.GE.U32.AND P0, PT, R3, UR4, PT ;  /* 0x0000000403007c0c */ /* 0x000fda000bf06070 */
[----:B------:R-:W-:Y:S02]  /*0350*/  @P0 VIADD R3, R3, -UR4 ;  /* 0x8000000403030c36 */ /* 0x000fe40008000000 */
[----:B------:R-:W-:-:S03]  /*0360*/  @P0 VIADD R18, R18, 0x1 ;  /* 0x0000000112120836 */ /* 0x000fc60000000000 */
[----:B------:R-:W-:-:S13]  /*0370*/  ISETP.GE.U32.AND P1, PT, R3, UR4, PT ;  /* 0x0000000403007c0c */ /* 0x000fda000bf26070 */
[----:B------:R-:W-:Y:S02]  /*0380*/  @P1 IADD3 R18, R18, 0x1, RZ ;  /* 0x0000000112121810 */ /* 0x000fe40007ffe0ff */
[----:B------:R-:W-:-:S05]  /*0390*/  @!P2 LOP3.LUT R18, RZ, UR4, RZ, 0x33, !PT ;  /* 0x00000004ff12ac12 */ /* 0x000fca000f8e33ff */
[----:B------:R-:W-:-:S04]  /*03a0*/  IMAD.MOV R3, RZ, RZ, -R18 ;  /* 0x000000ffff037224 */ /* 0x000fc800078e0a12 */
[----:B------:R-:W-:-:S07]  /*03b0*/  IMAD R46, R3, UR4, R48 ;  /* 0x00000004032e7c24 */ /* 0x000fce000f8e0230 */
.L_x_41:
[----:B------:R-:W-:Y:S05]  /*03c0*/  BSYNC B0 ;  /* 0x0000000000007941 */ /* 0x000fea0003800000 */
.L_x_39:
        /* <DEDUP_REMOVED lines=12> */
[----:B------:R-:W-:Y:S05]  /*0490*/  CALL.REL.NOINC `($__internal_3_$__cuda_sm20_div_s64) ;  /* 0x0000001400507944 */ /* 0x000fea0003c00000 */
[----:B------:R-:W-:Y:S01]  /*04a0*/  IADD3 R3, P0, RZ, -R20, RZ ;  /* 0x80000014ff037210 */ /* 0x000fe20007f1e0ff */
[----:B------:R-:W-:Y:S02]  /*04b0*/  ULDC.64 UR4, c[0x0][0x270] ;  /* 0x00009c0000047ab9 */ /* 0x000fe40000000a00 */
[----:B------:R-:W-:Y:S01]  /*04c0*/  IMAD.U32 R9, RZ, RZ, UR4 ;  /* 0x00000004ff097e24 */ /* 0x000fe2000f8e00ff */
[----:B------:R-:W-:Y:S01]  /*04d0*/  IADD3.X R0, RZ, ~R21, RZ, P0, !PT ;  /* 0x80000015ff007210 */ /* 0x000fe200007fe4ff */
[----:B------:R-:W-:Y:S02]  /*04e0*/  IMAD.U32 R7, RZ, RZ, UR5 ;  /* 0x00000005ff077e24 */ /* 0x000fe4000f8e00ff */
[----:B------:R-:W-:-:S04]  /*04f0*/  IMAD.WIDE.U32 R18, R3, R9, R18 ;  /* 0x0000000903127225 */ /* 0x000fc800078e0012 */
[----:B------:R-:W-:-:S04]  /*0500*/  IMAD R0, R0, R9, RZ ;  /* 0x0000000900007224 */ /* 0x000fc800078e02ff */
[----:B------:R-:W-:-:S04]  /*0510*/  IMAD R3, R3, R7, R0 ;  /* 0x0000000703037224 */ /* 0x000fc800078e0200 */
[----:B------:R-:W-:Y:S01]  /*0520*/  IMAD.IADD R19, R19, 0x1, R3 ;  /* 0x0000000113137824 */ /* 0x000fe200078e0203 */
[----:B------:R-:W-:Y:S06]  /*0530*/  BRA `(.L_x_44) ;  /* 0x0000000000607947 */ /* 0x000fec0003800000 */
.L_x_43:
        /* <DEDUP_REMOVED lines=10> */
[----:B-1----:R-:W-:-:S05]  /*05e0*/  IMAD R4, R3, R9, RZ ;  /* 0x0000000903047224 */ /* 0x002fca00078e02ff */
[----:B------:R-:W-:-:S05]  /*05f0*/  IADD3 R5, -R4, RZ, RZ ;  /* 0x000000ff04057210 */ /* 0x000fca0007ffe1ff */
        /* <DEDUP_REMOVED lines=12> */
.L_x_44:
[----:B------:R-:W-:Y:S05]  /*06c0*/  BSYNC B0 ;  /* 0x0000000000007941 */ /* 0x000fea0003800000 */
.L_x_42:
        /* <DEDUP_REMOVED lines=17> */
[----:B------:R-:W-:Y:S01]  /*07e0*/  IMAD.WIDE.U32 R22, R46, R24, UR4 ;  /* 0x000000042e167e25 */ /* 0x000fe2000f8e0018 */
[----:B------:R-:W-:Y:S01]  /*07f0*/  UIMAD UR8, UR9, 0x3, URZ ;  /* 0x00000003090878a4 */ /* 0x000fe2000f8e023f */
[----:B------:R-:W-:Y:S02]  /*0800*/  ULDC.64 UR4, c[0x0][0x280] ;  /* 0x0000a00000047ab9 */ /* 0x000fe40000000a00 */
[----:B------:R-:W-:Y:S01]  /*0810*/  IMAD.IADD R0, R3, 0x1, R5 ;  /* 0x0000000103007824 */ /* 0x000fe200078e0205 */
[----:B------:R-:W-:Y:S01]  /*0820*/  UIADD3 UR7, UR7, UR8, URZ ;  /* 0x0000000807077290 */ /* 0x000fe2000fffe03f */
[----:B------:R-:W-:-:S04]  /*0830*/  IMAD.WIDE.U32 R4, R2, R9, RZ ;  /* 0x0000000902047225 */ /* 0x000fc800078e00ff */
[----:B------:R-:W-:Y:S02]  /*0840*/  IMAD R3, R0, R9, RZ ;  /* 0x0000000900037224 */ /* 0x000fe400078e02ff */
[----:B------:R-:W-:Y:S01]  /*0850*/  IMAD.WIDE.U32 R24, R46, R24, UR6 ;  /* 0x000000062e187e25 */ /* 0x000fe2000f8e0018 */
[----:B------:R-:W-:Y:S01]  /*0860*/  UMOV UR6, URZ ;  /* 0x0000003f00067c82 */ /* 0x000fe20008000000 */
[----:B------:R-:W-:Y:S02]  /*0870*/  UMOV UR7, URZ ;  /* 0x0000003f00077c82 */ /* 0x000fe40008000000 */
[----:B------:R-:W-:Y:S02]  /*0880*/  IMAD R3, R2, R7, R3 ;  /* 0x0000000702037224 */ /* 0x000fe400078e0203 */
[----:B------:R-:W-:Y:S02]  /*0890*/  IMAD.IADD R17, R23, 0x1, R15 ;  /* 0x0000000117117824 */ /* 0x000fe400078e020f */
[----:B------:R-:W-:Y:S01]  /*08a0*/  IMAD.IADD R15, R15, 0x1, R25 ;  /* 0x000000010f0f7824 */ /* 0x000fe200078e0219 */
[----:B------:R-:W-:-:S05]  /*08b0*/  IADD3 R3, R5, R3, RZ ;  /* 0x0000000305037210 */ /* 0x000fca0007ffe0ff */
[----:B------:R-:W-:Y:S02]  /*08c0*/  IMAD R5, R3, R20, RZ ;  /* 0x0000001403057224 */ /* 0x000fe400078e02ff */
[----:B------:R-:W-:-:S04]  /*08d0*/  IMAD.WIDE.U32 R2, R20, R4, R18 ;  /* 0x0000000414027225 */ /* 0x000fc800078e0012 */
[----:B------:R-:W-:-:S04]  /*08e0*/  IMAD R5, R21, R4, R5 ;  /* 0x0000000415057224 */ /* 0x000fc800078e0205 */
[----:B------:R-:W-:Y:S02]  /*08f0*/  IMAD.IADD R0, R3, 0x1, R5 ;  /* 0x0000000103007824 */ /* 0x000fe400078e0205 */
[----:B------:R-:W-:-:S04]  /*0900*/  IMAD.WIDE.U32 R4, R2, UR10, R46 ;  /* 0x0000000a02047c25 */ /* 0x000fc8000f8e002e */
[----:B------:R-:W-:Y:S01]  /*0910*/  IMAD R3, R0, UR10, RZ ;  /* 0x0000000a00037c24 */ /* 0x000fe2000f8e02ff */
[----:B------:R-:W-:-:S03]  /*0920*/  LEA R44, P0, R4, UR4, 0x3 ;  /* 0x00000004042c7c11 */ /* 0x000fc6000f8018ff */
[----:B------:R-:W-:-:S04]  /*0930*/  IMAD R3, R2, UR11, R3 ;  /* 0x0000000b02037c24 */ /* 0x000fc8000f8e0203 */
[----:B------:R-:W-:-:S05]  /*0940*/  IMAD.IADD R45, R5, 0x1, R3 ;  /* 0x00000001052d7824 */ /* 0x000fca00078e0203 */
[----:B------:R-:W-:-:S07]  /*0950*/  LEA.HI.X R45, R4, UR5, R45, 0x3, P0 ;  /* 0x00000005042d7c11 */ /* 0x000fce00080f1c2d */
.L_x_49:
[----:B0-----:R-:W0:Y:S01]  /*0960*/  LDC.64 R6, c[0x0][0x250] ;  /* 0x00009400ff067b82 */ /* 0x001e220000000a00 */
[----:B------:R-:W-:Y:S01]  /*0970*/  ULDC.64 UR4, c[0x0][0x240] ;  /* 0x0000900000047ab9 */ /* 0x000fe20000000a00 */
[----:B------:R-:W-:Y:S01]  /*0980*/  ULDC.64 UR16, c[0x0][0x220] ;  /* 0x0000880000107ab9 */ /* 0x000fe20000000a00 */
[----:B------:R-:W-:Y:S01]  /*0990*/  UIADD3 UR4, UP0, URZ, -UR4, URZ ;  /* 0x800000043f047290 */ /* 0x000fe2000ff1e03f */
[----:B------:R-:W-:Y:S01]  /*09a0*/  MOV R16, R22 ;  /* 0x0000001600107202 */ /* 0x000fe20000000f00 */
[----:B------:R-:W-:Y:S02]  /*09b0*/  ULDC.64 UR10, c[0x0][0x228] ;  /* 0x00008a00000a7ab9 */ /* 0x000fe40000000a00 */
[----:B------:R-:W-:Y:S01]  /*09c0*/  UIADD3.X UR5, URZ, ~UR5, URZ, UP0, !UPT ;  /* 0x800000053f057290 */ /* 0x000fe200087fe43f */
[----:B-1----:R-:W1:Y:S08]  /*09d0*/  LDC.64 R28, c[0x0][0x260] ;  /* 0x00009800ff1c7b82 */ /* 0x002e700000000a00 */
[----:B--2---:R-:W2:Y:S01]  /*09e0*/  LDC.64 R2, c[0x0][0x238] ;  /* 0x00008e00ff027b82 */ /* 0x004ea20000000a00 */
[----:B0-----:R-:W-:-:S07]  /*09f0*/  IMAD R0, R19, R6, RZ ;  /* 0x0000000613007224 */ /* 0x001fce00078e02ff */
[----:B------:R-:W0:Y:S01]  /*0a00*/  LDC.64 R8, c[0x0][0x230] ;  /* 0x00008c00ff087b82 */ /* 0x000e220000000a00 */
[C---:B------:R-:W-:Y:S01]  /*0a10*/  IMAD.WIDE.U32 R4, R18.reuse, R6, UR4 ;  /* 0x0000000412047e25 */ /* 0x040fe2000f8e0006 */
[----:B------:R-:W-:Y:S01]  /*0a20*/  UMOV UR4, URZ ;  /* 0x0000003f00047c82 */ /* 0x000fe20008000000 */
[----:B------:R-:W-:Y:S02]  /*0a30*/  UMOV UR5, URZ ;  /* 0x0000003f00057c82 */ /* 0x000fe40008000000 */
[----:B------:R-:W-:Y:S02]  /*0a40*/  IMAD R7, R18, R7, R0 ;  /* 0x0000000712077224 */ /* 0x000fe400078e0200 */
[----:B-1----:R-:W-:-:S03]  /*0a50*/  IMAD R0, R28, UR7, RZ ;  /* 0x000000071c007c24 */ /* 0x002fc6000f8e02ff */
[----:B------:R-:W-:Y:S01]  /*0a60*/  IADD3 R5, R5, R7, RZ ;  /* 0x0000000705057210 */ /* 0x000fe20007ffe0ff */
[----:B------:R-:W-:Y:S02]  /*0a70*/  IMAD R29, R29, UR6, R0 ;  /* 0x000000061d1d7c24 */ /* 0x000fe4000f8e0200 */
[----:B------:R-:W-:Y:S01]  /*0a80*/  IMAD.WIDE.U32 R26, R28, UR6, R4 ;  /* 0x000000061c1a7c25 */ /* 0x000fe2000f8e0004 */
[----:B--2---:R-:W-:Y:S01]  /*0a90*/  IADD3 R0, P2, R2, -0x1, RZ ;  /* 0xffffffff02007810 */ /* 0x004fe20007f5e0ff */
[----:B------:R-:W-:Y:S02]  /*0aa0*/  UIADD3 UR6, UP0, UR6, 0x1, URZ ;  /* 0x0000000106067890 */ /* 0x000fe4000ff1e03f */
[----:B------:R-:W-:Y:S01]  /*0ab0*/  IMAD R5, R21, UR16, RZ ;  /* 0x0000001015057c24 */ /* 0x000fe2000f8e02ff */
[----:B------:R-:W-:Y:S01]  /*0ac0*/  ISETP.GE.U32.AND P1, PT, R0, 0x3, PT ;  /* 0x000000030000780c */ /* 0x000fe20003f26070 */
[----:B------:R-:W-:Y:S01]  /*0ad0*/  IMAD.IADD R29, R27, 0x1, R29 ;  /* 0x000000011b1d7824 */ /* 0x000fe200078e021d */
[----:B------:R-:W-:Y:S01]  /*0ae0*/  IADD3.X R6, R3, -0x1, RZ, P2, !PT ;  /* 0xffffffff03067810 */ /* 0x000fe200017fe4ff */
[----:B------:R-:W-:Y:S01]  /*0af0*/  IMAD.MOV.U32 R28, RZ, RZ, R26 ;  /* 0x000000ffff1c7224 */ /* 0x000fe200078e001a */
[----:B------:R-:W-:Y:S01]  /*0b00*/  UIADD3.X UR7, URZ, UR7, URZ, UP0, !UPT ;  /* 0x000000073f077290 */ /* 0x000fe200087fe43f */
[----:B------:R-:W-:Y:S01]  /*0b10*/  IMAD R7, R20, UR17, R5 ;  /* 0x0000001114077c24 */ /* 0x000fe2000f8e0205 */
[----:B------:R-:W-:Y:S01]  /*0b20*/  ISETP.GE.U32.AND.EX P1, PT, R6, RZ, PT, P1 ;  /* 0x000000ff0600720c */ /* 0x000fe20003f26110 */
[----:B------:R-:W-:Y:S01]  /*0b30*/  IMAD.WIDE.U32 R4, R20, UR16, R28 ;  /* 0x0000001014047c25 */ /* 0x000fe2000f8e001c */
[----:B0-----:R-:W-:-:S03]  /*0b40*/  ISETP.LE.U32.AND P0, PT, R8, UR6, PT ;  /* 0x0000000608007c0c */ /* 0x001fc6000bf03070 */
[----:B------:R-:W-:Y:S02]  /*0b50*/  IMAD.IADD R7, R5, 0x1, R7 ;  /* 0x0000000105077824 */ /* 0x000fe400078e0207 */
[----:B------:R-:W-:Y:S02]  /*0b60*/  IMAD.U32 R0, RZ, RZ, UR7 ;  /* 0x00000007ff007e24 */ /* 0x000fe4000f8e00ff */
[----:B------:R-:W-:Y:S02]  /*0b70*/  IMAD R13, R7, UR10, RZ ;  /* 0x0000000a070d7c24 */ /* 0x000fe4000f8e02ff */
[----:B------:R-:W-:Y:S01]  /*0b80*/  IMAD.WIDE.U32 R30, R4, UR10, R16 ;  /* 0x0000000a041e7c25 */ /* 0x000fe2000f8e0010 */
[----:B------:R-:W-:-:S03]  /*0b90*/  ISETP.GE.AND.EX P0, PT, R0, R9, PT, P0 ;  /* 0x000000090000720c */ /* 0x000fc60003f06300 */
[----:B------:R-:W-:Y:S01]  /*0ba0*/  IMAD R13, R4, UR11, R13 ;  /* 0x0000000b040d7c24 */ /* 0x000fe2000f8e020d */
[----:B------:R-:W-:Y:S09]  /*0bb0*/  @!P1 BRA `(.L_x_46) ;  /* 0x0000000800089947 */ /* 0x000ff20003800000 */
[----:B------:R-:W0:Y:S01]  /*0bc0*/  LDC.64 R32, c[0x0][0x268] ;  /* 0x00009a00ff207b82 */ /* 0x000e220000000a00 */
[----:B------:R-:W-:Y:S01]  /*0bd0*/  ULDC.64 UR4, c[0x0][0x258] ;  /* 0x0000960000047ab9 */ /* 0x000fe20000000a00 */
[----:B------:R-:W-:Y:S01]  /*0be0*/  MOV R14, R24 ;  /* 0x00000018000e7202 */ /* 0x000fe20000000f00 */
[----:B------:R-:W-:Y:S01]  /*0bf0*/  IMAD R5, R47, UR4, RZ ;  /* 0x000000042f057c24 */ /* 0x000fe2000f8e02ff */
[----:B------:R-:W-:Y:S01]  /*0c00*/  ULDC.64 UR18, c[0x0][0x218] ;  /* 0x0000860000127ab9 */ /* 0x000fe20000000a00 */
[----:B------:R-:W-:Y:S02]  /*0c10*/  ULDC.64 UR12, c[0x0][0x270] ;  /* 0x00009c00000c7ab9 */ /* 0x000fe40000000a00 */
[----:B------:R-:W-:Y:S01]  /*0c20*/  IMAD R5, R46, UR5, R5 ;  /* 0x000000052e057c24 */ /* 0x000fe2000f8e0205 */
[----:B------:R-:W1:Y:S01]  /*0c30*/  LDC.64 R10, c[0x0][0x248] ;  /* 0x00009200ff0a7b82 */ /* 0x000e620000000a00 */
[----:B------:R-:W-:Y:S01]  /*0c40*/  IMAD.WIDE.U32 R6, R4, UR10, R14 ;  /* 0x0000000a04067c25 */ /* 0x000fe2000f8e000e */
[----:B------:R-:W-:-:S03]  /*0c50*/  UMOV UR5, URZ ;  /* 0x0000003f00057c82 */ /* 0x000fc60008000000 */
[----:B------:R-:W-:Y:S01]  /*0c60*/  IMAD.IADD R7, R13, 0x1, R7 ;  /* 0x000000010d077824 */ /* 0x000fe200078e0207 */
[----:B------:R-:W-:Y:S02]  /*0c70*/  LEA R14, P3, R6, UR18, 0x3 ;  /* 0x00000012060e7c11 */ /* 0x000fe4000f8618ff */
[C-C-:B0-----:R-:W-:Y:S02]  /*0c80*/  SHF.L.U64.HI R0, R32.reuse, 0x1, R33.reuse ;  /* 0x0000000120007819 */ /* 0x141fe40000010221 */
[C---:B------:R-:W-:Y:S02]  /*0c90*/  SHF.L.U64.HI R16, R32.reuse, 0x5, R33 ;  /* 0x0000000520107819 */ /* 0x040fe40000010221 */
[----:B-1----:R-:W-:Y:S02]  /*0ca0*/  LEA R8, P1, R32, -R10, 0x1 ;  /* 0x8000000a20087211 */ /* 0x002fe400078208ff */
[----:B------:R-:W-:-:S03]  /*0cb0*/  IADD3 R10, P2, -R10, R32, RZ ;  /* 0x000000200a0a7210 */ /* 0x000fc60007f5e1ff */
[----:B------:R-:W-:Y:S01]  /*0cc0*/  IMAD.X R9, R0, 0x1, ~R11, P1 ;  /* 0x0000000100097824 */ /* 0x000fe200008e0e0b */
[----:B------:R-:W-:Y:S01]  /*0cd0*/  SHF.L.U64.HI R0, R32, 0x2, R33 ;  /* 0x0000000220007819 */ /* 0x000fe20000010221 */
[----:B------:R-:W-:Y:S02]  /*0ce0*/  IMAD.X R11, R33, 0x1, ~R11, P2 ;  /* 0x00000001210b7824 */ /* 0x000fe400010e0e0b */
[----:B------:R-:W-:-:S04]  /*0cf0*/  IMAD.WIDE.U32 R8, R46, UR4, R8 ;  /* 0x000000042e087c25 */ /* 0x000fc8000f8e0008 */
[----:B------:R-:W-:-:S04]  /*0d00*/  IMAD.WIDE.U32 R10, R46, UR4, R10 ;  /* 0x000000042e0a7c25 */ /* 0x000fc8000f8e000a */
[C---:B------:R-:W-:Y:S02]  /*0d10*/  IMAD.IADD R11, R5.reuse, 0x1, R11 ;  /* 0x00000001050b7824 */ /* 0x040fe400078e020b */
[----:B------:R-:W-:Y:S02]  /*0d20*/  IMAD.IADD R35, R5, 0x1, R9 ;  /* 0x0000000105237824 */ /* 0x000fe400078e0209 */
[----:B------:R-:W-:Y:S02]  /*0d30*/  IMAD.MOV.U32 R34, RZ, RZ, R8 ;  /* 0x000000ffff227224 */ /* 0x000fe400078e0008 */
[----:B------:R-:W-:Y:S01]  /*0d40*/  IMAD.WIDE.U32 R8, R4, UR10, R10 ;  /* 0x0000000a04087c25 */ /* 0x000fe2000f8e000a */
[----:B------:R-:W-:-:S03]  /*0d50*/  LOP3.LUT R11, R2, 0x3, RZ, 0xc0, !PT ;  /* 0x00000003020b7812 */ /* 0x000fc600078ec0ff */
[----:B------:R-:W-:Y:S01]  /*0d60*/  IMAD.IADD R9, R13, 0x1, R9 ;  /* 0x000000010d097824 */ /* 0x000fe200078e0209 */
[----:B------:R-:W-:Y:S01]  /*0d70*/  LEA R12, P1, R8, UR18, 0x3 ;  /* 0x00000012080c7c11 */ /* 0x000fe2000f8218ff */
[----:B------:R-:W-:Y:S01]  /*0d80*/  IMAD.WIDE.U32 R4, R4, UR10, R34 ;  /* 0x0000000a04047c25 */ /* 0x000fe2000f8e0022 */
[----:B------:R-:W-:Y:S01]  /*0d90*/  IADD3 R10, P2, R11, -R2, RZ ;  /* 0x800000020b0a7210 */ /* 0x000fe20007f5e0ff */
[----:B------:R-:W-:Y:S01]  /*0da0*/  ULDC.64 UR10, c[0x0][0x278] ;  /* 0x00009e00000a7ab9 */ /* 0x000fe20000000a00 */
[----:B------:R-:W-:Y:S01]  /*0db0*/  LEA.HI.X R11, R6, UR19, R7, 0x3, P3 ;  /* 0x00000013060b7c11 */ /* 0x000fe200098f1c07 */
[C---:B------:R-:W-:Y:S01]  /*0dc0*/  IMAD.IADD R7, R13.reuse, 0x1, R5 ;  /* 0x000000010d077824 */ /* 0x040fe200078e0205 */
[----:B------:R-:W-:Y:S01]  /*0dd0*/  LEA.HI.X R9, R8, UR19, R9, 0x3, P1 ;  /* 0x0000001308097c11 */ /* 0x000fe200088f1c09 */
[----:B------:R-:W-:Y:S01]  /*0de0*/  UIMAD UR4, UR11, UR12, URZ ;  /* 0x0000000c0b0472a4 */ /* 0x000fe2000f8e023f */
[C---:B------:R-:W-:Y:S01]  /*0df0*/  LEA R8, P3, R4.reuse, UR18, 0x3 ;  /* 0x0000001204087c11 */ /* 0x040fe2000f8618ff */
[----:B------:R-:W-:Y:S01]  /*0e00*/  UIMAD.WIDE.U32 UR8, UR10, UR12, URZ ;  /* 0x0000000c0a0872a5 */ /* 0x000fe2000f8e003f */
[----:B------:R-:W-:Y:S01]  /*0e10*/  IADD3 R5, R13, R31, RZ ;  /* 0x0000001f0d057210 */ /* 0x000fe20007ffe0ff */
[----:B------:R-:W-:Y:S01]  /*0e20*/  UIMAD UR10, UR10, UR13, UR4 ;  /* 0x0000000d0a0a72a4 */ /* 0x000fe2000f8e0204 */
[----:B------:R-:W-:Y:S01]  /*0e30*/  LEA.HI.X R7, R4, UR19, R7, 0x3, P3 ;  /* 0x0000001304077c11 */ /* 0x000fe200098f1c07 */
[----:B------:R-:W-:Y:S01]  /*0e40*/  IMAD.X R4, RZ, RZ, ~R3, P2 ;  /* 0x000000ffff047224 */ /* 0x000fe200010e0e03 */
[----:B------:R-:W-:Y:S01]  /*0e50*/  LEA R6, P3, R30, UR18, 0x3 ;  /* 0x000000121e067c11 */ /* 0x000fe2000f8618ff */
[----:B------:R-:W-:Y:S01]  /*0e60*/  UIADD3 UR9, UR9, UR10, URZ ;  /* 0x0000000a09097290 */ /* 0x000fe2000fffe03f */
[----:B------:R-:W-:Y:S01]  /*0e70*/  ISETP.GE.U32.AND P1, PT, R26, UR16, PT ;  /* 0x000000101a007c0c */ /* 0x000fe2000bf26070 */
[----:B------:R-:W-:Y:S01]  /*0e80*/  IMAD.MOV.U32 R2, RZ, RZ, R22 ;  /* 0x000000ffff027224 */ /* 0x000fe200078e0016 */
[----:B------:R-:W-:Y:S01]  /*0e90*/  LEA.HI.X R5, R30, UR19, R5, 0x3, P3 ;  /* 0x000000131e057c11 */ /* 0x000fe200098f1c05 */
[----:B------:R-:W-:Y:S01]  /*0ea0*/  IMAD.MOV.U32 R3, RZ, RZ, R17 ;  /* 0x000000ffff037224 */ /* 0x000fe200078e0011 */
[----:B------:R-:W-:Y:S01]  /*0eb0*/  ISETP.GE.AND.EX P1, PT, R29, UR17, PT, P1 ;  /* 0x000000111d007c0c */ /* 0x000fe2000bf26310 */
[----:B------:R-:W-:Y:S01]  /*0ec0*/  IMAD.SHL.U32 R33, R32, 0x20, RZ ;  /* 0x0000002020217824 */ /* 0x000fe200078e00ff */
[----:B------:R-:W-:Y:S01]  /*0ed0*/  USHF.L.U32 UR12, UR8, 0x3, URZ ;  /* 0x00000003080c7899 */ /* 0x000fe2000800063f */
[----:B------:R-:W-:Y:S01]  /*0ee0*/  UMOV UR4, URZ ;  /* 0x0000003f00047c82 */ /* 0x000fe20008000000 */
[----:B------:R-:W-:Y:S01]  /*0ef0*/  USHF.L.U64.HI UR8, UR8, 0x3, UR9 ;  /* 0x0000000308087899 */ /* 0x000fe20008010209 */
[----:B------:R-:W-:Y:S01]  /*0f00*/  ULDC.64 UR16, c[0x0][0x278] ;  /* 0x00009e0000107ab9 */ /* 0x000fe20000000a00 */
[----:B------:R-:W-:-:S10]  /*0f10*/  ULDC.64 UR10, c[0x0][0x228] ;  /* 0x00008a00000a7ab9 */ /* 0x000fd40000000a00 */
.L_x_47:
[----:B0-----:R-:W-:Y:S02]  /*0f20*/  LOP3.LUT R34, R3, R29, RZ, 0xfc, !PT ;  /* 0x0000001d03227212 */ /* 0x001fe400078efcff */
[----:B------:R-:W-:Y:S02]  /*0f30*/  CS2R R38, SRZ ;  /* 0x0000000000267805 */ /* 0x000fe4000001ff00 */
[----:B------:R-:W-:Y:S01]  /*0f40*/  ISETP.GE.U32.AND P3, PT, R2, UR10, PT ;  /* 0x0000000a02007c0c */ /* 0x000fe2000bf66070 */
[----:B------:R-:W0:Y:S01]  /*0f50*/  LDC.64 R40, c[0x0][0x268] ;  /* 0x00009a00ff287b82 */ /* 0x000e220000000a00 */
[----:B------:R-:W-:-:S04]  /*0f60*/  ISETP.LT.OR P2, PT, R34, RZ, P1 ;  /* 0x000000ff2200720c */ /* 0x000fc80000f41670 */
[----:B------:R-:W-:-:S13]  /*0f70*/  ISETP.GE.OR.EX P2, PT, R3, UR11, P2, P3 ;  /* 0x0000000b03007c0c */ /* 0x000fda0009746730 */
[----:B------:R-:W-:Y:S01]  /*0f80*/  @!P2 MOV R34, R6 ;  /* 0x000000060022a202 */ /* 0x000fe20000000f00 */
[----:B------:R-:W-:-:S05]  /*0f90*/  @!P2 IMAD.MOV.U32 R35, RZ, RZ, R5 ;  /* 0x000000ffff23a224 */ /* 0x000fca00078e0005 */
[----:B------:R1:W2:Y:S01]  /*0fa0*/  @!P2 LDG.E.64 R38, desc[UR14][R34.64] ;  /* 0x0000000e2226a981 */ /* 0x0002a2000c1e1b00 */
[----:B0-----:R-:W-:-:S04]  /*0fb0*/  IADD3 R37, P2, R2, R40, RZ ;  /* 0x0000002802257210 */ /* 0x001fc80007f5e0ff */
[----:B------:R-:W-:Y:S01]  /*0fc0*/  ISETP.GE.U32.AND P3, PT, R37, UR10, PT ;  /* 0x0000000a25007c0c */ /* 0x000fe2000bf66070 */
[----:B------:R-:W-:Y:S02]  /*0fd0*/  IMAD.X R43, R3, 0x1, R41, P2 ;  /* 0x00000001032b7824 */ /* 0x000fe400010e0629 */
[----:B-1----:R-:W-:-:S03]  /*0fe0*/  IMAD.MOV.U32 R34, RZ, RZ, R44 ;  /* 0x000000ffff227224 */ /* 0x002fc600078e002c */
[----:B------:R-:W-:Y:S01]  /*0ff0*/  LOP3.LUT R36, R43, R29, RZ, 0xfc, !PT ;  /* 0x0000001d2b247212 */ /* 0x000fe200078efcff */
[----:B------:R-:W-:-:S03]  /*1000*/  IMAD.MOV.U32 R35, RZ, RZ, R45 ;  /* 0x000000ffff237224 */ /* 0x000fc600078e002d */
[----:B------:R-:W-:Y:S02]  /*1010*/  ISETP.LT.OR P2, PT, R36, RZ, P1 ;  /* 0x000000ff2400720c */ /* 0x000fe40000f41670 */
[----:B------:R-:W0:Y:S02]  /*1020*/  LDC.64 R36, c[0x0][0x270] ;  /* 0x00009c00ff247b82 */ /* 0x000e240000000a00 */
[----:B------:R-:W-:Y:S02]  /*1030*/  ISETP.GE.OR.EX P2, PT, R43, UR11, P2, P3 ;  /* 0x0000000b2b007c0c */ /* 0x000fe40009746730 */
[----:B------:R-:W-:Y:S01]  /*1040*/  CS2R R42, SRZ ;  /* 0x00000000002a7805 */ /* 0x000fe2000001ff00 */
[----:B--2---:R1:W-:Y:S10]  /*1050*/  STG.E.64 desc[UR14][R34.64], R38 ;  /* 0x0000002622007986 */ /* 0x0043f4000c101b0e */
[----:B-1----:R-:W-:Y:S01]  /*1060*/  @!P2 MOV R34, R12 ;  /* 0x0000000c0022a202 */ /* 0x002fe20000000f00 */
[----:B------:R-:W-:-:S05]  /*1070*/  @!P2 IMAD.MOV.U32 R35, RZ, RZ, R9 ;  /* 0x000000ffff23a224 */ /* 0x000fca00078e0009 */
[----:B------:R1:W2:Y:S01]  /*1080*/  @!P2 LDG.E.64 R42, desc[UR14][R34.64] ;  /* 0x0000000e222aa981 */ /* 0x0002a2000c1e1b00 */
[----:B------:R-:W-:Y:S01]  /*1090*/  LEA R50, P2, R40, R2, 0x1 ;  /* 0x0000000228327211 */ /* 0x000fe200078408ff */
[----:B0-----:R-:W-:-:S03]  /*10a0*/  IMAD R52, R36, UR17, RZ ;  /* 0x0000001124347c24 */ /* 0x001fc6000f8e02ff */
[----:B------:R-:W-:Y:S01]  /*10b0*/  LEA.HI.X R51, R40, R3, R41, 0x1, P2 ;  /* 0x0000000328337211 */ /* 0x000fe200010f0c29 */
[----:B------:R-:W-:Y:S01]  /*10c0*/  IMAD R53, R37, UR16, R52 ;  /* 0x0000001025357c24 */ /* 0x000fe2000f8e0234 */
[----:B------:R-:W-:Y:S01]  /*10d0*/  ISETP.GE.U32.AND P3, PT, R50, UR10, PT ;  /* 0x0000000a32007c0c */ /* 0x000fe2000bf66070 */
[----:B------:R-:W-:Y:S01]  /*10e0*/  IMAD.WIDE.U32 R36, R36, UR16, RZ ;  /* 0x0000001024247c25 */ /* 0x000fe2000f8e00ff */
[----:B------:R-:W-:Y:S02]  /*10f0*/  LOP3.LUT R50, R51, R29, RZ, 0xfc, !PT ;  /* 0x0000001d33327212 */ /* 0x000fe400078efcff */
[----:B-1----:R-:W-:Y:S01]  /*1100*/  CS2R R34, SRZ ;  /* 0x0000000000227805 */ /* 0x002fe2000001ff00 */
[----:B------:R-:W-:Y:S01]  /*1110*/  IMAD.IADD R53, R37, 0x1, R53 ;  /* 0x0000000125357824 */ /* 0x000fe200078e0235 */
[----:B------:R-:W-:Y:S02]  /*1120*/  ISETP.LT.OR P2, PT, R50, RZ, P1 ;  /* 0x000000ff3200720c */ /* 0x000fe40000f41670 */
[----:B------:R-:W-:-:S02]  /*1130*/  LEA R38, P4, R36, R44, 0x3 ;  /* 0x0000002c24267211 */ /* 0x000fc400078818ff */
[----:B------:R-:W-:Y:S02]  /*1140*/  ISETP.GE.OR.EX P2, PT, R51, UR11, P2, P3 ;  /* 0x0000000b33007c0c */ /* 0x000fe40009746730 */
[----:B------:R-:W-:Y:S01]  /*1150*/  LEA.HI.X R39, R36, R45, R53, 0x3, P4 ;  /* 0x0000002d24277211 */ /* 0x000fe200020f1c35 */
[----:B------:R-:W-:-:S04]  /*1160*/  IMAD.WIDE.U32 R44, R40, 0x3, R2 ;  /* 0x00000003282c7825 */ /* 0x000fc800078e0002 */
[----:B------:R-:W-:Y:S01]  /*1170*/  IMAD R41, R41, 0x3, RZ ;  /* 0x0000000329297824 */ /* 0x000fe200078e02ff */
[----:B--2---:R0:W-:Y:S05]  /*1180*/  STG.E.64 desc[UR14][R38.64], R42 ;  /* 0x0000002a26007986 */ /* 0x0041ea000c101b0e */
[----:B0-----:R-:W-:Y:S02]  /*1190*/  @!P2 IMAD.MOV.U32 R42, RZ, RZ, R8 ;  /* 0x000000ffff2aa224 */ /* 0x001fe400078e0008 */
[----:B------:R-:W-:-:S05]  /*11a0*/  @!P2 IMAD.MOV.U32 R43, RZ, RZ, R7 ;  /* 0x000000ffff2ba224 */ /* 0x000fca00078e0007 */
[----:B------:R-:W2:Y:S01]  /*11b0*/  @!P2 LDG.E.64 R34, desc[UR14][R42.64] ;  /* 0x0000000e2a22a981 */ /* 0x000ea2000c1e1b00 */
[----:B------:R-:W-:Y:S02]  /*11c0*/  IADD3 R41, R41, R45, RZ ;  /* 0x0000002d29297210 */ /* 0x000fe40007ffe0ff */
[----:B------:R-:W-:Y:S02]  /*11d0*/  ISETP.GE.U32.AND P3, PT, R44, UR10, PT ;  /* 0x0000000a2c007c0c */ /* 0x000fe4000bf66070 */
[----:B------:R-:W-:-:S04]  /*11e0*/  LOP3.LUT R37, R41, R29, RZ, 0xfc, !PT ;  /* 0x0000001d29257212 */ /* 0x000fc800078efcff */
[----:B------:R-:W-:-:S04]  /*11f0*/  ISETP.LT.OR P2, PT, R37, RZ, P1 ;  /* 0x000000ff2500720c */ /* 0x000fc80000f41670 */
[----:B------:R-:W-:Y:S02]  /*1200*/  ISETP.GE.OR.EX P2, PT, R41, UR11, P2, P3 ;  /* 0x0000000b29007c0c */ /* 0x000fe40009746730 */
[----:B------:R-:W-:-:S04]  /*1210*/  LEA R38, P3, R36, R38, 0x3 ;  /* 0x0000002624267211 */ /* 0x000fc800078618ff */
[----:B------:R-:W-:Y:S02]  /*1220*/  LEA.HI.X R39, R36, R39, R53, 0x3, P3 ;  /* 0x0000002724277211 */ /* 0x000fe400018f1c35 */
[----:B------:R-:W-:-:S05]  /*1230*/  CS2R R36, SRZ ;  /* 0x0000000000247805 */ /* 0x000fca000001ff00 */
[----:B------:R-:W-:Y:S02]  /*1240*/  @!P2 IMAD.MOV.U32 R40, RZ, RZ, R14 ;  /* 0x000000ffff28a224 */ /* 0x000fe400078e000e */
[----:B------:R-:W-:Y:S01]  /*1250*/  @!P2 IMAD.MOV.U32 R41, RZ, RZ, R11 ;  /* 0x000000ffff29a224 */ /* 0x000fe200078e000b */
[----:B--2---:R0:W-:Y:S04]  /*1260*/  STG.E.64 desc[UR14][R38.64], R34 ;  /* 0x0000002226007986 */ /* 0x0041e8000c101b0e */
[----:B------:R-:W2:Y:S01]  /*1270*/  @!P2 LDG.E.64 R36, desc[UR14][R40.64] ;  /* 0x0000000e2824a981 */ /* 0x000ea2000c1e1b00 */
[----:B------:R-:W-:Y:S01]  /*1280*/  UIADD3 UR4, UP0, UR4, 0x4, URZ ;  /* 0x0000000404047890 */ /* 0x000fe2000ff1e03f */
[----:B------:R-:W-:Y:S02]  /*1290*/  IADD3 R42, P2, R38, UR12, RZ ;  /* 0x0000000c262a7c10 */ /* 0x000fe4000ff5e0ff */
[----:B------:R-:W-:Y:S01]  /*12a0*/  IADD3 R6, P4, R6, R33, RZ ;  /* 0x0000002106067210 */ /* 0x000fe20007f9e0ff */
[----:B------:R-:W-:Y:S01]  /*12b0*/  UIADD3.X UR5, URZ, UR5, URZ, UP0, !UPT ;  /* 0x000000053f057290 */ /* 0x000fe200087fe43f */
[----:B------:R-:W-:-:S02]  /*12c0*/  IADD3.X R43, R39, UR8, RZ, P2, !PT ;  /* 0x00000008272b7c10 */ /* 0x000fc400097fe4ff */
[----:B------:R-:W-:Y:S01]  /*12d0*/  IADD3 R44, P3, R10, UR4, RZ ;  /* 0x000000040a2c7c10 */ /* 0x000fe2000ff7e0ff */
[--C-:B------:R-:W-:Y:S01]  /*12e0*/  IMAD.X R5, R5, 0x1, R16.reuse, P4 ;  /* 0x0000000105057824 */ /* 0x100fe200020e0610 */
[----:B------:R-:W-:Y:S02]  /*12f0*/  IADD3 R14, P6, R14, R33, RZ ;  /* 0x000000210e0e7210 */ /* 0x000fe40007fde0ff */
[----:B------:R-:W-:Y:S02]  /*1300*/  ISETP.NE.U32.AND P2, PT, R44, RZ, PT ;  /* 0x000000ff2c00720c */ /* 0x000fe40003f45070 */
[----:B------:R-:W-:Y:S01]  /*1310*/  IADD3.X R44, R4, UR5, RZ, P3, !PT ;  /* 0x00000005042c7c10 */ /* 0x000fe20009ffe4ff */
[----:B------:R-:W-:Y:S01]  /*1320*/  IMAD.X R11, R11, 0x1, R16, P6 ;  /* 0x000000010b0b7824 */ /* 0x000fe200030e0610 */
[----:B------:R-:W-:Y:S02]  /*1330*/  LEA R2, P3, R32, R2, 0x2 ;  /* 0x0000000220027211 */ /* 0x000fe400078610ff */
[----:B------:R-:W-:-:S02]  /*1340*/  ISETP.NE.AND.EX P2, PT, R44, RZ, PT, P2 ;  /* 0x000000ff2c00720c */ /* 0x000fc40003f45320 */
[----:B------:R-:W-:Y:S01]  /*1350*/  IADD3 R44, P5, R42, UR12, RZ ;  /* 0x0000000c2a2c7c10 */ /* 0x000fe2000ffbe0ff */
[----:B------:R-:W-:Y:S01]  /*1360*/  IMAD.X R3, R3, 0x1, R0, P3 ;  /* 0x0000000103037824 */ /* 0x000fe200018e0600 */
[-C--:B------:R-:W-:Y:S02]  /*1370*/  IADD3 R12, P3, R12, R33.reuse, RZ ;  /* 0x000000210c0c7210 */ /* 0x080fe40007f7e0ff */
[----:B------:R-:W-:Y:S02]  /*1380*/  IADD3.X R45, R43, UR8, RZ, P5, !PT ;  /* 0x000000082b2d7c10 */ /* 0x000fe4000affe4ff */
[----:B------:R-:W-:Y:S02]  /*1390*/  IADD3 R8, P5, R8, R33, RZ ;  /* 0x0000002108087210 */ /* 0x000fe40007fbe0ff */
[----:B------:R-:W-:-:S03]  /*13a0*/  IADD3.X R9, R9, R16, RZ, P3, !PT ;  /* 0x0000001009097210 */ /* 0x000fc60001ffe4ff */
[----:B------:R-:W-:Y:S01]  /*13b0*/  IMAD.X R7, R7, 0x1, R16, P5 ;  /* 0x0000000107077824 */ /* 0x000fe200028e0610 */
[----:B--2---:R0:W-:Y:S01]  /*13c0*/  STG.E.64 desc[UR14][R42.64], R36 ;  /* 0x000000242a007986 */ /* 0x0041e2000c101b0e */
[----:B------:R-:W-:Y:S06]  /*13d0*/  @P2 BRA `(.L_x_47) ;  /* 0xfffffff800d02947 */ /* 0x000fec000383ffff */
.L_x_46:
[----:B------:R-:W1:Y:S01]  /*13e0*/  LDC R6, c[0x0][0x238] ;  /* 0x00008e00ff067b82 */ /* 0x000e620000000800 */
[----:B------:R-:W-:Y:S01]  /*13f0*/  IMAD.IADD R13, R31, 0x1, R13 ;  /* 0x000000011f0d7824 */ /* 0x000fe200078e020d */
[----:B-1----:R-:W-:-:S13]  /*1400*/  LOP3.LUT P1, RZ, R6, 0x3, RZ, 0xc0, !PT ;  /* 0x0000000306ff7812 */ /* 0x002fda000782c0ff */
[----:B------:R-:W-:Y:S05]  /*1410*/  @!P1 BRA `(.L_x_48) ;  /* 0x0000000400449947 */ /* 0x000fea0003800000 */
[----:B------:R-:W1:Y:S01]  /*1420*/  LDC.64 R2, c[0x0][0x268] ;  /* 0x00009a00ff027b82 */ /* 0x000e620000000a00 */
[----:B------:R-:W-:Y:S01]  /*1430*/  IMAD.MOV.U32 R16, RZ, RZ, R22 ;  /* 0x000000ffff107224 */ /* 0x000fe200078e0016 */
[----:B------:R-:W-:Y:S01]  /*1440*/  ULDC.64 UR8, c[0x0][0x220] ;  /* 0x0000880000087ab9 */ /* 0x000fe20000000a00 */
[----:B------:R-:W-:Y:S02]  /*1450*/  CS2R R8, SRZ ;  /* 0x0000000000087805 */ /* 0x000fe4000001ff00 */
[----:B------:R-:W-:-:S04]  /*1460*/  ISETP.GE.U32.AND P1, PT, R26, UR8, PT ;  /* 0x000000081a007c0c */ /* 0x000fc8000bf26070 */
[----:B------:R-:W-:Y:S01]  /*1470*/  ISETP.GE.AND.EX P1, PT, R29, UR9, PT, P1 ;  /* 0x000000091d007c0c */ /* 0x000fe2000bf26310 */
[----:B------:R-:W-:Y:S01]  /*1480*/  ULDC.64 UR8, c[0x0][0x278] ;  /* 0x00009e0000087ab9 */ /* 0x000fe20000000a00 */
[C---:B-1----:R-:W-:Y:S02]  /*1490*/  IMAD R0, R2.reuse, UR5, RZ ;  /* 0x0000000502007c24 */ /* 0x042fe4000f8e02ff */
[----:B------:R-:W-:-:S04]  /*14a0*/  IMAD.WIDE.U32 R4, R2, UR4, R16 ;  /* 0x0000000402047c25 */ /* 0x000fc8000f8e0010 */
[----:B------:R-:W-:Y:S01]  /*14b0*/  IMAD R33, R3, UR4, R0 ;  /* 0x0000000403217c24 */ /* 0x000fe2000f8e0200 */
[----:B------:R-:W-:-:S04]  /*14c0*/  ISETP.GE.U32.AND P3, PT, R4, UR10, PT ;  /* 0x0000000a04007c0c */ /* 0x000fc8000bf66070 */
[----:B------:R-:W-:-:S04]  /*14d0*/  IADD3 R5, R5, R33, RZ ;  /* 0x0000002105057210 */ /* 0x000fc80007ffe0ff */
[----:B------:R-:W-:-:S04]  /*14e0*/  LOP3.LUT R0, R5, R29, RZ, 0xfc, !PT ;  /* 0x0000001d05007212 */ /* 0x000fc800078efcff */
[----:B------:R-:W-:-:S04]  /*14f0*/  ISETP.LT.OR P2, PT, R0, RZ, P1 ;  /* 0x000000ff0000720c */ /* 0x000fc80000f41670 */
[----:B------:R-:W-:-:S13]  /*1500*/  ISETP.GE.OR.EX P2, PT, R5, UR11, P2, P3 ;  /* 0x0000000b05007c0c */ /* 0x000fda0009746730 */
[----:B------:R-:W1:Y:S01]  /*1510*/  @!P2 LDC.64 R10, c[0x0][0x218] ;  /* 0x00008600ff0aab82 */ /* 0x000e620000000a00 */
[----:B------:R-:W-:-:S04]  /*1520*/  @!P2 IMAD.MOV.U32 R12, RZ, RZ, R30 ;  /* 0x000000ffff0ca224 */ /* 0x000fc800078e001e */
[----:B------:R-:W-:-:S04]  /*1530*/  @!P2 IMAD.WIDE.U32 R4, R2, UR4, R12 ;  /* 0x000000040204ac25 */ /* 0x000fc8000f8e000c */
[----:B------:R-:W-:Y:S01]  /*1540*/  @!P2 IMAD.IADD R0, R33, 0x1, R5 ;  /* 0x000000012100a824 */ /* 0x000fe200078e0205 */
[----:B-1----:R-:W-:-:S04]  /*1550*/  @!P2 LEA R10, P3, R4, R10, 0x3 ;  /* 0x0000000a040aa211 */ /* 0x002fc800078618ff */
[----:B------:R-:W-:Y:S02]  /*1560*/  @!P2 LEA.HI.X R11, R4, R11, R0, 0x3, P3 ;  /* 0x0000000b040ba211 */ /* 0x000fe400018f1c00 */
[----:B------:R-:W1:Y:S03]  /*1570*/  LDC.64 R4, c[0x0][0x270] ;  /* 0x00009c00ff047b82 */ /* 0x000e660000000a00 */
[----:B------:R-:W2:Y:S01]  /*1580*/  @!P2 LDG.E.64 R8, desc[UR14][R10.64] ;  /* 0x0000000e0a08a981 */ /* 0x000ea2000c1e1b00 */
[----:B------:R-:W-:-:S04]  /*1590*/  LOP3.LUT R14, R6, 0x3, RZ, 0xc0, !PT ;  /* 0x00000003060e7812 */ /* 0x000fc800078ec0ff */
[----:B------:R-:W-:-:S04]  /*15a0*/  ISETP.NE.U32.AND P2, PT, R14, 0x1, PT ;  /* 0x000000010e00780c */ /* 0x000fc80003f45070 */
[----:B------:R-:W-:Y:S01]  /*15b0*/  ISETP.NE.AND.EX P2, PT, RZ, RZ, PT, P2 ;  /* 0x000000ffff00720c */ /* 0x000fe20003f45320 */
[C---:B-1----:R-:W-:Y:S02]  /*15c0*/  IMAD R0, R4.reuse, UR9, RZ ;  /* 0x0000000904007c24 */ /* 0x042fe4000f8e02ff */
[----:B------:R-:W-:-:S04]  /*15d0*/  IMAD.WIDE.U32 R6, R4, UR8, RZ ;  /* 0x0000000804067c25 */ /* 0x000fc8000f8e00ff */
[----:B------:R-:W-:Y:S02]  /*15e0*/  IMAD R5, R5, UR8, R0 ;  /* 0x0000000805057c24 */ /* 0x000fe4000f8e0200 */
[----:B------:R-:W-:Y:S02]  /*15f0*/  IMAD.MOV.U32 R4, RZ, RZ, R44 ;  /* 0x000000ffff047224 */ /* 0x000fe400078e002c */
[----:B------:R-:W-:Y:S01]  /*1600*/  IMAD.IADD R27, R7, 0x1, R5 ;  /* 0x00000001071b7824 */ /* 0x000fe200078e0205 */
[----:B------:R-:W-:Y:S01]  /*1610*/  MOV R5, R45 ;  /* 0x0000002d00057202 */ /* 0x000fe20000000f00 */
[----:B--2---:R1:W-:Y:S02]  /*1620*/  STG.E.64 desc[UR14][R44.64], R8 ;  /* 0x000000082c007986 */ /* 0x0043e4000c101b0e */
[----:B-1----:R-:W-:-:S04]  /*1630*/  LEA R44, P3, R6, R44, 0x3 ;  /* 0x0000002c062c7211 */ /* 0x002fc800078618ff */
[----:B------:R-:W-:Y:S01]  /*1640*/  LEA.HI.X R45, R6, R45, R27, 0x3, P3 ;  /* 0x0000002d062d7211 */ /* 0x000fe200018f1c1b */
[----:B------:R-:W-:Y:S08]  /*1650*/  @!P2 BRA `(.L_x_48) ;  /* 0x0000000000b4a947 */ /* 0x000ff00003800000 */
[----:B------:R-:W1:Y:S02]  /*1660*/  LDC.64 R10, c[0x0][0x268] ;  /* 0x00009a00ff0a7b82 */ /* 0x000e640000000a00 */
[----:B-1----:R-:W-:-:S04]  /*1670*/  IMAD.WIDE.U32 R10, R2, UR4, R10 ;  /* 0x00000004020a7c25 */ /* 0x002fc8000f8e000a */
[----:B------:R-:W-:Y:S01]  /*1680*/  IMAD.IADD R12, R33, 0x1, R11 ;  /* 0x00000001210c7824 */ /* 0x000fe200078e020b */
[----:B------:R-:W-:Y:S02]  /*1690*/  IADD3 R8, P2, R22, R10, RZ ;  /* 0x0000000a16087210 */ /* 0x000fe40007f5e0ff */
[----:B------:R-:W-:Y:S02]  /*16a0*/  CS2R R32, SRZ ;  /* 0x0000000000207805 */ /* 0x000fe4000001ff00 */
[----:B------:R-:W-:Y:S01]  /*16b0*/  ISETP.GE.U32.AND P3, PT, R8, UR10, PT ;  /* 0x0000000a08007c0c */ /* 0x000fe2000bf66070 */
[----:B------:R-:W-:-:S05]  /*16c0*/  IMAD.X R9, R12, 0x1, R17, P2 ;  /* 0x000000010c097824 */ /* 0x000fca00010e0611 */
[----:B------:R-:W-:-:S04]  /*16d0*/  LOP3.LUT R0, R9, R29, RZ, 0xfc, !PT ;  /* 0x0000001d09007212 */ /* 0x000fc800078efcff */
[----:B------:R-:W-:-:S04]  /*16e0*/  ISETP.LT.OR P2, PT, R0, RZ, P1 ;  /* 0x000000ff0000720c */ /* 0x000fc80000f41670 */
[----:B------:R-:W-:-:S13]  /*16f0*/  ISETP.GE.OR.EX P2, PT, R9, UR11, P2, P3 ;  /* 0x0000000b09007c0c */ /* 0x000fda0009746730 */
[----:B0-----:R-:W0:Y:S01]  /*1700*/  @!P2 LDC.64 R34, c[0x0][0x218] ;  /* 0x00008600ff22ab82 */ /* 0x001e220000000a00 */
[----:B------:R-:W-:-:S05]  /*1710*/  @!P2 IADD3 R0, P3, R30, R10, RZ ;  /* 0x0000000a1e00a210 */ /* 0x000fca0007f7e0ff */
[----:B------:R-:W-:Y:S01]  /*1720*/  @!P2 IMAD.X R8, R12, 0x1, R13, P3 ;  /* 0x000000010c08a824 */ /* 0x000fe200018e060d */
[----:B0-----:R-:W-:-:S04]  /*1730*/  @!P2 LEA R34, P3, R0, R34, 0x3 ;  /* 0x000000220022a211 */ /* 0x001fc800078618ff */
[----:B------:R-:W-:-:S05]  /*1740*/  @!P2 LEA.HI.X R35, R0, R35, R8, 0x3, P3 ;  /* 0x000000230023a211 */ /* 0x000fca00018f1c08 */
[----:B------:R-:W2:Y:S01]  /*1750*/  @!P2 LDG.E.64 R32, desc[UR14][R34.64] ;  /* 0x0000000e2220a981 */ /* 0x000ea2000c1e1b00 */
[CC--:B------:R-:W-:Y:S02]  /*1760*/  LEA R36, P2, R6.reuse, R4.reuse, 0x3 ;  /* 0x0000000406247211 */ /* 0x0c0fe400078418ff */
[C---:B------:R-:W-:Y:S02]  /*1770*/  LEA R8, P3, R6.reuse, R4, 0x4 ;  /* 0x0000000406087211 */ /* 0x040fe400078620ff */
[-CC-:B------:R-:W-:Y:S02]  /*1780*/  LEA.HI.X R37, R6, R5.reuse, R27.reuse, 0x3, P2 ;  /* 0x0000000506257211 */ /* 0x180fe400010f1c1b */
[----:B------:R-:W-:Y:S01]  /*1790*/  ISETP.NE.U32.AND P2, PT, R14, 0x2, PT ;  /* 0x000000020e00780c */ /* 0x000fe20003f45070 */
[----:B------:R-:W-:Y:S01]  /*17a0*/  IMAD.MOV.U32 R44, RZ, RZ, R8 ;  /* 0x000000ffff2c7224 */ /* 0x000fe200078e0008 */
[----:B------:R-:W-:Y:S02]  /*17b0*/  LEA.HI.X R9, R6, R5, R27, 0x4, P3 ;  /* 0x0000000506097211 */ /* 0x000fe400018f241b */
[----:B------:R-:W-:-:S02]  /*17c0*/  ISETP.NE.AND.EX P2, PT, RZ, RZ, PT, P2 ;  /* 0x000000ffff00720c */ /* 0x000fc40003f45320 */
[----:B------:R-:W-:Y:S01]  /*17d0*/  MOV R45, R9 ;  /* 0x00000009002d7202 */ /* 0x000fe20000000f00 */
[----:B--2---:R1:W-:Y:S10]  /*17e0*/  STG.E.64 desc[UR14][R36.64], R32 ;  /* 0x0000002024007986 */ /* 0x0043f4000c101b0e */
[----:B------:R-:W-:Y:S05]  /*17f0*/  @!P2 BRA `(.L_x_48) ;  /* 0x00000000004ca947 */ /* 0x000fea0003800000 */
[----:B------:R-:W-:-:S05]  /*1800*/  IADD3 R11, P2, R10, R2, RZ ;  /* 0x000000020a0b7210 */ /* 0x000fca0007f5e0ff */
[----:B------:R-:W-:Y:S01]  /*1810*/  IMAD.X R12, R12, 0x1, R3, P2 ;  /* 0x000000010c0c7824 */ /* 0x000fe200010e0603 */
[----:B------:R-:W-:-:S05]  /*1820*/  IADD3 R0, P2, R11, R22, RZ ;  /* 0x000000160b007210 */ /* 0x000fca0007f5e0ff */
[----:B------:R-:W-:Y:S01]  /*1830*/  IMAD.X R3, R12, 0x1, R17, P2 ;  /* 0x000000010c037824 */ /* 0x000fe200010e0611 */
[----:B------:R-:W-:-:S04]  /*1840*/  ISETP.GE.U32.AND P2, PT, R0, UR10, PT ;  /* 0x0000000a00007c0c */ /* 0x000fc8000bf46070 */
[----:B------:R-:W-:-:S04]  /*1850*/  LOP3.LUT R28, R3, R29, RZ, 0xfc, !PT ;  /* 0x0000001d031c7212 */ /* 0x000fc800078efcff */
[----:B------:R-:W-:-:S04]  /*1860*/  ISETP.LT.OR P1, PT, R28, RZ, P1 ;  /* 0x000000ff1c00720c */ /* 0x000fc80000f21670 */
[----:B------:R-:W-:-:S13]  /*1870*/  ISETP.GE.OR.EX P1, PT, R3, UR11, P1, P2 ;  /* 0x0000000b03007c0c */ /* 0x000fda0008f26720 */
[----:B------:R-:W0:Y:S01]  /*1880*/  @!P1 LDC.64 R2, c[0x0][0x218] ;  /* 0x00008600ff029b82 */ /* 0x000e220000000a00 */
[----:B------:R-:W-:-:S05]  /*1890*/  @!P1 IADD3 R30, P2, R11, R30, RZ ;  /* 0x0000001e0b1e9210 */ /* 0x000fca0007f5e0ff */
[----:B------:R-:W-:Y:S01]  /*18a0*/  @!P1 IMAD.X R13, R12, 0x1, R13, P2 ;  /* 0x000000010c0d9824 */ /* 0x000fe200010e060d */
[----:B0-----:R-:W-:-:S04]  /*18b0*/  @!P1 LEA R10, P2, R30, R2, 0x3 ;  /* 0x000000021e0a9211 */ /* 0x001fc800078418ff */
[----:B------:R-:W-:Y:S02]  /*18c0*/  @!P1 LEA.HI.X R11, R30, R3, R13, 0x3, P2 ;  /* 0x000000031e0b9211 */ /* 0x000fe400010f1c0d */
[----:B------:R-:W-:-:S06]  /*18d0*/  CS2R R2, SRZ ;  /* 0x0000000000027805 */ /* 0x000fcc000001ff00 */
[----:B------:R-:W2:Y:S01]  /*18e0*/  @!P1 LDG.E.64 R2, desc[UR14][R10.64] ;  /* 0x0000000e0a029981 */ /* 0x000ea2000c1e1b00 */
[----:B------:R-:W-:Y:S02]  /*18f0*/  IMAD R27, R27, 0x18, RZ ;  /* 0x000000181b1b7824 */ /* 0x000fe400078e02ff */
[----:B------:R-:W-:-:S04]  /*1900*/  IMAD.WIDE.U32 R44, R6, 0x18, R4 ;  /* 0x00000018062c7825 */ /* 0x000fc800078e0004 */
[----:B------:R-:W-:Y:S01]  /*1910*/  IMAD.IADD R45, R45, 0x1, R27 ;  /* 0x000000012d2d7824 */ /* 0x000fe200078e021b */
[----:B--2---:R2:W-:Y:S06]  /*1920*/  STG.E.64 desc[UR14][R8.64], R2 ;  /* 0x0000000208007986 */ /* 0x0045ec000c101b0e */
.L_x_48:
[----:B------:R-:W-:Y:S05]  /*1930*/  @!P0 BRA `(.L_x_49) ;  /* 0xfffffff000088947 */ /* 0x000fea000383ffff */
.L_x_45:
        /* <DEDUP_REMOVED lines=10> */
        .weak           $__internal_3_$__cuda_sm20_div_s64
        .type           $__internal_3_$__cuda_sm20_div_s64,@function
        .size           $__internal_3_$__cuda_sm20_div_s64,(.L_x_507 - $__internal_3_$__cuda_sm20_div_s64)
$__internal_3_$__cuda_sm20_div_s64:
        /* <DEDUP_REMOVED lines=15> */
[----:B------:R-:W-:Y:S02]  /*1ad0*/  IMAD.X R15, RZ, RZ, ~R11, P0 ;  /* 0x000000ffff0f7224 */ /* 0x000fe400000e0e0b */
[----:B------:R-:W-:Y:S02]  /*1ae0*/  IMAD.MOV.U32 R11, RZ, RZ, R8 ;  /* 0x000000ffff0b7224 */ /* 0x000fe400078e0008 */
[-C--:B------:R-:W-:Y:S02]  /*1af0*/  IMAD R17, R9, R15.reuse, RZ ;  /* 0x0000000f09117224 */ /* 0x080fe400078e02ff */
[----:B------:R-:W-:-:S04]  /*1b00*/  IMAD.WIDE.U32 R10, P0, R8, R15, R10 ;  /* 0x0000000f080a7225 */ /* 0x000fc8000780000a */
[----:B------:R-:W-:-:S04]  /*1b10*/  IMAD.HI.U32 R15, R9, R15, RZ ;  /* 0x0000000f090f7227 */ /* 0x000fc800078e00ff */
[----:B------:R-:W-:Y:S01]  /*1b20*/  IMAD.HI.U32 R10, P1, R9, R13, R10 ;  /* 0x0000000d090a7227 */ /* 0x000fe2000782000a */
[----:B------:R-:W-:-:S04]  /*1b30*/  IADD3.X R6, R15, R9, RZ, P0, !PT ;  /* 0x000000090f067210 */ /* 0x000fc800007fe4ff */
        /* <DEDUP_REMOVED lines=17> */
[----:B------:R-:W-:-:S04]  /*1c50*/  IMAD.HI.U32 R8, R11, R17, RZ ;  /* 0x000000110b087227 */ /* 0x000fc800078e00ff */
[----:B------:R-:W-:Y:S02]  /*1c60*/  IMAD.X R13, R6, 0x1, R13, P0 ;  /* 0x00000001060d7824 */ /* 0x000fe400000e060d */
[----:B------:R-:W-:-:S03]  /*1c70*/  IMAD.MOV.U32 R9, RZ, RZ, RZ ;  /* 0x000000ffff097224 */ /* 0x000fc600078e00ff */
[----:B------:R-:W-:Y:S01]  /*1c80*/  IADD3.X R13, RZ, RZ, R13, P2, P1 ;  /* 0x000000ffff0d7210 */ /* 0x000fe200017e240d */
[----:B------:R-:W-:-:S04]  /*1c90*/  IMAD.WIDE.U32 R8, R11, R10, R8 ;  /* 0x0000000a0b087225 */ /* 0x000fc800078e0008 */
[C---:B------:R-:W-:Y:S02]  /*1ca0*/  IMAD R11, R13.reuse, R10, RZ ;  /* 0x0000000a0d0b7224 */ /* 0x040fe400078e02ff */
[----:B------:R-:W-:-:S04]  /*1cb0*/  IMAD.HI.U32 R8, P0, R13, R17, R8 ;  /* 0x000000110d087227 */ /* 0x000fc80007800008 */
[----:B------:R-:W-:Y:S01]  /*1cc0*/  IMAD.HI.U32 R6, R13, R10, RZ ;  /* 0x0000000a0d067227 */ /* 0x000fe200078e00ff */
[----:B------:R-:W-:-:S04]  /*1cd0*/  IADD3 R11, P1, R11, R8, RZ ;  /* 0x000000080b0b7210 */ /* 0x000fc80007f3e0ff */
[----:B------:R-:W-:Y:S01]  /*1ce0*/  IADD3.X R6, R6, RZ, RZ, P0, !PT ;  /* 0x000000ff06067210 */ /* 0x000fe200007fe4ff */
[----:B------:R-:W-:-:S04]  /*1cf0*/  IMAD.WIDE.U32 R8, R11, R2, RZ ;  /* 0x000000020b087225 */ /* 0x000fc800078e00ff */
[----:B------:R-:W-:Y:S01]  /*1d00*/  IMAD.X R13, RZ, RZ, R6, P1 ;  /* 0x000000ffff0d7224 */ /* 0x000fe200008e0606 */
[----:B------:R-:W-:Y:S01]  /*1d10*/  IADD3 R17, P1, -R8, R17, RZ ;  /* 0x0000001108117210 */ /* 0x000fe20007f3e1ff */
[----:B------:R-:W-:-:S03]  /*1d20*/  IMAD R6, R11, R3, R9 ;  /* 0x000000030b067224 */ /* 0x000fc600078e0209 */
[-C--:B------:R-:W-:Y:S01]  /*1d30*/  ISETP.GE.U32.AND P0, PT, R17, R2.reuse, PT ;  /* 0x000000021100720c */ /* 0x080fe20003f06070 */
[----:B------:R-:W-:-:S04]  /*1d40*/  IMAD R6, R13, R2, R6 ;  /* 0x000000020d067224 */ /* 0x000fc800078e0206 */
[----:B------:R-:W-:Y:S01]  /*1d50*/  IMAD.X R21, R10, 0x1, ~R6, P1 ;  /* 0x000000010a157824 */ /* 0x000fe200008e0e06 */
[----:B------:R-:W-:Y:S02]  /*1d60*/  IADD3 R9, P1, R17, -R2, RZ ;  /* 0x8000000211097210 */ /* 0x000fe40007f3e0ff */
[----:B------:R-:W-:Y:S02]  /*1d70*/  IADD3 R6, P2, R11, 0x1, RZ ;  /* 0x000000010b067810 */ /* 0x000fe40007f5e0ff */
[C---:B------:R-:W-:Y:S01]  /*1d80*/  ISETP.GE.U32.AND.EX P0, PT, R21.reuse, R3, PT, P0 ;  /* 0x000000031500720c */ /* 0x040fe20003f06100 */
[----:B------:R-:W-:Y:S02]  /*1d90*/  IMAD.X R15, R21, 0x1, ~R3, P1 ;  /* 0x00000001150f7824 */ /* 0x000fe400008e0e03 */
[----:B------:R-:W-:Y:S01]  /*1da0*/  IMAD.X R8, RZ, RZ, R13, P2 ;  /* 0x000000ffff087224 */ /* 0x000fe200010e060d */
[----:B------:R-:W-:Y:S02]  /*1db0*/  SEL R9, R9, R17, P0 ;  /* 0x0000001109097207 */ /* 0x000fe40000000000 */
[----:B------:R-:W-:-:S02]  /*1dc0*/  SEL R15, R15, R21, P0 ;  /* 0x000000150f0f7207 */ /* 0x000fc40000000000 */
[----:B------:R-:W-:Y:S02]  /*1dd0*/  SEL R11, R6, R11, P0 ;  /* 0x0000000b060b7207 */ /* 0x000fe40000000000 */
[----:B------:R-:W-:Y:S02]  /*1de0*/  ISETP.GE.U32.AND P1, PT, R9, R2, PT ;  /* 0x000000020900720c */ /* 0x000fe40003f26070 */
[----:B------:R-:W-:Y:S02]  /*1df0*/  SEL R2, R8, R13, P0 ;  /* 0x0000000d08027207 */ /* 0x000fe40000000000 */
[----:B------:R-:W-:Y:S02]  /*1e00*/  IADD3 R20, P2, R11, 0x1, RZ ;  /* 0x000000010b147810 */ /* 0x000fe40007f5e0ff */
[----:B------:R-:W-:Y:S02]  /*1e10*/  ISETP.GE.U32.AND.EX P0, PT, R15, R3, PT, P1 ;  /* 0x000000030f00720c */ /* 0x000fe40003f06110 */
[----:B------:R-:W-:-:S02]  /*1e20*/  IADD3.X R21, RZ, R2, RZ, P2, !PT ;  /* 0x00000002ff157210 */ /* 0x000fc400017fe4ff */
[----:B------:R-:W-:Y:S02]  /*1e30*/  SEL R20, R20, R11, P0 ;  /* 0x0000000b14147207 */ /* 0x000fe40000000000 */
[----:B------:R-:W-:Y:S02]  /*1e40*/  SEL R21, R21, R2, P0 ;  /* 0x0000000215157207 */ /* 0x000fe40000000000 */
[----:B------:R-:W-:Y:S02]  /*1e50*/  IADD3 R3, P2, RZ, -R20, RZ ;  /* 0x80000014ff037210 */ /* 0x000fe40007f5e0ff */
[----:B------:R-:W-:Y:S02]  /*1e60*/  LOP3.LUT R6, R4, R7, RZ, 0x3c, !PT ;  /* 0x0000000704067212 */ /* 0x000fe400078e3cff */
[----:B------:R-:W-:Y:S01]  /*1e70*/  ISETP.NE.U32.AND P0, PT, R5, RZ, PT ;  /* 0x000000ff0500720c */ /* 0x000fe20003f05070 */
[----:B------:R-:W-:Y:S01]  /*1e80*/  IMAD.X R2, RZ, RZ, ~R21, P2 ;  /* 0x000000ffff027224 */ /* 0x000fe200010e0e15 */
[----:B------:R-:W-:-:S02]  /*1e90*/  ISETP.GE.AND P1, PT, R6, RZ, PT ;  /* 0x000000ff0600720c */ /* 0x000fc40003f26270 */
[----:B------:R-:W-:Y:S02]  /*1ea0*/  ISETP.NE.AND.EX P0, PT, R4, RZ, PT, P0 ;  /* 0x000000ff0400720c */ /* 0x000fe40003f05300 */
[----:B------:R-:W-:Y:S01]  /*1eb0*/  SEL R20, R3, R20, !P1 ;  /* 0x0000001403147207 */ /* 0x000fe20004800000 */
[----:B------:R-:W-:Y:S01]  /*1ec0*/  IMAD.MOV.U32 R3, RZ, RZ, 0x0 ;  /* 0x00000000ff037424 */ /* 0x000fe200078e00ff */
[----:B------:R-:W-:Y:S01]  /*1ed0*/  SEL R21, R2, R21, !P1 ;  /* 0x0000001502157207 */ /* 0x000fe20004800000 */
[----:B------:R-:W-:Y:S01]  /*1ee0*/  IMAD.MOV.U32 R2, RZ, RZ, R0 ;  /* 0x000000ffff027224 */ /* 0x000fe200078e0000 */
[----:B------:R-:W-:Y:S02]  /*1ef0*/  SEL R20, R20, 0xffffffff, P0 ;  /* 0xffffffff14147807 */ /* 0x000fe40000000000 */
[----:B------:R-:W-:Y:S01]  /*1f00*/  SEL R21, R21, 0xffffffff, P0 ;  /* 0xffffffff15157807 */ /* 0x000fe20000000000 */
[----:B------:R-:W-:Y:S06]  /*1f10*/  RET.REL.NODEC R2 `(_ZN2at6native13im2col_kernelIdEEvlPKT_llllllllllllPS2_) ;  /* 0xffffffe002387950 */ /* 0x000fec0003c3ffff */
.L_x_51:
        /* <DEDUP_REMOVED lines=14> */
.L_x_507:


//--------------------- .text._ZN2at6native13col2im_kernelIN3c108BFloat16EfEEvlPKT_llllllllllllPS4_ --------------------------
	.section	.text._ZN2at6native13col2im_kernelIN3c108BFloat16EfEEvlPKT_llllllllllllPS4_,"ax",@progbits
	.align	128
        .global         _ZN2at6native13col2im_kernelIN3c108BFloat16EfEEvlPKT_llllllllllllPS4_
        .type           _ZN2at6native13col2im_kernelIN3c108BFloat16EfEEvlPKT_llllllllllllPS4_,@function
        .size           _ZN2at6native13col2im_kernelIN3c108BFloat16EfEEvlPKT_llllllllllllPS4_,(.L_x_509 - _ZN2at6native13col2im_kernelIN3c108BFloat16EfEEvlPKT_llllllllllllPS4_)
        .other          _ZN2at6native13col2im_kernelIN3c108BFloat16EfEEvlPKT_llllllllllllPS4_,@"STO_CUDA_ENTRY STV_DEFAULT"
_ZN2at6native13col2im_kernelIN3c108BFloat16EfEEvlPKT_llllllllllllPS4_:
.text._ZN2at6native13col2im_kernelIN3c108BFloat16EfEEvlPKT_llllllllllllPS4_:
        /* <DEDUP_REMOVED lines=10> */
[----:B------:R-:W-:Y:S01]  /*00a0*/  ULDC.64 UR8, c[0x0][0x218] ;  /* 0x0000860000087ab9 */ /* 0x000fe20000000a00 */
[----:B------:R-:W-:Y:S01]  /*00b0*/  ULDC.64 UR6, c[0x0][0x278] ;  /* 0x00009e0000067ab9 */ /* 0x000fe20000000a00 */
[----:B------:R-:W-:Y:S01]  /*00c0*/  UIADD3 UR4, UP0, UR8, 0x6, URZ ;  /* 0x0000000608047890 */ /* 0x000fe2000ff1e03f */
[----:B------:R-:W-:Y:S01]  /*00d0*/  IMAD.MOV.U32 R0, RZ, RZ, R2 ;  /* 0x000000ffff007224 */ /* 0x000fe200078e0002 */
[----:B------:R-:W-:Y:S02]  /*00e0*/  USHF.L.U64.HI UR5, UR6, 0x1, UR7 ;  /* 0x0000000106057899 */ /* 0x000fe40008010207 */
[----:B------:R-:W-:Y:S02]  /*00f0*/  USHF.L.U32 UR6, UR6, 0x1, URZ ;  /* 0x0000000106067899 */ /* 0x000fe4000800063f */
[----:B------:R-:W-:Y:S01]  /*0100*/  UIADD3.X UR7, URZ, UR9, URZ, UP0, !UPT ;  /* 0x000000093f077290 */ /* 0x000fe200087fe43f */
[----:B------:R-:W-:-:S11]  /*0110*/  ULDC.64 UR10, c[0x0][0x208] ;  /* 0x00008200000a7ab9 */ /* 0x000fd60000000a00 */
.L_x_163:
[----:B------:R-:W-:Y:S01]  /*0120*/  SHF.R.S32.HI R49, RZ, 0x1f, R0 ;  /* 0x0000001fff317819 */ /* 0x000fe20000011400 */
[----:B------:R-:W-:Y:S01]  /*0130*/  ULDC UR8, c[0x0][0x22c] ;  /* 0x00008b0000087ab9 */ /* 0x000fe20000000800 */
[----:B------:R-:W-:Y:S02]  /*0140*/  BSSY B0, `(.L_x_52) ;  /* 0x000002a000007945 */ /* 0x000fe40003800000 */
[----:B------:R-:W-:-:S04]  /*0150*/  LOP3.LUT R2, R49, UR8, RZ, 0xfc, !PT ;  /* 0x0000000831027c12 */ /* 0x000fc8000f8efcff */
[----:B------:R-:W-:-:S13]  /*0160*/  ISETP.NE.U32.AND P0, PT, R2, RZ, PT ;  /* 0x000000ff0200720c */ /* 0x000fda0003f05070 */
[----:B------:R-:W-:Y:S05]  /*0170*/  @!P0 BRA `(.L_x_53) ;  /* 0x00000000003c8947 */ /* 0x000fea0003800000 */
[----:B------:R-:W-:Y:S01]  /*0180*/  ULDC.64 UR8, c[0x0][0x228] ;  /* 0x00008a0000087ab9 */ /* 0x000fe20000000a00 */
[----:B------:R-:W-:Y:S01]  /*0190*/  MOV R52, R0 ;  /* 0x0000000000347202 */ /* 0x000fe20000000f00 */
[----:B------:R-:W-:Y:S01]  /*01a0*/  IMAD.U32 R50, RZ, RZ, UR8 ;  /* 0x00000008ff327e24 */ /* 0x000fe2000f8e00ff */
[----:B------:R-:W-:Y:S01]  /*01b0*/  MOV R2, 0x1e0 ;  /* 0x000001e000027802 */ /* 0x000fe20000000f00 */
[----:B------:R-:W-:-:S07]  /*01c0*/  IMAD.U32 R48, RZ, RZ, UR9 ;  /* 0x00000009ff307e24 */ /* 0x000fce000f8e00ff */
[----:B------:R-:W-:Y:S05]  /*01d0*/  CALL.REL.NOINC `($__internal_4_$__cuda_sm20_div_s64) ;  /* 0x0000005800607944 */ /* 0x000fea0003c00000 */
[----:B------:R-:W-:Y:S01]  /*01e0*/  IADD3 R7, P0, RZ, -R36, RZ ;  /* 0x80000024ff077210 */ /* 0x000fe20007f1e0ff */
[----:B------:R-:W-:Y:S01]  /*01f0*/  ULDC.64 UR8, c[0x0][0x228] ;  /* 0x00008a0000087ab9 */ /* 0x000fe20000000a00 */
[----:B------:R-:W-:Y:S02]  /*0200*/  IMAD.MOV.U32 R48, RZ, RZ, R0 ;  /* 0x000000ffff307224 */ /* 0x000fe400078e0000 */
[----:B------:R-:W-:Y:S02]  /*0210*/  IADD3.X R2, RZ, ~R37, RZ, P0, !PT ;  /* 0x80000025ff027210 */ /* 0x000fe400007fe4ff */
[----:B------:R-:W-:-:S04]  /*0220*/  IMAD.WIDE.U32 R4, R7, UR8, R48 ;  /* 0x0000000807047c25 */ /* 0x000fc8000f8e0030 */
[----:B------:R-:W-:-:S04]  /*0230*/  IMAD R2, R2, UR8, RZ ;  /* 0x0000000802027c24 */ /* 0x000fc8000f8e02ff */
[----:B------:R-:W-:-:S04]  /*0240*/  IMAD R7, R7, UR9, R2 ;  /* 0x0000000907077c24 */ /* 0x000fc8000f8e0202 */
[----:B------:R-:W-:Y:S01]  /*0250*/  IMAD.IADD R2, R5, 0x1, R7 ;  /* 0x0000000105027824 */ /* 0x000fe200078e0207 */
[----:B------:R-:W-:Y:S06]  /*0260*/  BRA `(.L_x_54) ;  /* 0x00000000005c7947 */ /* 0x000fec0003800000 */
.L_x_53:
[----:B------:R-:W-:Y:S01]  /*0270*/  ULDC UR8, c[0x0][0x228] ;  /* 0x00008a0000087ab9 */ /* 0x000fe20000000800 */
[----:B------:R-:W-:Y:S01]  /*0280*/  HFMA2.MMA R37, -RZ, RZ, 0, 0 ;  /* 0x00000000ff257435 */ /* 0x000fe200000001ff */
[----:B------:R-:W0:Y:S01]  /*0290*/  I2F.U32.RP R2, UR8 ;  /* 0x0000000800027d06 */ /* 0x000e220008209000 */
[----:B------:R-:W-:-:S07]  /*02a0*/  ISETP.NE.U32.AND P2, PT, RZ, UR8, PT ;  /* 0x00000008ff007c0c */ /* 0x000fce000bf45070 */
[----:B0-----:R-:W0:Y:S02]  /*02b0*/  MUFU.RCP R2, R2 ;  /* 0x0000000200027308 */ /* 0x001e240000001000 */
[----:B0-----:R-:W-:Y:S01]  /*02c0*/  IADD3 R4, R2, 0xffffffe, RZ ;  /* 0x0ffffffe02047810 */ /* 0x001fe20007ffe0ff */
[----:B------:R-:W-:-:S05]  /*02d0*/  IMAD.MOV.U32 R2, RZ, RZ, RZ ;  /* 0x000000ffff027224 */ /* 0x000fca00078e00ff */
        /* <DEDUP_REMOVED lines=16> */
.L_x_54:
[----:B------:R-:W-:Y:S05]  /*03e0*/  BSYNC B0 ;  /* 0x0000000000007941 */ /* 0x000fea0003800000 */
.L_x_52:
[----:B------:R-:W-:Y:S01]  /*03f0*/  ULDC UR8, c[0x0][0x224] ;  /* 0x0000890000087ab9 */ /* 0x000fe20000000800 */
[----:B------:R-:W-:Y:S01]  /*0400*/  BSSY B0, `(.L_x_55) ;  /* 0x0000025000007945 */ /* 0x000fe20003800000 */
[----:B------:R-:W-:Y:S01]  /*0410*/  LOP3.LUT R5, R37, UR8, RZ, 0xfc, !PT ;  /* 0x0000000825057c12 */ /* 0x000fe2000f8efcff */
[----:B------:R-:W-:Y:S02]  /*0420*/  ULDC.64 UR8, c[0x0][0x248] ;  /* 0x0000920000087ab9 */ /* 0x000fe40000000a00 */
[----:B------:R-:W-:Y:S02]  /*0430*/  IADD3 R34, P1, R4, UR8, RZ ;  /* 0x0000000804227c10 */ /* 0x000fe4000ff3e0ff */
[----:B------:R-:W-:Y:S02]  /*0440*/  ISETP.NE.U32.AND P0, PT, R5, RZ, PT ;  /* 0x000000ff0500720c */ /* 0x000fe40003f05070 */
[----:B------:R-:W-:-:S11]  /*0450*/  IADD3.X R35, R2, UR9, RZ, P1, !PT ;  /* 0x0000000902237c10 */ /* 0x000fd60008ffe4ff */
[----:B------:R-:W-:Y:S05]  /*0460*/  @!P0 BRA `(.L_x_56) ;  /* 0x0000000000288947 */ /* 0x000fea0003800000 */
[----:B------:R-:W-:Y:S01]  /*0470*/  ULDC.64 UR8, c[0x0][0x220] ;  /* 0x0000880000087ab9 */ /* 0x000fe20000000a00 */
[----:B------:R-:W-:Y:S01]  /*0480*/  IMAD.MOV.U32 R52, RZ, RZ, R36 ;  /* 0x000000ffff347224 */ /* 0x000fe200078e0024 */
[----:B------:R-:W-:Y:S01]  /*0490*/  MOV R51, UR8 ;  /* 0x0000000800337c02 */ /* 0x000fe20008000f00 */
[----:B------:R-:W-:Y:S01]  /*04a0*/  IMAD.MOV.U32 R53, RZ, RZ, R37 ;  /* 0x000000ffff357224 */ /* 0x000fe200078e0025 */
[----:B------:R-:W-:Y:S01]  /*04b0*/  MOV R2, 0x4e0 ;  /* 0x000004e000027802 */ /* 0x000fe20000000f00 */
[----:B------:R-:W-:-:S07]  /*04c0*/  IMAD.U32 R50, RZ, RZ, UR9 ;  /* 0x00000009ff327e24 */ /* 0x000fce000f8e00ff */
[----:B------:R-:W-:Y:S05]  /*04d0*/  CALL.REL.NOINC `($__internal_5_$__cuda_sm20_rem_s64) ;  /* 0x0000005800f07944 */ /* 0x000fea0003c00000 */
[----:B------:R-:W-:Y:S01]  /*04e0*/  IMAD.MOV.U32 R4, RZ, RZ, R38 ;  /* 0x000000ffff047224 */ /* 0x000fe200078e0026 */
[----:B------:R-:W-:Y:S01]  /*04f0*/  MOV R5, R39 ;  /* 0x0000002700057202 */ /* 0x000fe20000000f00 */
[----:B------:R-:W-:Y:S06]  /*0500*/  BRA `(.L_x_57) ;  /* 0x0000000000507947 */ /* 0x000fec0003800000 */
.L_x_56:
[----:B------:R-:W-:Y:S02]  /*0510*/  ULDC UR8, c[0x0][0x220] ;  /* 0x0000880000087ab9 */ /* 0x000fe40000000800 */
[----:B------:R-:W0:Y:S01]  /*0520*/  I2F.U32.RP R2, UR8 ;  /* 0x0000000800027d06 */ /* 0x000e220008209000 */
[----:B------:R-:W-:-:S07]  /*0530*/  ISETP.NE.U32.AND P1, PT, RZ, UR8, PT ;  /* 0x00000008ff007c0c */ /* 0x000fce000bf25070 */
[----:B0-----:R-:W0:Y:S02]  /*0540*/  MUFU.RCP R2, R2 ;  /* 0x0000000200027308 */ /* 0x001e240000001000 */
[----:B0-----:R-:W-:-:S06]  /*0550*/  VIADD R4, R2, 0xffffffe ;  /* 0x0ffffffe02047836 */ /* 0x001fcc0000000000 */
[----:B------:R0:W1:Y:S02]  /*0560*/  F2I.FTZ.U32.TRUNC.NTZ R5, R4 ;  /* 0x0000000400057305 */ /* 0x000064000021f000 */
[----:B0-----:R-:W-:Y:S01]  /*0570*/  HFMA2.MMA R4, -RZ, RZ, 0, 0 ;  /* 0x00000000ff047435 */ /* 0x001fe200000001ff */
[----:B-1----:R-:W-:-:S04]  /*0580*/  IMAD.MOV R7, RZ, RZ, -R5 ;  /* 0x000000ffff077224 */ /* 0x002fc800078e0a05 */
[----:B------:R-:W-:-:S05]  /*0590*/  IMAD R7, R7, UR8, RZ ;  /* 0x0000000807077c24 */ /* 0x000fca000f8e02ff */
[----:B------:R-:W-:-:S06]  /*05a0*/  IMAD.HI.U32 R5, R5, R7, R4 ;  /* 0x0000000705057227 */ /* 0x000fcc00078e0004 */
[----:B------:R-:W-:-:S04]  /*05b0*/  IMAD.HI.U32 R5, R5, R36, RZ ;  /* 0x0000002405057227 */ /* 0x000fc800078e00ff */
[----:B------:R-:W-:-:S04]  /*05c0*/  IMAD.MOV R5, RZ, RZ, -R5 ;  /* 0x000000ffff057224 */ /* 0x000fc800078e0a05 */
[----:B------:R-:W-:Y:S02]  /*05d0*/  IMAD R36, R5, UR8, R36 ;  /* 0x0000000805247c24 */ /* 0x000fe4000f8e0224 */
[----:B------:R-:W-:-:S03]  /*05e0*/  IMAD.MOV.U32 R5, RZ, RZ, RZ ;  /* 0x000000ffff057224 */ /* 0x000fc600078e00ff */
[----:B------:R-:W-:-:S13]  /*05f0*/  ISETP.GE.U32.AND P0, PT, R36, UR8, PT ;  /* 0x0000000824007c0c */ /* 0x000fda000bf06070 */
[----:B------:R-:W-:-:S05]  /*0600*/  @P0 VIADD R36, R36, -UR8 ;  /* 0x8000000824240c36 */ /* 0x000fca0008000000 */
[----:B------:R-:W-:-:S13]  /*0610*/  ISETP.GE.U32.AND P0, PT, R36, UR8, PT ;  /* 0x0000000824007c0c */ /* 0x000fda000bf06070 */
[----:B------:R-:W-:Y:S02]  /*0620*/  @P0 IADD3 R36, R36, -UR8, RZ ;  /* 0x8000000824240c10 */ /* 0x000fe4000fffe0ff */
[----:B------:R-:W-:-:S05]  /*0630*/  @!P1 LOP3.LUT R36, RZ, UR8, RZ, 0x33, !PT ;  /* 0x00000008ff249c12 */ /* 0x000fca000f8e33ff */
[----:B------:R-:W-:-:S07]  /*0640*/  IMAD.MOV.U32 R4, RZ, RZ, R36 ;  /* 0x000000ffff047224 */ /* 0x000fce00078e0024 */
.L_x_57:
[----:B------:R-:W-:Y:S05]  /*0650*/  BSYNC B0 ;  /* 0x0000000000007941 */ /* 0x000fea0003800000 */
.L_x_55:
[----:B------:R-:W0:Y:S01]  /*0660*/  LDC.64 R6, c[0x0][0x220] ;  /* 0x00008800ff067b82 */ /* 0x000e220000000a00 */
[----:B------:R-:W-:Y:S01]  /*0670*/  ULDC.64 UR8, c[0x0][0x228] ;  /* 0x00008a0000087ab9 */ /* 0x000fe20000000a00 */
[----:B------:R-:W-:Y:S01]  /*0680*/  SHF.R.S32.HI R49, RZ, 0x1f, R0 ;  /* 0x0000001fff317819 */ /* 0x000fe20000011400 */
[----:B------:R-:W-:Y:S01]  /*0690*/  BSSY B0, `(.L_x_58) ;  /* 0x0000024000007945 */ /* 0x000fe20003800000 */
[C---:B0-----:R-:W-:Y:S02]  /*06a0*/  IMAD R2, R6.reuse, UR9, RZ ;  /* 0x0000000906027c24 */ /* 0x041fe4000f8e02ff */
[----:B------:R-:W-:-:S04]  /*06b0*/  IMAD.WIDE.U32 R50, R6, UR8, RZ ;  /* 0x0000000806327c25 */ /* 0x000fc8000f8e00ff */
[----:B------:R-:W-:Y:S01]  /*06c0*/  IMAD R7, R7, UR8, R2 ;  /* 0x0000000807077c24 */ /* 0x000fe2000f8e0202 */
[----:B------:R-:W-:Y:S02]  /*06d0*/  ULDC.64 UR8, c[0x0][0x240] ;  /* 0x0000900000087ab9 */ /* 0x000fe40000000a00 */
[----:B------:R-:W-:Y:S02]  /*06e0*/  IADD3 R32, P1, R4, UR8, RZ ;  /* 0x0000000804207c10 */ /* 0x000fe4000ff3e0ff */
[----:B------:R-:W-:Y:S02]  /*06f0*/  IADD3 R48, R51, R7, RZ ;  /* 0x0000000733307210 */ /* 0x000fe40007ffe0ff */
[----:B------:R-:W-:Y:S02]  /*0700*/  IADD3.X R33, R5, UR9, RZ, P1, !PT ;  /* 0x0000000905217c10 */ /* 0x000fe40008ffe4ff */
[----:B------:R-:W-:-:S04]  /*0710*/  LOP3.LUT R2, R49, R48, RZ, 0xfc, !PT ;  /* 0x0000003031027212 */ /* 0x000fc800078efcff */
[----:B------:R-:W-:-:S13]  /*0720*/  ISETP.NE.U32.AND P0, PT, R2, RZ, PT ;  /* 0x000000ff0200720c */ /* 0x000fda0003f05070 */
[----:B------:R-:W-:Y:S05]  /*0730*/  @!P0 BRA `(.L_x_59) ;  /* 0x0000000000188947 */ /* 0x000fea0003800000 */
[----:B------:R-:W-:Y:S01]  /*0740*/  IMAD.MOV.U32 R52, RZ, RZ, R0 ;  /* 0x000000ffff347224 */ /* 0x000fe200078e0000 */
[----:B------:R-:W-:-:S07]  /*0750*/  MOV R2, 0x770 ;  /* 0x0000077000027802 */ /* 0x000fce0000000f00 */
[----:B------:R-:W-:Y:S05]  /*0760*/  CALL.REL.NOINC `($__internal_4_$__cuda_sm20_div_s64) ;  /* 0x0000005000fc7944 */ /* 0x000fea0003c00000 */
[----:B------:R-:W-:Y:S01]  /*0770*/  IMAD.MOV.U32 R30, RZ, RZ, R36 ;  /* 0x000000ffff1e7224 */ /* 0x000fe200078e0024 */
[----:B------:R-:W-:Y:S01]  /*0780*/  MOV R31, R37 ;  /* 0x00000025001f7202 */ /* 0x000fe20000000f00 */
[----:B------:R-:W-:Y:S06]  /*0790*/  BRA `(.L_x_60) ;  /* 0x00000000004c7947 */ /* 0x000fec0003800000 */
.L_x_59:
[----:B------:R-:W0:Y:S01]  /*07a0*/  I2F.U32.RP R2, R50 ;  /* 0x0000003200027306 */ /* 0x000e220000209000 */
[----:B------:R-:W-:Y:S01]  /*07b0*/  ISETP.NE.U32.AND P2, PT, R50, RZ, PT ;  /* 0x000000ff3200720c */ /* 0x000fe20003f45070 */
[----:B------:R-:W-:-:S06]  /*07c0*/  IMAD.MOV.U32 R31, RZ, RZ, RZ ;  /* 0x000000ffff1f7224 */ /* 0x000fcc00078e00ff */
[----:B0-----:R-:W0:Y:S02]  /*07d0*/  MUFU.RCP R2, R2 ;  /* 0x0000000200027308 */ /* 0x001e240000001000 */
[----:B0-----:R-:W-:-:S06]  /*07e0*/  VIADD R4, R2, 0xffffffe ;  /* 0x0ffffffe02047836 */ /* 0x001fcc0000000000 */
[----:B------:R0:W1:Y:S02]  /*07f0*/  F2I.FTZ.U32.TRUNC.NTZ R5, R4 ;  /* 0x0000000400057305 */ /* 0x000064000021f000 */
[----:B0-----:R-:W-:Y:S01]  /*0800*/  HFMA2.MMA R4, -RZ, RZ, 0, 0 ;  /* 0x00000000ff047435 */ /* 0x001fe200000001ff */
[----:B-1----:R-:W-:-:S04]  /*0810*/  IMAD.MOV R7, RZ, RZ, -R5 ;  /* 0x000000ffff077224 */ /* 0x002fc800078e0a05 */
[----:B------:R-:W-:-:S05]  /*0820*/  IMAD R7, R7, R50, RZ ;  /* 0x0000003207077224 */ /* 0x000fca00078e02ff */
        /* <DEDUP_REMOVED lines=9> */
[----:B------:R-:W-:-:S07]  /*08c0*/  @!P2 LOP3.LUT R30, RZ, R50, RZ, 0x33, !PT ;  /* 0x00000032ff1ea212 */ /* 0x000fce00078e33ff */
.L_x_60:
[----:B------:R-:W-:Y:S05]  /*08d0*/  BSYNC B0 ;  /* 0x0000000000007941 */ /* 0x000fea0003800000 */
.L_x_58:
[----:B------:R-:W0:Y:S01]  /*08e0*/  LDC.64 R8, c[0x0][0x268] ;  /* 0x00009a00ff087b82 */ /* 0x000e220000000a00 */
[----:B------:R-:W-:Y:S01]  /*08f0*/  ULDC.64 UR8, c[0x0][0x238] ;  /* 0x00008e0000087ab9 */ /* 0x000fe20000000a00 */
[----:B------:R-:W-:Y:S01]  /*0900*/  BSSY B0, `(.L_x_61) ;  /* 0x0000031000007945 */ /* 0x000fe20003800000 */
[----:B------:R-:W-:Y:S01]  /*0910*/  UIADD3 UR8, UP0, UR8, -0x1, URZ ;  /* 0xffffffff08087890 */ /* 0x000fe2000ff1e03f */
[----:B------:R-:W-:-:S03]  /*0920*/  CS2R R4, SRZ ;  /* 0x0000000000047805 */ /* 0x000fc6000001ff00 */
[----:B------:R-:W-:-:S06]  /*0930*/  UIADD3.X UR9, UR9, -0x1, URZ, UP0, !UPT ;  /* 0xffffffff09097890 */ /* 0x000fcc00087fe43f */
[C---:B0-----:R-:W-:Y:S02]  /*0940*/  IMAD R2, R8.reuse, UR9, RZ ;  /* 0x0000000908027c24 */ /* 0x041fe4000f8e02ff */
[----:B------:R-:W-:-:S04]  /*0950*/  IMAD.WIDE.U32 R6, R8, UR8, RZ ;  /* 0x0000000808067c25 */ /* 0x000fc8000f8e00ff */
[----:B------:R-:W-:Y:S01]  /*0960*/  IMAD R9, R9, UR8, R2 ;  /* 0x0000000809097c24 */ /* 0x000fe2000f8e0202 */
[----:B------:R-:W-:-:S04]  /*0970*/  ISETP.GT.U32.AND P0, PT, R34, R6, PT ;  /* 0x000000062200720c */ /* 0x000fc80003f04070 */
[----:B------:R-:W-:-:S04]  /*0980*/  IADD3 R9, R7, R9, RZ ;  /* 0x0000000907097210 */ /* 0x000fc80007ffe0ff */
[----:B------:R-:W-:-:S13]  /*0990*/  ISETP.GT.AND.EX P0, PT, R35, R9, PT, P0 ;  /* 0x000000092300720c */ /* 0x000fda0003f04300 */
[----:B------:R-:W-:Y:S05]  /*09a0*/  @!P0 BRA `(.L_x_62) ;  /* 0x0000000000988947 */ /* 0x000fea0003800000 */
[----:B------:R-:W-:Y:S01]  /*09b0*/  LOP3.LUT R7, RZ, R6, RZ, 0x33, !PT ;  /* 0x00000006ff077212 */ /* 0x000fe200078e33ff */
[----:B------:R-:W-:Y:S01]  /*09c0*/  ULDC UR8, c[0x0][0x25c] ;  /* 0x0000970000087ab9 */ /* 0x000fe20000000800 */
[----:B------:R-:W-:Y:S01]  /*09d0*/  LOP3.LUT R5, RZ, R9, RZ, 0x33, !PT ;  /* 0x00000009ff057212 */ /* 0x000fe200078e33ff */
[----:B------:R-:W-:Y:S01]  /*09e0*/  BSSY B1, `(.L_x_63) ;  /* 0x0000020000017945 */ /* 0x000fe20003800000 */
[----:B------:R-:W-:-:S05]  /*09f0*/  IADD3 R52, P0, R7, R34, RZ ;  /* 0x0000002207347210 */ /* 0x000fca0007f1e0ff */
[----:B------:R-:W-:-:S05]  /*0a00*/  IMAD.X R49, R5, 0x1, R35, P0 ;  /* 0x0000000105317824 */ /* 0x000fca00000e0623 */
[----:B------:R-:W-:-:S04]  /*0a10*/  LOP3.LUT R2, R49, UR8, RZ, 0xfc, !PT ;  /* 0x0000000831027c12 */ /* 0x000fc8000f8efcff */
[----:B------:R-:W-:-:S13]  /*0a20*/  ISETP.NE.U32.AND P0, PT, R2, RZ, PT ;  /* 0x000000ff0200720c */ /* 0x000fda0003f05070 */
[----:B------:R-:W-:Y:S05]  /*0a30*/  @!P0 BRA `(.L_x_64) ;  /* 0x0000000000188947 */ /* 0x000fea0003800000 */
[----:B------:R-:W-:Y:S01]  /*0a40*/  ULDC.64 UR8, c[0x0][0x258] ;  /* 0x0000960000087ab9 */ /* 0x000fe20000000a00 */
[----:B------:R-:W-:Y:S01]  /*0a50*/  MOV R2, 0xa90 ;  /* 0x00000a9000027802 */ /* 0x000fe20000000f00 */
[----:B------:R-:W-:Y:S01]  /*0a60*/  IMAD.U32 R50, RZ, RZ, UR8 ;  /* 0x00000008ff327e24 */ /* 0x000fe2000f8e00ff */
[----:B------:R-:W-:-:S07]  /*0a70*/  MOV R48, UR9 ;  /* 0x0000000900307c02 */ /* 0x000fce0008000f00 */
[----:B------:R-:W-:Y:S05]  /*0a80*/  CALL.REL.NOINC `($__internal_4_$__cuda_sm20_div_s64) ;  /* 0x0000005000347944 */ /* 0x000fea0003c00000 */
[----:B------:R-:W-:Y:S05]  /*0a90*/  BRA `(.L_x_65) ;  /* 0x0000000000507947 */ /* 0x000fea0003800000 */
.L_x_64:
[----:B------:R-:W-:Y:S01]  /*0aa0*/  ULDC UR8, c[0x0][0x258] ;  /* 0x0000960000087ab9 */ /* 0x000fe20000000800 */
[----:B------:R-:W-:Y:S01]  /*0ab0*/  IMAD.MOV.U32 R37, RZ, RZ, RZ ;  /* 0x000000ffff257224 */ /* 0x000fe200078e00ff */
[----:B------:R-:W0:Y:S01]  /*0ac0*/  I2F.U32.RP R2, UR8 ;  /* 0x0000000800027d06 */ /* 0x000e220008209000 */
[----:B------:R-:W-:-:S07]  /*0ad0*/  ISETP.NE.U32.AND P2, PT, RZ, UR8, PT ;  /* 0x00000008ff007c0c */ /* 0x000fce000bf45070 */
[----:B0-----:R-:W0:Y:S02]  /*0ae0*/  MUFU.RCP R2, R2 ;  /* 0x0000000200027308 */ /* 0x001e240000001000 */
[----:B0-----:R-:W-:-:S06]  /*0af0*/  VIADD R4, R2, 0xffffffe ;  /* 0x0ffffffe02047836 */ /* 0x001fcc0000000000 */
[----:B------:R0:W1:Y:S02]  /*0b00*/  F2I.FTZ.U32.TRUNC.NTZ R5, R4 ;  /* 0x0000000400057305 */ /* 0x000064000021f000 */
[----:B0-----:R-:W-:Y:S01]  /*0b10*/  MOV R4, RZ ;  /* 0x000000ff00047202 */ /* 0x001fe20000000f00 */
        /* <DEDUP_REMOVED lines=11> */
[----:B------:R-:W-:-:S07]  /*0bd0*/  @!P2 LOP3.LUT R36, RZ, UR8, RZ, 0x33, !PT ;  /* 0x00000008ff24ac12 */ /* 0x000fce000f8e33ff */
.L_x_65:
[----:B------:R-:W-:Y:S05]  /*0be0*/  BSYNC B1 ;  /* 0x0000000000017941 */ /* 0x000fea0003800000 */
.L_x_63:
[----:B------:R-:W-:-:S04]  /*0bf0*/  IADD3 R4, P0, R36, 0x1, RZ ;  /* 0x0000000124047810 */ /* 0x000fc80007f1e0ff */
[----:B------:R-:W-:-:S09]  /*0c00*/  IADD3.X R5, RZ, R37, RZ, P0, !PT ;  /* 0x00000025ff057210 */ /* 0x000fd200007fe4ff */
.L_x_62:
[----:B------:R-:W-:Y:S05]  /*0c10*/  BSYNC B0 ;  /* 0x0000000000007941 */ /* 0x000fea0003800000 */
.L_x_61:
[----:B------:R-:W-:Y:S01]  /*0c20*/  ULDC UR8, c[0x0][0x25c] ;  /* 0x0000970000087ab9 */ /* 0x000fe20000000800 */
[----:B------:R-:W-:Y:S01]  /*0c30*/  BSSY B0, `(.L_x_66) ;  /* 0x0000022000007945 */ /* 0x000fe20003800000 */
[----:B------:R-:W-:-:S04]  /*0c40*/  LOP3.LUT R2, R35, UR8, RZ, 0xfc, !PT ;  /* 0x0000000823027c12 */ /* 0x000fc8000f8efcff */
[----:B------:R-:W-:-:S13]  /*0c50*/  ISETP.NE.U32.AND P0, PT, R2, RZ, PT ;  /* 0x000000ff0200720c */ /* 0x000fda0003f05070 */
[----:B------:R-:W-:Y:S05]  /*0c60*/  @!P0 BRA `(.L_x_67) ;  /* 0x0000000000288947 */ /* 0x000fea0003800000 */
[----:B------:R-:W-:Y:S01]  /*0c70*/  ULDC.64 UR8, c[0x0][0x258] ;  /* 0x0000960000087ab9 */ /* 0x000fe20000000a00 */
[----:B------:R-:W-:Y:S01]  /*0c80*/  IMAD.MOV.U32 R52, RZ, RZ, R34 ;  /* 0x000000ffff347224 */ /* 0x000fe200078e0022 */
[----:B------:R-:W-:Y:S01]  /*0c90*/  MOV R48, UR9 ;  /* 0x0000000900307c02 */ /* 0x000fe20008000f00 */
[----:B------:R-:W-:Y:S01]  /*0ca0*/  IMAD.U32 R50, RZ, RZ, UR8 ;  /* 0x00000008ff327e24 */ /* 0x000fe2000f8e00ff */
[----:B------:R-:W-:Y:S01]  /*0cb0*/  MOV R2, 0xce0 ;  /* 0x00000ce000027802 */ /* 0x000fe20000000f00 */
[----:B------:R-:W-:-:S07]  /*0cc0*/  IMAD.MOV.U32 R49, RZ, RZ, R35 ;  /* 0x000000ffff317224 */ /* 0x000fce00078e0023 */
[----:B------:R-:W-:Y:S05]  /*0cd0*/  CALL.REL.NOINC `($__internal_4_$__cuda_sm20_div_s64) ;  /* 0x0000004c00a07944 */ /* 0x000fea0003c00000 */
[----:B------:R-:W-:Y:S01]  /*0ce0*/  IMAD.MOV.U32 R28, RZ, RZ, R36 ;  /* 0x000000ffff1c7224 */ /* 0x000fe200078e0024 */
[----:B------:R-:W-:Y:S01]  /*0cf0*/  MOV R29, R37 ;  /* 0x00000025001d7202 */ /* 0x000fe20000000f00 */
[----:B------:R-:W-:Y:S06]  /*0d00*/  BRA `(.L_x_68) ;  /* 0x0000000000507947 */ /* 0x000fec0003800000 */
.L_x_67:
[----:B------:R-:W-:Y:S01]  /*0d10*/  ULDC UR8, c[0x0][0x258] ;  /* 0x0000960000087ab9 */ /* 0x000fe20000000800 */
[----:B------:R-:W-:Y:S01]  /*0d20*/  IMAD.MOV.U32 R29, RZ, RZ, RZ ;  /* 0x000000ffff1d7224 */ /* 0x000fe200078e00ff */
        /* <DEDUP_REMOVED lines=18> */
.L_x_68:
[----:B------:R-:W-:Y:S05]  /*0e50*/  BSYNC B0 ;  /* 0x0000000000007941 */ /* 0x000fea0003800000 */
.L_x_66:
        /* <DEDUP_REMOVED lines=28> */
.L_x_72:
        /* <DEDUP_REMOVED lines=20> */
.L_x_73:
[----:B------:R-:W-:Y:S05]  /*1160*/  BSYNC B1 ;  /* 0x0000000000017941 */ /* 0x000fea0003800000 */
.L_x_71:
[----:B------:R-:W-:-:S04]  /*1170*/  IADD3 R6, P0, R36, 0x1, RZ ;  /* 0x0000000124067810 */ /* 0x000fc80007f1e0ff */
[----:B------:R-:W-:-:S09]  /*1180*/  IADD3.X R7, RZ, R37, RZ, P0, !PT ;  /* 0x00000025ff077210 */ /* 0x000fd200007fe4ff */
.L_x_70:
[----:B------:R-:W-:Y:S05]  /*1190*/  BSYNC B0 ;  /* 0x0000000000007941 */ /* 0x000fea0003800000 */
.L_x_69:
        /* <DEDUP_REMOVED lines=12> */
[----:B------:R-:W-:Y:S05]  /*1260*/  BRA `(.L_x_76) ;  /* 0x0000000000507947 */ /* 0x000fea0003800000 */
.L_x_75:
[----:B------:R-:W-:Y:S01]  /*1270*/  ULDC UR8, c[0x0][0x250] ;  /* 0x0000940000087ab9 */ /* 0x000fe20000000800 */
[----:B------:R-:W-:Y:S01]  /*1280*/  HFMA2.MMA R37, -RZ, RZ, 0, 0 ;  /* 0x00000000ff257435 */ /* 0x000fe200000001ff */
[----:B------:R-:W0:Y:S01]  /*1290*/  I2F.U32.RP R10, UR8 ;  /* 0x00000008000a7d06 */ /* 0x000e220008209000 */
[----:B------:R-:W-:-:S07]  /*12a0*/  ISETP.NE.U32.AND P2, PT, RZ, UR8, PT ;  /* 0x00000008ff007c0c */ /* 0x000fce000bf45070 */
        /* <DEDUP_REMOVED lines=11> */
[----:B------:R-:W-:Y:S01]  /*1360*/  @P0 IADD3 R2, R2, -UR8, RZ ;  /* 0x8000000802020c10 */ /* 0x000fe2000fffe0ff */
[----:B------:R-:W-:-:S03]  /*1370*/  @P0 VIADD R36, R36, 0x1 ;  /* 0x0000000124240836 */ /* 0x000fc60000000000 */
[----:B------:R-:W-:-:S13]  /*1380*/  ISETP.GE.U32.AND P1, PT, R2, UR8, PT ;  /* 0x0000000802007c0c */ /* 0x000fda000bf26070 */
[----:B------:R-:W-:Y:S01]  /*1390*/  @P1 VIADD R36, R36, 0x1 ;  /* 0x0000000124241836 */ /* 0x000fe20000000000 */
[----:B------:R-:W-:-:S07]  /*13a0*/  @!P2 LOP3.LUT R36, RZ, UR8, RZ, 0x33, !PT ;  /* 0x00000008ff24ac12 */ /* 0x000fce000f8e33ff */
.L_x_76:
[----:B------:R-:W-:Y:S05]  /*13b0*/  BSYNC B0 ;  /* 0x0000000000007941 */ /* 0x000fea0003800000 */
.L_x_74:
[----:B------:R-:W-:Y:S01]  /*13c0*/  IADD3 R9, P0, R36, 0x1, RZ ;  /* 0x0000000124097810 */ /* 0x000fe20007f1e0ff */
[----:B------:R-:W-:Y:S01]  /*13d0*/  ULDC.64 UR8, c[0x0][0x270] ;  /* 0x00009c0000087ab9 */ /* 0x000fe20000000a00 */
[----:B------:R-:W-:Y:S01]  /*13e0*/  BSSY B1, `(.L_x_77) ;  /* 0x0000467000017945 */ /* 0x000fe20003800000 */
[----:B------:R-:W-:Y:S02]  /*13f0*/  IMAD.MOV.U32 R10, RZ, RZ, RZ ;  /* 0x000000ffff0a7224 */ /* 0x000fe400078e00ff */
[----:B------:R-:W-:Y:S01]  /*1400*/  IMAD.X R8, RZ, RZ, R37, P0 ;  /* 0x000000ffff087224 */ /* 0x000fe200000e0625 */
[----:B------:R-:W-:-:S04]  /*1410*/  ISETP.LT.U32.AND P0, PT, R9, UR8, PT ;  /* 0x0000000809007c0c */ /* 0x000fc8000bf01070 */
[----:B------:R-:W-:-:S04]  /*1420*/  ISETP.LT.AND.EX P0, PT, R8, UR9, PT, P0 ;  /* 0x0000000908007c0c */ /* 0x000fc8000bf01300 */
[----:B------:R-:W-:Y:S02]  /*1430*/  SEL R9, R9, UR8, P0 ;  /* 0x0000000809097c07 */ /* 0x000fe40008000000 */
[----:B------:R-:W-:Y:S02]  /*1440*/  SEL R8, R8, UR9, P0 ;  /* 0x0000000908087c07 */ /* 0x000fe40008000000 */
[----:B------:R-:W-:-:S04]  /*1450*/  ISETP.GE.U32.AND P0, PT, R6, R9, PT ;  /* 0x000000090600720c */ /* 0x000fc80003f06070 */
[----:B------:R-:W-:-:S13]  /*1460*/  ISETP.GE.AND.EX P0, PT, R7, R8, PT, P0 ;  /* 0x000000080700720c */ /* 0x000fda0003f06300 */
[----:B------:R-:W-:Y:S05]  /*1470*/  @P0 BRA `(.L_x_78) ;  /* 0x0000004400740947 */ /* 0x000fea0003800000 */
[----:B------:R-:W0:Y:S01]  /*1480*/  LDC.64 R12, c[0x0][0x258] ;  /* 0x00009600ff0c7b82 */ /* 0x000e220000000a00 */
[----:B------:R-:W-:Y:S01]  /*1490*/  ULDC.64 UR8, c[0x0][0x278] ;  /* 0x00009e0000087ab9 */ /* 0x000fe20000000a00 */
[----:B------:R-:W-:Y:S01]  /*14a0*/  IADD3 R17, P0, -R28, -0x2, RZ ;  /* 0xfffffffe1c117810 */ /* 0x000fe20007f1e1ff */
[----:B------:R-:W-:Y:S01]  /*14b0*/  ULOP3.LUT UR8, URZ, UR8, URZ, 0x33, !UPT ;  /* 0x000000083f087292 */ /* 0x000fe2000f8e333f */
[-C--:B------:R-:W-:Y:S01]  /*14c0*/  IADD3 R19, P1, RZ, -R4.reuse, RZ ;  /* 0x80000004ff137210 */ /* 0x080fe20007f3e0ff */
[----:B------:R-:W-:Y:S01]  /*14d0*/  ULOP3.LUT UR9, URZ, UR9, URZ, 0x33, !UPT ;  /* 0x000000093f097292 */ /* 0x000fe2000f8e333f */
[----:B------:R-:W-:Y:S01]  /*14e0*/  IADD3.X R2, ~R29, -0x1, RZ, P0, !PT ;  /* 0xffffffff1d027810 */ /* 0x000fe200007fe5ff */
[----:B------:R-:W-:Y:S01]  /*14f0*/  ULDC.64 UR12, c[0x0][0x258] ;  /* 0x00009600000c7ab9 */ /* 0x000fe20000000a00 */
[----:B------:R-:W-:Y:S01]  /*1500*/  LOP3.LUT R16, RZ, R4, RZ, 0x33, !PT ;  /* 0x00000004ff107212 */ /* 0x000fe200078e33ff */
[----:B------:R-:W-:Y:S01]  /*1510*/  IMAD R11, R5, UR12, RZ ;  /* 0x0000000c050b7c24 */ /* 0x000fe2000f8e02ff */
[----:B------:R-:W-:Y:S01]  /*1520*/  ISETP.GT.U32.AND P0, PT, R17, UR8, PT ;  /* 0x0000000811007c0c */ /* 0x000fe2000bf04070 */
[----:B------:R-:W-:Y:S01]  /*1530*/  IMAD.WIDE.U32 R26, R19, UR12, R34 ;  /* 0x0000000c131a7c25 */ /* 0x000fe2000f8e0022 */
[----:B------:R-:W-:-:S02]  /*1540*/  MOV R10, RZ ;  /* 0x000000ff000a7202 */ /* 0x000fc40000000f00 */
[----:B------:R-:W-:Y:S01]  /*1550*/  ISETP.GT.AND.EX P0, PT, R2, UR9, PT, P0 ;  /* 0x0000000902007c0c */ /* 0x000fe2000bf04300 */
[----:B------:R-:W-:Y:S01]  /*1560*/  IMAD R15, R4, UR13, R11 ;  /* 0x0000000d040f7c24 */ /* 0x000fe2000f8e020b */
[----:B------:R-:W-:Y:S02]  /*1570*/  IADD3.X R2, RZ, ~R5, RZ, P1, !PT ;  /* 0x80000005ff027210 */ /* 0x000fe40000ffe4ff */
[----:B------:R-:W-:-:S03]  /*1580*/  SEL R17, R17, UR8, P0 ;  /* 0x0000000811117c07 */ /* 0x000fc60008000000 */
[----:B------:R-:W-:Y:S02]  /*1590*/  IMAD R2, R2, UR12, RZ ;  /* 0x0000000c02027c24 */ /* 0x000fe4000f8e02ff */
[----:B------:R-:W-:Y:S02]  /*15a0*/  IMAD.IADD R16, R16, 0x1, -R17 ;  /* 0x0000000110107824 */ /* 0x000fe400078e0a11 */
[----:B0-----:R-:W-:-:S03]  /*15b0*/  IMAD.WIDE.U32 R12, R4, UR12, R12 ;  /* 0x0000000c040c7c25 */ /* 0x001fc6000f8e000c */
[----:B------:R-:W-:Y:S01]  /*15c0*/  LOP3.LUT R16, R16, 0x3, RZ, 0xc0, !PT ;  /* 0x0000000310107812 */ /* 0x000fe200078ec0ff */
[----:B------:R-:W-:Y:S01]  /*15d0*/  IMAD.IADD R15, R13, 0x1, R15 ;  /* 0x000000010d0f7824 */ /* 0x000fe200078e020f */
[C---:B------:R-:W-:Y:S01]  /*15e0*/  IADD3 R11, P1, P2, R34.reuse, -UR12, -R12 ;  /* 0x8000000c220b7c10 */ /* 0x040fe2000fa3e80c */
[----:B------:R-:W-:Y:S01]  /*15f0*/  IMAD R19, R19, UR13, R2 ;  /* 0x0000000d13137c24 */ /* 0x000fe2000f8e0202 */
[----:B------:R-:W-:Y:S02]  /*1600*/  IADD3 R12, P0, R34, -R12, RZ ;  /* 0x8000000c220c7210 */ /* 0x000fe40007f1e0ff */
[----:B------:R-:W-:Y:S01]  /*1610*/  IADD3.X R13, R35, ~UR13, ~R15, P1, P2 ;  /* 0x8000000d230d7c10 */ /* 0x000fe20008fe4c0f */
[----:B------:R-:W-:Y:S02]  /*1620*/  IMAD.IADD R14, R27, 0x1, R19 ;  /* 0x000000011b0e7824 */ /* 0x000fe400078e0213 */
[----:B------:R-:W-:-:S08]  /*1630*/  IMAD.X R15, R35, 0x1, ~R15, P0 ;  /* 0x00000001230f7824 */ /* 0x000fd000000e0e0f */
.L_x_162:
[----:B------:R-:W-:Y:S01]  /*1640*/  IADD3 R17, P1, R28, 0x1, RZ ;  /* 0x000000011c117810 */ /* 0x000fe20007f3e0ff */
[----:B------:R-:W-:Y:S01]  /*1650*/  ULDC.64 UR8, c[0x0][0x278] ;  /* 0x00009e0000087ab9 */ /* 0x000fe20000000a00 */
[----:B------:R-:W-:Y:S02]  /*1660*/  BSSY B0, `(.L_x_79) ;  /* 0x0000439000007945 */ /* 0x000fe40003800000 */
[----:B------:R-:W-:Y:S02]  /*1670*/  ISETP.LT.U32.AND P0, PT, R17, UR8, PT ;  /* 0x0000000811007c0c */ /* 0x000fe4000bf01070 */
[----:B------:R-:W-:-:S04]  /*1680*/  IADD3.X R2, RZ, R29, RZ, P1, !PT ;  /* 0x0000001dff027210 */ /* 0x000fc80000ffe4ff */
[----:B------:R-:W-:-:S04]  /*1690*/  ISETP.LT.AND.EX P0, PT, R2, UR9, PT, P0 ;  /* 0x0000000902007c0c */ /* 0x000fc8000bf01300 */
[----:B------:R-:W-:Y:S02]  /*16a0*/  SEL R17, R17, UR8, P0 ;  /* 0x0000000811117c07 */ /* 0x000fe40008000000 */
[----:B------:R-:W-:Y:S02]  /*16b0*/  SEL R2, R2, UR9, P0 ;  /* 0x0000000902027c07 */ /* 0x000fe40008000000 */
[----:B------:R-:W-:-:S04]  /*16c0*/  ISETP.GE.U32.AND P0, PT, R4, R17, PT ;  /* 0x000000110400720c */ /* 0x000fc80003f06070 */
[----:B------:R-:W-:-:S13]  /*16d0*/  ISETP.GE.AND.EX P0, PT, R5, R2, PT, P0 ;  /* 0x000000020500720c */ /* 0x000fda0003f06300 */
[----:B------:R-:W-:Y:S05]  /*16e0*/  @P0 BRA `(.L_x_80) ;  /* 0x0000004000c00947 */ /* 0x000fea0003800000 */
[----:B------:R-:W-:Y:S01]  /*16f0*/  IADD3 R17, P0, RZ, -R6, RZ ;  /* 0x80000006ff117210 */ /* 0x000fe20007f1e0ff */
[----:B------:R-:W-:Y:S01]  /*1700*/  ULDC.64 UR8, c[0x0][0x250] ;  /* 0x0000940000087ab9 */ /* 0x000fe20000000a00 */
[----:B------:R-:W-:Y:S03]  /*1710*/  BSSY B2, `(.L_x_81) ;  /* 0x0000027000027945 */ /* 0x000fe60003800000 */
[----:B------:R-:W-:Y:S02]  /*1720*/  IMAD.X R2, RZ, RZ, ~R7, P0 ;  /* 0x000000ffff027224 */ /* 0x000fe400000e0e07 */
[----:B------:R-:W-:-:S04]  /*1730*/  IMAD.WIDE.U32 R24, R17, UR8, R32 ;  /* 0x0000000811187c25 */ /* 0x000fc8000f8e0020 */
[----:B------:R-:W-:Y:S01]  /*1740*/  IMAD R2, R2, UR8, RZ ;  /* 0x0000000802027c24 */ /* 0x000fe2000f8e02ff */
[----:B------:R-:W-:-:S03]  /*1750*/  ULDC UR8, c[0x0][0x264] ;  /* 0x0000990000087ab9 */ /* 0x000fc60000000800 */
[----:B------:R-:W-:-:S04]  /*1760*/  IMAD R17, R17, UR9, R2 ;  /* 0x0000000911117c24 */ /* 0x000fc8000f8e0202 */
[----:B------:R-:W-:-:S05]  /*1770*/  IMAD.IADD R17, R25, 0x1, R17 ;  /* 0x0000000119117824 */ /* 0x000fca00078e0211 */
[----:B------:R-:W-:-:S04]  /*1780*/  LOP3.LUT R2, R17, UR8, RZ, 0xfc, !PT ;  /* 0x0000000811027c12 */ /* 0x000fc8000f8efcff */
[----:B------:R-:W-:-:S13]  /*1790*/  ISETP.NE.U32.AND P0, PT, R2, RZ, PT ;  /* 0x000000ff0200720c */ /* 0x000fda0003f05070 */
[----:B------:R-:W-:Y:S05]  /*17a0*/  @!P0 BRA `(.L_x_82) ;  /* 0x0000000000288947 */ /* 0x000fea0003800000 */
[----:B------:R-:W-:Y:S01]  /*17b0*/  ULDC.64 UR8, c[0x0][0x260] ;  /* 0x0000980000087ab9 */ /* 0x000fe20000000a00 */
[----:B------:R-:W-:Y:S01]  /*17c0*/  MOV R52, R24 ;  /* 0x0000001800347202 */ /* 0x000fe20000000f00 */
[----:B------:R-:W-:Y:S01]  /*17d0*/  IMAD.U32 R51, RZ, RZ, UR8 ;  /* 0x00000008ff337e24 */ /* 0x000fe2000f8e00ff */
[----:B------:R-:W-:Y:S01]  /*17e0*/  MOV R53, R17 ;  /* 0x0000001100357202 */ /* 0x000fe20000000f00 */
[----:B------:R-:W-:Y:S01]  /*17f0*/  IMAD.U32 R50, RZ, RZ, UR9 ;  /* 0x00000009ff327e24 */ /* 0x000fe2000f8e00ff */
[----:B------:R-:W-:-:S07]  /*1800*/  MOV R2, 0x1820 ;  /* 0x0000182000027802 */ /* 0x000fce0000000f00 */
[----:B------:R-:W-:Y:S05]  /*1810*/  CALL.REL.NOINC `($__internal_5_$__cuda_sm20_rem_s64) ;  /* 0x0000004800207944 */ /* 0x000fea0003c00000 */
[----:B------:R-:W-:Y:S02]  /*1820*/  IMAD.MOV.U32 R22, RZ, RZ, R38 ;  /* 0x000000ffff167224 */ /* 0x000fe400078e0026 */
[----:B------:R-:W-:Y:S01]  /*1830*/  IMAD.MOV.U32 R23, RZ, RZ, R39 ;  /* 0x000000ffff177224 */ /* 0x000fe200078e0027 */
[----:B------:R-:W-:Y:S06]  /*1840*/  BRA `(.L_x_83) ;  /* 0x00000000004c7947 */ /* 0x000fec0003800000 */
.L_x_82:
[----:B------:R-:W-:Y:S01]  /*1850*/  ULDC UR8, c[0x0][0x260] ;  /* 0x0000980000087ab9 */ /* 0x000fe20000000800 */
[----:B------:R-:W-:Y:S01]  /*1860*/  HFMA2.MMA R23, -RZ, RZ, 0, 0 ;  /* 0x00000000ff177435 */ /* 0x000fe200000001ff */
[----:B------:R-:W0:Y:S01]  /*1870*/  I2F.U32.RP R2, UR8 ;  /* 0x0000000800027d06 */ /* 0x000e220008209000 */
[----:B------:R-:W-:-:S07]  /*1880*/  ISETP.NE.U32.AND P2, PT, RZ, UR8, PT ;  /* 0x00000008ff007c0c */ /* 0x000fce000bf45070 */
[----:B0-----:R-:W0:Y:S02]  /*1890*/  MUFU.RCP R2, R2 ;  /* 0x0000000200027308 */ /* 0x001e240000001000 */
[----:B0-----:R-:W-:-:S06]  /*18a0*/  IADD3 R18, R2, 0xffffffe, RZ ;  /* 0x0ffffffe02127810 */ /* 0x001fcc0007ffe0ff */
        /* <DEDUP_REMOVED lines=9> */
[----:B------:R-:W-:-:S05]  /*1940*/  @P1 VIADD R22, R22, -UR8 ;  /* 0x8000000816161c36 */ /* 0x000fca0008000000 */
[----:B------:R-:W-:-:S13]  /*1950*/  ISETP.GE.U32.AND P1, PT, R22, UR8, PT ;  /* 0x0000000816007c0c */ /* 0x000fda000bf26070 */
[----:B------:R-:W-:Y:S01]  /*1960*/  @P1 VIADD R22, R22, -UR8 ;  /* 0x8000000816161c36 */ /* 0x000fe20008000000 */
[----:B------:R-:W-:-:S07]  /*1970*/  @!P2 LOP3.LUT R22, RZ, UR8, RZ, 0x33, !PT ;  /* 0x00000008ff16ac12 */ /* 0x000fce000f8e33ff */
.L_x_83:
[----:B------:R-:W-:Y:S05]  /*1980*/  BSYNC B2 ;  /* 0x0000000000027941 */ /* 0x000fea0003800000 */
.L_x_81:
[----:B------:R-:W-:Y:S01]  /*1990*/  ISETP.NE.U32.AND P1, PT, R16, RZ, PT ;  /* 0x000000ff1000720c */ /* 0x000fe20003f25070 */
[----:B------:R-:W-:Y:S01]  /*19a0*/  BSSY B2, `(.L_x_84) ;  /* 0x00001ae000027945 */ /* 0x000fe20003800000 */
[----:B------:R-:W-:Y:S02]  /*19b0*/  IMAD.MOV.U32 R18, RZ, RZ, R4 ;  /* 0x000000ffff127224 */ /* 0x000fe400078e0004 */
[----:B------:R-:W-:Y:S01]  /*19c0*/  ISETP.NE.AND.EX P1, PT, RZ, RZ, PT, P1 ;  /* 0x000000ffff00720c */ /* 0x000fe20003f25310 */
[----:B------:R-:W-:-:S12]  /*19d0*/  IMAD.MOV.U32 R19, RZ, RZ, R5 ;  /* 0x000000ffff137224 */ /* 0x000fd800078e0005 */
[----:B------:R-:W-:Y:S05]  /*19e0*/  @!P1 BRA `(.L_x_85) ;  /* 0x0000001800a49947 */ /* 0x000fea0003800000 */
[----:B------:R-:W-:Y:S01]  /*19f0*/  ISETP.NE.U32.AND P1, PT, R22, RZ, PT ;  /* 0x000000ff1600720c */ /* 0x000fe20003f25070 */
[----:B------:R-:W-:Y:S03]  /*1a00*/  BSSY B3, `(.L_x_86) ;  /* 0x0000084000037945 */ /* 0x000fe60003800000 */
[----:B------:R-:W-:-:S13]  /*1a10*/  ISETP.NE.AND.EX P1, PT, R23, RZ, PT, P1 ;  /* 0x000000ff1700720c */ /* 0x000fda0003f25310 */
[----:B------:R-:W-:Y:S05]  /*1a20*/  @P1 BRA `(.L_x_87) ;  /* 0x0000000800041947 */ /* 0x000fea0003800000 */
[----:B------:R-:W-:Y:S01]  /*1a30*/  ULDC UR8, c[0x0][0x26c] ;  /* 0x00009b0000087ab9 */ /* 0x000fe20000000800 */
[----:B------:R-:W-:Y:S01]  /*1a40*/  BSSY B4, `(.L_x_88) ;  /* 0x0000022000047945 */ /* 0x000fe20003800000 */
        /* <DEDUP_REMOVED lines=10> */
[----:B------:R-:W-:-:S04]  /*1af0*/  ISETP.NE.U32.AND P2, PT, R38, RZ, PT ;  /* 0x000000ff2600720c */ /* 0x000fc80003f45070 */
[----:B------:R-:W-:Y:S01]  /*1b00*/  ISETP.NE.AND.EX P2, PT, R39, RZ, PT, P2 ;  /* 0x000000ff2700720c */ /* 0x000fe20003f45320 */
[----:B------:R-:W-:-:S12]  /*1b10*/  BRA `(.L_x_90) ;  /* 0x0000000000507947 */ /* 0x000fd80003800000 */
.L_x_89:
        /* <DEDUP_REMOVED lines=14> */
[----:B------:R-:W-:-:S05]  /*1c00*/  @P2 VIADD R19, R19, -UR8 ;  /* 0x8000000813132c36 */ /* 0x000fca0008000000 */
[----:B------:R-:W-:-:S13]  /*1c10*/  ISETP.GE.U32.AND P2, PT, R19, UR8, PT ;  /* 0x0000000813007c0c */ /* 0x000fda000bf46070 */
[----:B------:R-:W-:Y:S02]  /*1c20*/  @P2 IADD3 R19, R19, -UR8, RZ ;  /* 0x8000000813132c10 */ /* 0x000fe4000fffe0ff */
[----:B------:R-:W-:-:S04]  /*1c30*/  @!P3 LOP3.LUT R19, RZ, UR8, RZ, 0x33, !PT ;  /* 0x00000008ff13bc12 */ /* 0x000fc8000f8e33ff */
[----:B------:R-:W-:-:S04]  /*1c40*/  ISETP.NE.U32.AND P2, PT, R19, RZ, PT ;  /* 0x000000ff1300720c */ /* 0x000fc80003f45070 */
[----:B------:R-:W-:-:S13]  /*1c50*/  ISETP.NE.AND.EX P2, PT, RZ, RZ, PT, P2 ;  /* 0x000000ffff00720c */ /* 0x000fda0003f45320 */
.L_x_90:
[----:B------:R-:W-:Y:S05]  /*1c60*/  BSYNC B4 ;  /* 0x0000000000047941 */ /* 0x000fea0003800000 */
.L_x_88:
[----:B------:R-:W-:Y:S05]  /*1c70*/  @P2 BRA `(.L_x_87) ;  /* 0x0000000400702947 */ /* 0x000fea0003800000 */
[----:B------:R-:W-:Y:S04]  /*1c80*/  BSSY B4, `(.L_x_91) ;  /* 0x0000020000047945 */ /* 0x000fe80003800000 */
        /* <DEDUP_REMOVED lines=11> */
.L_x_92:
        /* <DEDUP_REMOVED lines=16> */
[----:B------:R-:W-:Y:S01]  /*1e40*/  ISETP.GE.U32.AND P3, PT, R19, UR8, PT ;  /* 0x0000000813007c0c */ /* 0x000fe2000bf66070 */
[----:B------:R-:W-:-:S12]  /*1e50*/  IMAD.MOV.U32 R19, RZ, RZ, RZ ;  /* 0x000000ffff137224 */ /* 0x000fd800078e00ff */
[----:B------:R-:W-:Y:S01]  /*1e60*/  @P3 VIADD R18, R18, 0x1 ;  /* 0x0000000112123836 */ /* 0x000fe20000000000 */
[----:B------:R-:W-:-:S07]  /*1e70*/  @!P4 LOP3.LUT R18, RZ, UR8, RZ, 0x33, !PT ;  /* 0x00000008ff12cc12 */ /* 0x000fce000f8e33ff */
.L_x_93:
[----:B------:R-:W-:Y:S05]  /*1e80*/  BSYNC B4 ;  /* 0x0000000000047941 */ /* 0x000fea0003800000 */
.L_x_91:
[----:B------:R-:W-:Y:S04]  /*1e90*/  BSSY B4, `(.L_x_94) ;  /* 0x000001e000047945 */ /* 0x000fe80003800000 */
[----:B------:R-:W-:Y:S05]  /*1ea0*/  @!P1 BRA `(.L_x_95) ;  /* 0x0000000000209947 */ /* 0x000fea0003800000 */
[----:B------:R-:W-:Y:S01]  /*1eb0*/  ULDC.64 UR8, c[0x0][0x268] ;  /* 0x00009a0000087ab9 */ /* 0x000fe20000000a00 */
[----:B------:R-:W-:Y:S01]  /*1ec0*/  MOV R52, R26 ;  /* 0x0000001a00347202 */ /* 0x000fe20000000f00 */
[----:B------:R-:W-:Y:S01]  /*1ed0*/  IMAD.U32 R50, RZ, RZ, UR8 ;  /* 0x00000008ff327e24 */ /* 0x000fe2000f8e00ff */
[----:B------:R-:W-:Y:S01]  /*1ee0*/  MOV R49, R14 ;  /* 0x0000000e00317202 */ /* 0x000fe20000000f00 */
[----:B------:R-:W-:Y:S01]  /*1ef0*/  IMAD.U32 R48, RZ, RZ, UR9 ;  /* 0x00000009ff307e24 */ /* 0x000fe2000f8e00ff */
[----:B------:R-:W-:-:S07]  /*1f00*/  MOV R2, 0x1f20 ;  /* 0x00001f2000027802 */ /* 0x000fce0000000f00 */
[----:B------:R-:W-:Y:S05]  /*1f10*/  CALL.REL.NOINC `($__internal_4_$__cuda_sm20_div_s64) ;  /* 0x0000003c00107944 */ /* 0x000fea0003c00000 */
[----:B------:R-:W-:Y:S05]  /*1f20*/  BRA `(.L_x_96) ;  /* 0x0000000000507947 */ /* 0x000fea0003800000 */
.L_x_95:
        /* <DEDUP_REMOVED lines=11> */
[----:B------:R-:W-:Y:S02]  /*1fe0*/  IMAD.MOV R21, RZ, RZ, -R36 ;  /* 0x000000ffff157224 */ /* 0x000fe400078e0a24 */
[----:B------:R-:W-:Y:S02]  /*1ff0*/  IMAD.MOV.U32 R37, RZ, RZ, RZ ;  /* 0x000000ffff257224 */ /* 0x000fe400078e00ff */
[----:B------:R-:W-:-:S05]  /*2000*/  IMAD R21, R21, UR8, R26 ;  /* 0x0000000815157c24 */ /* 0x000fca000f8e021a */
[----:B------:R-:W-:-:S13]  /*2010*/  ISETP.GE.U32.AND P1, PT, R21, UR8, PT ;  /* 0x0000000815007c0c */ /* 0x000fda000bf26070 */
[----:B------:R-:W-:Y:S01]  /*2020*/  @P1 VIADD R21, R21, -UR8 ;  /* 0x8000000815151c36 */ /* 0x000fe20008000000 */
[----:B------:R-:W-:-:S04]  /*2030*/  @P1 IADD3 R36, R36, 0x1, RZ ;  /* 0x0000000124241810 */ /* 0x000fc80007ffe0ff */
[----:B------:R-:W-:-:S13]  /*2040*/  ISETP.GE.U32.AND P2, PT, R21, UR8, PT ;  /* 0x0000000815007c0c */ /* 0x000fda000bf46070 */
[----:B------:R-:W-:Y:S01]  /*2050*/  @P2 VIADD R36, R36, 0x1 ;  /* 0x0000000124242836 */ /* 0x000fe20000000000 */
[----:B------:R-:W-:-:S07]  /*2060*/  @!P3 LOP3.LUT R36, RZ, UR8, RZ, 0x33, !PT ;  /* 0x00000008ff24bc12 */ /* 0x000fce000f8e33ff */
.L_x_96:
[----:B------:R-:W-:Y:S05]  /*2070*/  BSYNC B4 ;  /* 0x0000000000047941 */ /* 0x000fea0003800000 */
.L_x_94:
[----:B------:R-:W-:Y:S01]  /*2080*/  ULDC.64 UR8, c[0x0][0x230] ;  /* 0x00008c0000087ab9 */ /* 0x000fe20000000a00 */
[----:B------:R-:W-:Y:S02]  /*2090*/  IMAD.MOV.U32 R20, RZ, RZ, R36 ;  /* 0x000000ffff147224 */ /* 0x000fe400078e0024 */
[----:B------:R-:W-:Y:S02]  /*20a0*/  IMAD R21, R31, UR8, RZ ;  /* 0x000000081f157c24 */ /* 0x000fe4000f8e02ff */
[----:B------:R-:W-:-:S04]  /*20b0*/  IMAD.WIDE.U32 R18, R30, UR8, R18 ;  /* 0x000000081e127c25 */ /* 0x000fc8000f8e0012 */
[----:B------:R-:W-:Y:S01]  /*20c0*/  IMAD R21, R30, UR9, R21 ;  /* 0x000000091e157c24 */ /* 0x000fe2000f8e0215 */
[----:B------:R-:W-:-:S04]  /*20d0*/  ULDC.64 UR8, c[0x0][0x238] ;  /* 0x00008e0000087ab9 */ /* 0x000fc80000000a00 */
[----:B------:R-:W-:Y:S01]  /*20e0*/  IADD3 R2, R19, R21, RZ ;  /* 0x0000001513027210 */ /* 0x000fe20007ffe0ff */
[----:B------:R-:W-:-:S04]  /*20f0*/  IMAD.MOV.U32 R21, RZ, RZ, R37 ;  /* 0x000000ffff157224 */ /* 0x000fc800078e0025 */
[----:B------:R-:W-:Y:S02]  /*2100*/  IMAD R19, R2, UR8, RZ ;  /* 0x0000000802137c24 */ /* 0x000fe4000f8e02ff */
[----:B------:R-:W-:-:S04]  /*2110*/  IMAD.WIDE.U32 R20, R18, UR8, R20 ;  /* 0x0000000812147c25 */ /* 0x000fc8000f8e0014 */
[----:B------:R-:W-:Y:S01]  /*2120*/  IMAD R19, R18, UR9, R19 ;  /* 0x0000000912137c24 */ /* 0x000fe2000f8e0213 */
[----:B------:R-:W-:-:S04]  /*2130*/  ULDC.64 UR8, c[0x0][0x270] ;  /* 0x00009c0000087ab9 */ /* 0x000fc80000000a00 */
[----:B------:R-:W-:Y:S01]  /*2140*/  IADD3 R2, R21, R19, RZ ;  /* 0x0000001315027210 */ /* 0x000fe20007ffe0ff */
[----:B------:R-:W-:-:S04]  /*2150*/  IMAD.WIDE.U32 R18, R20, UR8, R6 ;  /* 0x0000000814127c25 */ /* 0x000fc8000f8e0006 */
[----:B------:R-:W-:-:S04]  /*2160*/  IMAD R21, R2, UR8, RZ ;  /* 0x0000000802157c24 */ /* 0x000fc8000f8e02ff */
[----:B------:R-:W-:Y:S01]  /*2170*/  IMAD R21, R20, UR9, R21 ;  /* 0x0000000914157c24 */ /* 0x000fe2000f8e0215 */
[----:B------:R-:W-:-:S03]  /*2180*/  ULDC.64 UR8, c[0x0][0x278] ;  /* 0x00009e0000087ab9 */ /* 0x000fc60000000a00 */
[----:B------:R-:W-:Y:S02]  /*2190*/  IMAD.IADD R2, R19, 0x1, R21 ;  /* 0x0000000113027824 */ /* 0x000fe400078e0215 */
[----:B------:R-:W-:-:S04]  /*21a0*/  IMAD.WIDE.U32 R20, R18, UR8, R4 ;  /* 0x0000000812147c25 */ /* 0x000fc8000f8e0004 */
[----:B------:R-:W-:-:S04]  /*21b0*/  IMAD R19, R2, UR8, RZ ;  /* 0x0000000802137c24 */ /* 0x000fc8000f8e02ff */
[----:B------:R-:W-:Y:S01]  /*21c0*/  IMAD R19, R18, UR9, R19 ;  /* 0x0000000912137c24 */ /* 0x000fe2000f8e0213 */
[----:B------:R-:W-:Y:S02]  /*21d0*/  ULDC.64 UR8, c[0x0][0x218] ;  /* 0x0000860000087ab9 */ /* 0x000fe40000000a00 */
[----:B------:R-:W-:Y:S01]  /*21e0*/  LEA R18, P1, R20, UR8, 0x1 ;  /* 0x0000000814127c11 */ /* 0x000fe2000f8208ff */
[----:B------:R-:W-:-:S05]  /*21f0*/  IMAD.IADD R19, R21, 0x1, R19 ;  /* 0x0000000115137824 */ /* 0x000fca00078e0213 */
[----:B------:R-:W-:-:S05]  /*2200*/  LEA.HI.X R19, R20, UR9, R19, 0x1, P1 ;  /* 0x0000000914137c11 */ /* 0x000fca00088f0c13 */
[----:B------:R-:W2:Y:S02]  /*2210*/  LDG.E.U16 R18, desc[UR10][R18.64] ;  /* 0x0000000a12127981 */ /* 0x000ea4000c1e1500 */
[----:B--2---:R-:W-:-:S05]  /*2220*/  SHF.L.U32 R21, R18, 0x10, RZ ;  /* 0x0000001012157819 */ /* 0x004fca00000006ff */
[----:B------:R-:W-:-:S07]  /*2230*/  FADD.FTZ R10, R10, R21 ;  /* 0x000000150a0a7221 */ /* 0x000fce0000010000 */
.L_x_87:
[----:B------:R-:W-:Y:S05]  /*2240*/  BSYNC B3 ;  /* 0x0000000000037941 */ /* 0x000fea0003800000 */
.L_x_86:
[----:B------:R-:W-:Y:S02]  /*2250*/  ISETP.NE.U32.AND P1, PT, R16, 0x1, PT ;  /* 0x000000011000780c */ /* 0x000fe40003f25070 */
[----:B------:R-:W-:Y:S02]  /*2260*/  IADD3 R18, P2, R4, 0x1, RZ ;  /* 0x0000000104127810 */ /* 0x000fe40007f5e0ff */
[----:B------:R-:W-:-:S03]  /*2270*/  ISETP.NE.AND.EX P1, PT, RZ, RZ, PT, P1 ;  /* 0x000000ffff00720c */ /* 0x000fc60003f25310 */
[----:B------:R-:W-:-:S10]  /*2280*/  IMAD.X R19, RZ, RZ, R5, P2 ;  /* 0x000000ffff137224 */ /* 0x000fd400010e0605 */
        /* <DEDUP_REMOVED lines=16> */
[----:B------:R-:W-:Y:S05]  /*2390*/  CALL.REL.NOINC `($__internal_5_$__cuda_sm20_rem_s64) ;  /* 0x0000003c00407944 */ /* 0x000fea0003c00000 */
[----:B------:R-:W-:-:S04]  /*23a0*/  ISETP.NE.U32.AND P2, PT, R38, RZ, PT ;  /* 0x000000ff2600720c */ /* 0x000fc80003f45070 */
[----:B------:R-:W-:Y:S01]  /*23b0*/  ISETP.NE.AND.EX P2, PT, R39, RZ, PT, P2 ;  /* 0x000000ff2700720c */ /* 0x000fe20003f45320 */
[----:B------:R-:W-:-:S12]  /*23c0*/  BRA `(.L_x_101) ;  /* 0x0000000000507947 */ /* 0x000fd80003800000 */
.L_x_100:
[----:B------:R-:W-:Y:S02]  /*23d0*/  ULDC UR8, c[0x0][0x268] ;  /* 0x00009a0000087ab9 */ /* 0x000fe40000000800 */
        /* <DEDUP_REMOVED lines=16> */
[----:B------:R-:W-:-:S04]  /*24e0*/  @!P3 LOP3.LUT R2, RZ, UR8, RZ, 0x33, !PT ;  /* 0x00000008ff02bc12 */ /* 0x000fc8000f8e33ff */
[----:B------:R-:W-:-:S04]  /*24f0*/  ISETP.NE.U32.AND P2, PT, R2, RZ, PT ;  /* 0x000000ff0200720c */ /* 0x000fc80003f45070 */
[----:B------:R-:W-:-:S13]  /*2500*/  ISETP.NE.AND.EX P2, PT, RZ, RZ, PT, P2 ;  /* 0x000000ffff00720c */ /* 0x000fda0003f45320 */
.L_x_101:
[----:B------:R-:W-:Y:S05]  /*2510*/  BSYNC B4 ;  /* 0x0000000000047941 */ /* 0x000fea0003800000 */
.L_x_99:
[----:B------:R-:W-:Y:S05]  /*2520*/  @P2 BRA `(.L_x_98) ;  /* 0x0000000400802947 */ /* 0x000fea0003800000 */
        /* <DEDUP_REMOVED lines=9> */
[----:B------:R-:W-:Y:S02]  /*25c0*/  IMAD.MOV.U32 R18, RZ, RZ, R36 ;  /* 0x000000ffff127224 */ /* 0x000fe400078e0024 */
[----:B------:R-:W-:Y:S01]  /*25d0*/  IMAD.MOV.U32 R19, RZ, RZ, R37 ;  /* 0x000000ffff137224 */ /* 0x000fe200078e0025 */
[----:B------:R-:W-:Y:S06]  /*25e0*/  BRA `(.L_x_104) ;  /* 0x0000000000507947 */ /* 0x000fec0003800000 */
.L_x_103:
        /* <DEDUP_REMOVED lines=16> */
[----:B------:R-:W-:Y:S01]  /*26f0*/  ISETP.GE.U32.AND P3, PT, R19, UR8, PT ;  /* 0x0000000813007c0c */ /* 0x000fe2000bf66070 */
[----:B------:R-:W-:-:S12]  /*2700*/  IMAD.MOV.U32 R19, RZ, RZ, RZ ;  /* 0x000000ffff137224 */ /* 0x000fd800078e00ff */
[----:B------:R-:W-:Y:S02]  /*2710*/  @P3 IADD3 R18, R18, 0x1, RZ ;  /* 0x0000000112123810 */ /* 0x000fe40007ffe0ff */
[----:B------:R-:W-:-:S07]  /*2720*/  @!P4 LOP3.LUT R18, RZ, UR8, RZ, 0x33, !PT ;  /* 0x00000008ff12cc12 */ /* 0x000fce000f8e33ff */
.L_x_104:
[----:B------:R-:W-:Y:S05]  /*2730*/  BSYNC B4 ;  /* 0x0000000000047941 */ /* 0x000fea0003800000 */
.L_x_102:
        /* <DEDUP_REMOVED lines=10> */
.L_x_106:
        /* <DEDUP_REMOVED lines=11> */
[----:B------:R-:W-:Y:S01]  /*2890*/  IMAD.MOV.U32 R37, RZ, RZ, RZ ;  /* 0x000000ffff257224 */ /* 0x000fe200078e00ff */
[----:B------:R-:W-:-:S05]  /*28a0*/  IADD3 R21, -R36, RZ, RZ ;  /* 0x000000ff24157210 */ /* 0x000fca0007ffe1ff */
[----:B------:R-:W-:-:S05]  /*28b0*/  IMAD R21, R21, UR8, R12 ;  /* 0x0000000815157c24 */ /* 0x000fca000f8e020c */
[----:B------:R-:W-:-:S13]  /*28c0*/  ISETP.GE.U32.AND P1, PT, R21, UR8, PT ;  /* 0x0000000815007c0c */ /* 0x000fda000bf26070 */
[----:B------:R-:W-:Y:S02]  /*28d0*/  @P1 VIADD R21, R21, -UR8 ;  /* 0x8000000815151c36 */ /* 0x000fe40008000000 */
[----:B------:R-:W-:-:S03]  /*28e0*/  @P1 VIADD R36, R36, 0x1 ;  /* 0x0000000124241836 */ /* 0x000fc60000000000 */
[----:B------:R-:W-:-:S13]  /*28f0*/  ISETP.GE.U32.AND P2, PT, R21, UR8, PT ;  /* 0x0000000815007c0c */ /* 0x000fda000bf46070 */
[----:B------:R-:W-:Y:S02]  /*2900*/  @P2 IADD3 R36, R36, 0x1, RZ ;  /* 0x0000000124242810 */ /* 0x000fe40007ffe0ff */
[----:B------:R-:W-:-:S07]  /*2910*/  @!P3 LOP3.LUT R36, RZ, UR8, RZ, 0x33, !PT ;  /* 0x00000008ff24bc12 */ /* 0x000fce000f8e33ff */
.L_x_107:
[----:B------:R-:W-:Y:S05]  /*2920*/  BSYNC B4 ;  /* 0x0000000000047941 */ /* 0x000fea0003800000 */
.L_x_105:
[----:B------:R-:W-:Y:S01]  /*2930*/  ULDC.64 UR8, c[0x0][0x230] ;  /* 0x00008c0000087ab9 */ /* 0x000fe20000000a00 */
[----:B------:R-:W-:Y:S01]  /*2940*/  MOV R21, R19 ;  /* 0x0000001300157202 */ /* 0x000fe20000000f00 */
[----:B------:R-:W-:Y:S01]  /*2950*/  IMAD R39, R31, UR8, RZ ;  /* 0x000000081f277c24 */ /* 0x000fe2000f8e02ff */
[----:B------:R-:W-:Y:S01]  /*2960*/  MOV R19, R37 ;  /* 0x0000002500137202 */ /* 0x000fe20000000f00 */
[----:B------:R-:W-:Y:S02]  /*2970*/  IMAD.MOV.U32 R20, RZ, RZ, R18 ;  /* 0x000000ffff147224 */ /* 0x000fe400078e0012 */
[C---:B------:R-:W-:Y:S02]  /*2980*/  IMAD R39, R30.reuse, UR9, R39 ;  /* 0x000000091e277c24 */ /* 0x040fe4000f8e0227 */
[----:B------:R-:W-:Y:S01]  /*2990*/  IMAD.WIDE.U32 R20, R30, UR8, R20 ;  /* 0x000000081e147c25 */ /* 0x000fe2000f8e0014 */
[----:B------:R-:W-:-:S03]  /*29a0*/  ULDC.64 UR8, c[0x0][0x238] ;  /* 0x00008e0000087ab9 */ /* 0x000fc60000000a00 */
[----:B------:R-:W-:Y:S02]  /*29b0*/  IMAD.IADD R2, R39, 0x1, R21 ;  /* 0x0000000127027824 */ /* 0x000fe400078e0215 */
[----:B------:R-:W-:Y:S02]  /*29c0*/  IMAD.MOV.U32 R18, RZ, RZ, R36 ;  /* 0x000000ffff127224 */ /* 0x000fe400078e0024 */
[----:B------:R-:W-:Y:S02]  /*29d0*/  IMAD R21, R2, UR8, RZ ;  /* 0x0000000802157c24 */ /* 0x000fe4000f8e02ff */
[----:B------:R-:W-:-:S04]  /*29e0*/  IMAD.WIDE.U32 R18, R20, UR8, R18 ;  /* 0x0000000814127c25 */ /* 0x000fc8000f8e0012 */
[----:B------:R-:W-:Y:S01]  /*29f0*/  IMAD R21, R20, UR9, R21 ;  /* 0x0000000914157c24 */ /* 0x000fe2000f8e0215 */
[----:B------:R-:W-:-:S03]  /*2a00*/  ULDC.64 UR8, c[0x0][0x270] ;  /* 0x00009c0000087ab9 */ /* 0x000fc60000000a00 */
[----:B------:R-:W-:Y:S02]  /*2a10*/  IMAD.IADD R2, R19, 0x1, R21 ;  /* 0x0000000113027824 */ /* 0x000fe400078e0215 */
[----:B------:R-:W-:-:S04]  /*2a20*/  IMAD.WIDE.U32 R20, R18, UR8, R6 ;  /* 0x0000000812147c25 */ /* 0x000fc8000f8e0006 */
[----:B------:R-:W-:-:S04]  /*2a30*/  IMAD R19, R2, UR8, RZ ;  /* 0x0000000802137c24 */ /* 0x000fc8000f8e02ff */
[----:B------:R-:W-:Y:S01]  /*2a40*/  IMAD R19, R18, UR9, R19 ;  /* 0x0000000912137c24 */ /* 0x000fe2000f8e0213 */
[----:B------:R-:W-:Y:S01]  /*2a50*/  IADD3 R18, P1, R4, 0x1, RZ ;  /* 0x0000000104127810 */ /* 0x000fe20007f3e0ff */
[----:B------:R-:W-:Y:S02]  /*2a60*/  ULDC.64 UR8, c[0x0][0x278] ;  /* 0x00009e0000087ab9 */ /* 0x000fe40000000a00 */
[----:B------:R-:W-:Y:S01]  /*2a70*/  IMAD.IADD R2, R21, 0x1, R19 ;  /* 0x0000000115027824 */ /* 0x000fe200078e0213 */
[----:B------:R-:W-:-:S03]  /*2a80*/  IADD3.X R19, RZ, R5, RZ, P1, !PT ;  /* 0x00000005ff137210 */ /* 0x000fc60000ffe4ff */
[----:B------:R-:W-:Y:S02]  /*2a90*/  IMAD R21, R2, UR8, RZ ;  /* 0x0000000802157c24 */ /* 0x000fe4000f8e02ff */
[----:B------:R-:W-:-:S04]  /*2aa0*/  IMAD.WIDE.U32 R18, R20, UR8, R18 ;  /* 0x0000000814127c25 */ /* 0x000fc8000f8e0012 */
[----:B------:R-:W-:Y:S01]  /*2ab0*/  IMAD R21, R20, UR9, R21 ;  /* 0x0000000914157c24 */ /* 0x000fe2000f8e0215 */
[----:B------:R-:W-:Y:S02]  /*2ac0*/  ULDC.64 UR8, c[0x0][0x218] ;  /* 0x0000860000087ab9 */ /* 0x000fe40000000a00 */
[----:B------:R-:W-:Y:S01]  /*2ad0*/  LEA R20, P1, R18, UR8, 0x1 ;  /* 0x0000000812147c11 */ /* 0x000fe2000f8208ff */
[----:B------:R-:W-:-:S05]  /*2ae0*/  IMAD.IADD R19, R19, 0x1, R21 ;  /* 0x0000000113137824 */ /* 0x000fca00078e0215 */
[----:B------:R-:W-:-:S05]  /*2af0*/  LEA.HI.X R21, R18, UR9, R19, 0x1, P1 ;  /* 0x0000000912157c11 */ /* 0x000fca00088f0c13 */
[----:B------:R-:W2:Y:S02]  /*2b00*/  LDG.E.U16 R20, desc[UR10][R20.64] ;  /* 0x0000000a14147981 */ /* 0x000ea4000c1e1500 */
[----:B--2---:R-:W-:-:S04]  /*2b10*/  IMAD.U32 R19, R20, 0x10000, RZ ;  /* 0x0001000014137824 */ /* 0x004fc800078e00ff */
[----:B------:R-:W-:-:S07]  /*2b20*/  FADD.FTZ R10, R10, R19 ;  /* 0x000000130a0a7221 */ /* 0x000fce0000010000 */
.L_x_98:
[----:B------:R-:W-:Y:S05]  /*2b30*/  BSYNC B3 ;  /* 0x0000000000037941 */ /* 0x000fea0003800000 */
.L_x_97:
[----:B------:R-:W-:Y:S02]  /*2b40*/  ISETP.NE.U32.AND P2, PT, R16, 0x2, PT ;  /* 0x000000021000780c */ /* 0x000fe40003f45070 */
[----:B------:R-:W-:Y:S02]  /*2b50*/  ISETP.NE.U32.AND P1, PT, R22, RZ, PT ;  /* 0x000000ff1600720c */ /* 0x000fe40003f25070 */
[----:B------:R-:W-:Y:S02]  /*2b60*/  ISETP.NE.AND.EX P2, PT, RZ, RZ, PT, P2 ;  /* 0x000000ffff00720c */ /* 0x000fe40003f45320 */
[C---:B------:R-:W-:Y:S02]  /*2b70*/  IADD3 R18, P4, R4.reuse, 0x2, RZ ;  /* 0x0000000204127810 */ /* 0x040fe40007f9e0ff */
[----:B------:R-:W-:Y:S02]  /*2b80*/  ISETP.NE.OR.EX P1, PT, R23, RZ, !P2, P1 ;  /* 0x000000ff1700720c */ /* 0x000fe40005725710 */
[----:B------:R-:W-:Y:S01]  /*2b90*/  IADD3 R21, P3, R4, 0x3, RZ ;  /* 0x0000000304157810 */ /* 0x000fe20007f7e0ff */
[----:B------:R-:W-:-:S03]  /*2ba0*/  IMAD.X R19, RZ, RZ, R5, P4 ;  /* 0x000000ffff137224 */ /* 0x000fc600020e0605 */
[----:B------:R-:W-:Y:S02]  /*2bb0*/  IADD3.X R2, RZ, R5, RZ, P3, !PT ;  /* 0x00000005ff027210 */ /* 0x000fe40001ffe4ff */
[----:B------:R-:W-:Y:S02]  /*2bc0*/  SEL R18, R18, R21, !P2 ;  /* 0x0000001512127207 */ /* 0x000fe40005000000 */
[----:B------:R-:W-:-:S03]  /*2bd0*/  SEL R19, R19, R2, !P2 ;  /* 0x0000000213137207 */ /* 0x000fc60005000000 */
        /* <DEDUP_REMOVED lines=16> */
.L_x_109:
        /* <DEDUP_REMOVED lines=20> */
.L_x_110:
[----:B------:R-:W-:Y:S05]  /*2e20*/  BSYNC B3 ;  /* 0x0000000000037941 */ /* 0x000fea0003800000 */
.L_x_108:
[----:B------:R-:W-:-:S04]  /*2e30*/  IADD3 R18, P3, R4, 0x3, RZ ;  /* 0x0000000304127810 */ /* 0x000fc80007f7e0ff */
[----:B------:R-:W-:Y:S01]  /*2e40*/  IADD3.X R19, RZ, R5, RZ, P3, !PT ;  /* 0x00000005ff137210 */ /* 0x000fe20001ffe4ff */
[----:B------:R-:W-:Y:S08]  /*2e50*/  @P2 BRA `(.L_x_85) ;  /* 0x0000000400882947 */ /* 0x000ff00003800000 */
        /* <DEDUP_REMOVED lines=12> */
.L_x_112:
        /* <DEDUP_REMOVED lines=20> */
.L_x_113:
[----:B------:R-:W-:Y:S05]  /*3060*/  BSYNC B3 ;  /* 0x0000000000037941 */ /* 0x000fea0003800000 */
.L_x_111:
        /* <DEDUP_REMOVED lines=10> */
.L_x_115:
        /* <DEDUP_REMOVED lines=9> */
[----:B------:R-:W-:-:S04]  /*31a0*/  IMAD.HI.U32 R36, R21, R37, R20 ;  /* 0x0000002515247227 */ /* 0x000fc800078e0014 */
[----:B------:R-:W-:Y:S02]  /*31b0*/  IMAD.MOV.U32 R37, RZ, RZ, RZ ;  /* 0x000000ffff257224 */ /* 0x000fe400078e00ff */
        /* <DEDUP_REMOVED lines=9> */
.L_x_116:
[----:B------:R-:W-:Y:S05]  /*3250*/  BSYNC B3 ;  /* 0x0000000000037941 */ /* 0x000fea0003800000 */
.L_x_114:
        /* <DEDUP_REMOVED lines=19> */
[----:B------:R-:W-:-:S03]  /*3390*/  ULDC.64 UR8, c[0x0][0x278] ;  /* 0x00009e0000087ab9 */ /* 0x000fc60000000a00 */
[----:B------:R-:W-:Y:S01]  /*33a0*/  IADD3 R2, R21, R19, RZ ;  /* 0x0000001315027210 */ /* 0x000fe20007ffe0ff */
[----:B------:R-:W-:-:S04]  /*33b0*/  IMAD.X R19, RZ, RZ, R5, P1 ;  /* 0x000000ffff137224 */ /* 0x000fc800008e0605 */
[----:B------:R-:W-:Y:S02]  /*33c0*/  IMAD R21, R2, UR8, RZ ;  /* 0x0000000802157c24 */ /* 0x000fe4000f8e02ff */
[----:B------:R-:W-:-:S04]  /*33d0*/  IMAD.WIDE.U32 R18, R20, UR8, R18 ;  /* 0x0000000814127c25 */ /* 0x000fc8000f8e0012 */
[----:B------:R-:W-:Y:S01]  /*33e0*/  IMAD R21, R20, UR9, R21 ;  /* 0x0000000914157c24 */ /* 0x000fe2000f8e0215 */
[----:B------:R-:W-:Y:S02]  /*33f0*/  ULDC.64 UR8, c[0x0][0x218] ;  /* 0x0000860000087ab9 */ /* 0x000fe40000000a00 */
[----:B------:R-:W-:Y:S01]  /*3400*/  LEA R20, P1, R18, UR8, 0x1 ;  /* 0x0000000812147c11 */ /* 0x000fe2000f8208ff */
[----:B------:R-:W-:-:S05]  /*3410*/  IMAD.IADD R19, R19, 0x1, R21 ;  /* 0x0000000113137824 */ /* 0x000fca00078e0215 */
[----:B------:R-:W-:-:S05]  /*3420*/  LEA.HI.X R21, R18, UR9, R19, 0x1, P1 ;  /* 0x0000000912157c11 */ /* 0x000fca00088f0c13 */
[----:B------:R-:W2:Y:S01]  /*3430*/  LDG.E.U16 R20, desc[UR10][R20.64] ;  /* 0x0000000a14147981 */ /* 0x000ea2000c1e1500 */
[----:B------:R-:W-:-:S05]  /*3440*/  IADD3 R18, P1, R4, 0x3, RZ ;  /* 0x0000000304127810 */ /* 0x000fca0007f3e0ff */
[----:B------:R-:W-:Y:S01]  /*3450*/  IMAD.X R19, RZ, RZ, R5, P1 ;  /* 0x000000ffff137224 */ /* 0x000fe200008e0605 */
[----:B--2---:R-:W-:-:S05]  /*3460*/  SHF.L.U32 R37, R20, 0x10, RZ ;  /* 0x0000001014257819 */ /* 0x004fca00000006ff */
[----:B------:R-:W-:-:S07]  /*3470*/  FADD.FTZ R10, R10, R37 ;  /* 0x000000250a0a7221 */ /* 0x000fce0000010000 */
.L_x_85:
[----:B------:R-:W-:Y:S05]  /*3480*/  BSYNC B2 ;  /* 0x0000000000027941 */ /* 0x000fea0003800000 */
.L_x_84:
[----:B------:R-:W-:Y:S01]  /*3490*/  ULDC.64 UR8, c[0x0][0x278] ;  /* 0x00009e0000087ab9 */ /* 0x000fe20000000a00 */
[----:B------:R-:W-:Y:S01]  /*34a0*/  IADD3 R2, P1, -R28, -0x2, RZ ;  /* 0xfffffffe1c027810 */ /* 0x000fe20007f3e1ff */
[----:B------:R-:W-:Y:S02]  /*34b0*/  ULOP3.LUT UR8, URZ, UR8, URZ, 0x33, !UPT ;  /* 0x000000083f087292 */ /* 0x000fe4000f8e333f */
[----:B------:R-:W-:Y:S01]  /*34c0*/  ULOP3.LUT UR9, URZ, UR9, URZ, 0x33, !UPT ;  /* 0x000000093f097292 */ /* 0x000fe2000f8e333f */
[----:B------:R-:W-:-:S03]  /*34d0*/  IADD3.X R20, ~R29, -0x1, RZ, P1, !PT ;  /* 0xffffffff1d147810 */ /* 0x000fc60000ffe5ff */
[----:B------:R-:W-:-:S04]  /*34e0*/  ISETP.GT.U32.AND P1, PT, R2, UR8, PT ;  /* 0x0000000802007c0c */ /* 0x000fc8000bf24070 */
[----:B------:R-:W-:-:S04]  /*34f0*/  ISETP.GT.AND.EX P1, PT, R20, UR9, PT, P1 ;  /* 0x0000000914007c0c */ /* 0x000fc8000bf24310 */
[----:B------:R-:W-:Y:S02]  /*3500*/  SEL R21, R2, UR8, P1 ;  /* 0x0000000802157c07 */ /* 0x000fe40008800000 */
[----:B------:R-:W-:Y:S02]  /*3510*/  SEL R20, R20, UR9, P1 ;  /* 0x0000000914147c07 */ /* 0x000fe40008800000 */
[----:B------:R-:W-:-:S04]  /*3520*/  IADD3 R2, P2, P3, -R21, -0x2, -R4 ;  /* 0xfffffffe15027810 */ /* 0x000fc80007b5e904 */
[----:B------:R-:W-:Y:S02]  /*3530*/  ISETP.GE.U32.AND P1, PT, R2, 0x3, PT ;  /* 0x000000030200780c */ /* 0x000fe40003f26070 */
[----:B------:R-:W-:-:S04]  /*3540*/  IADD3.X R2, ~R20, -0x1, ~R5, P2, P3 ;  /* 0xffffffff14027810 */ /* 0x000fc800017e6d05 */
[----:B------:R-:W-:-:S13]  /*3550*/  ISETP.GE.U32.AND.EX P1, PT, R2, RZ, PT, P1 ;  /* 0x000000ff0200720c */ /* 0x000fda0003f26110 */
[----:B------:R-:W-:Y:S05]  /*3560*/  @!P1 BRA `(.L_x_80) ;  /* 0x0000002400209947 */ /* 0x000fea0003800000 */
[----:B------:R-:W-:Y:S01]  /*3570*/  IADD3 R40, P5, RZ, -R18, RZ ;  /* 0x80000012ff287210 */ /* 0x000fe20007fbe0ff */
[----:B------:R-:W-:Y:S01]  /*3580*/  ULDC.64 UR8, c[0x0][0x258] ;  /* 0x0000960000087ab9 */ /* 0x000fe20000000a00 */
[C---:B------:R-:W-:Y:S01]  /*3590*/  IADD3 R20, P4, R18.reuse, 0x1, RZ ;  /* 0x0000000112147810 */ /* 0x040fe20007f9e0ff */
[----:B------:R-:W-:Y:S01]  /*35a0*/  IMAD.MOV.U32 R44, RZ, RZ, R34 ;  /* 0x000000ffff2c7224 */ /* 0x000fe200078e0022 */
[C---:B------:R-:W-:Y:S01]  /*35b0*/  IADD3 R2, P1, R18.reuse, 0x2, RZ ;  /* 0x0000000212027810 */ /* 0x040fe20007f3e0ff */
[--C-:B------:R-:W-:Y:S01]  /*35c0*/  IMAD.X R39, RZ, RZ, ~R19.reuse, P5 ;  /* 0x000000ffff277224 */ /* 0x100fe200028e0e13 */
[----:B------:R-:W-:Y:S02]  /*35d0*/  IADD3 R37, P2, R18, 0x3, RZ ;  /* 0x0000000312257810 */ /* 0x000fe40007f5e0ff */
[----:B------:R-:W-:Y:S01]  /*35e0*/  IADD3 R41, P3, RZ, -R20, RZ ;  /* 0x80000014ff297210 */ /* 0x000fe20007f7e0ff */
[--C-:B------:R-:W-:Y:S01]  /*35f0*/  IMAD.X R20, RZ, RZ, R19.reuse, P4 ;  /* 0x000000ffff147224 */ /* 0x100fe200020e0613 */
[----:B------:R-:W-:Y:S01]  /*3600*/  IADD3 R43, P5, RZ, -R2, RZ ;  /* 0x80000002ff2b7210 */ /* 0x000fe20007fbe0ff */
[----:B------:R-:W-:Y:S01]  /*3610*/  IMAD R39, R39, UR8, RZ ;  /* 0x0000000827277c24 */ /* 0x000fe2000f8e02ff */
[----:B------:R-:W-:Y:S01]  /*3620*/  IADD3.X R36, RZ, R19, RZ, P1, !PT ;  /* 0x00000013ff247210 */ /* 0x000fe20000ffe4ff */
[----:B------:R-:W-:Y:S01]  /*3630*/  IMAD.X R2, RZ, RZ, R19, P2 ;  /* 0x000000ffff027224 */ /* 0x000fe200010e0613 */
[----:B------:R-:W-:Y:S01]  /*3640*/  MOV R45, R35 ;  /* 0x00000023002d7202 */ /* 0x000fe20000000f00 */
[----:B------:R-:W-:Y:S01]  /*3650*/  IMAD.X R38, RZ, RZ, ~R20, P3 ;  /* 0x000000ffff267224 */ /* 0x000fe200018e0e14 */
[----:B------:R-:W-:Y:S01]  /*3660*/  IADD3 R37, P4, RZ, -R37, RZ ;  /* 0x80000025ff257210 */ /* 0x000fe20007f9e0ff */
[C---:B------:R-:W-:Y:S01]  /*3670*/  IMAD R39, R40.reuse, UR9, R39 ;  /* 0x0000000928277c24 */ /* 0x040fe2000f8e0227 */
[----:B------:R-:W-:Y:S01]  /*3680*/  IADD3.X R36, RZ, ~R36, RZ, P5, !PT ;  /* 0x80000024ff247210 */ /* 0x000fe20002ffe4ff */
[----:B------:R-:W-:Y:S01]  /*3690*/  IMAD.WIDE.U32 R20, R40, UR8, R44 ;  /* 0x0000000828147c25 */ /* 0x000fe2000f8e002c */
[----:B------:R-:W-:-:S03]  /*36a0*/  SHF.L.U32 R46, R18, 0x1, RZ ;  /* 0x00000001122e7819 */ /* 0x000fc600000006ff */
[----:B------:R-:W-:Y:S02]  /*36b0*/  IMAD.X R42, RZ, RZ, ~R2, P4 ;  /* 0x000000ffff2a7224 */ /* 0x000fe400020e0e02 */
[----:B------:R-:W-:Y:S02]  /*36c0*/  IMAD R2, R38, UR8, RZ ;  /* 0x0000000826027c24 */ /* 0x000fe4000f8e02ff */
[----:B------:R-:W-:Y:S02]  /*36d0*/  IMAD R36, R36, UR8, RZ ;  /* 0x0000000824247c24 */ /* 0x000fe4000f8e02ff */
[----:B------:R-:W-:Y:S02]  /*36e0*/  IMAD.IADD R21, R21, 0x1, R39 ;  /* 0x0000000115157824 */ /* 0x000fe400078e0227 */
[----:B------:R-:W-:Y:S02]  /*36f0*/  IMAD R39, R41, UR9, R2 ;  /* 0x0000000929277c24 */ /* 0x000fe4000f8e0202 */
[----:B------:R-:W-:-:S02]  /*3700*/  IMAD R2, R42, UR8, RZ ;  /* 0x000000082a027c24 */ /* 0x000fc4000f8e02ff */
[----:B------:R-:W-:Y:S02]  /*3710*/  IMAD R47, R43, UR9, R36 ;  /* 0x000000092b2f7c24 */ /* 0x000fe4000f8e0224 */
[----:B------:R-:W-:-:S04]  /*3720*/  IMAD.WIDE.U32 R40, R41, UR8, R44 ;  /* 0x0000000829287c25 */ /* 0x000fc8000f8e002c */
[----:B------:R-:W-:Y:S01]  /*3730*/  IMAD.WIDE.U32 R42, R43, UR8, R44 ;  /* 0x000000082b2a7c25 */ /* 0x000fe2000f8e002c */
[----:B------:R-:W-:-:S03]  /*3740*/  IADD3 R41, R41, R39, RZ ;  /* 0x0000002729297210 */ /* 0x000fc60007ffe0ff */
[----:B------:R-:W-:-:S04]  /*3750*/  IMAD.WIDE.U32 R44, R37, UR8, R44 ;  /* 0x00000008252c7c25 */ /* 0x000fc8000f8e002c */
[----:B------:R-:W-:Y:S02]  /*3760*/  IMAD R37, R37, UR9, R2 ;  /* 0x0000000925257c24 */ /* 0x000fe4000f8e0202 */
[----:B------:R-:W-:Y:S01]  /*3770*/  IMAD.IADD R43, R43, 0x1, R47 ;  /* 0x000000012b2b7824 */ /* 0x000fe200078e022f */
[----:B------:R-:W-:Y:S01]  /*3780*/  SHF.L.U64.HI R47, R18, 0x1, R19 ;  /* 0x00000001122f7819 */ /* 0x000fe20000010213 */
[----:B------:R-:W-:-:S07]  /*3790*/  IMAD.IADD R45, R45, 0x1, R37 ;  /* 0x000000012d2d7824 */ /* 0x000fce00078e0225 */
.L_x_161:
        /* <DEDUP_REMOVED lines=19> */
.L_x_120:
[----:B------:R-:W-:Y:S02]  /*38d0*/  ULDC UR8, c[0x0][0x268] ;  /* 0x00009a0000087ab9 */ /* 0x000fe40000000800 */
        /* <DEDUP_REMOVED lines=13> */
[----:B------:R-:W-:-:S04]  /*39b0*/  @P2 IADD3 R2, R2, -UR8, RZ ;  /* 0x8000000802022c10 */ /* 0x000fc8000fffe0ff */
[----:B------:R-:W-:-:S13]  /*39c0*/  ISETP.GE.U32.AND P2, PT, R2, UR8, PT ;  /* 0x0000000802007c0c */ /* 0x000fda000bf46070 */
[----:B------:R-:W-:Y:S01]  /*39d0*/  @P2 VIADD R2, R2, -UR8 ;  /* 0x8000000802022c36 */ /* 0x000fe20008000000 */
[----:B------:R-:W-:-:S04]  /*39e0*/  @!P3 LOP3.LUT R2, RZ, UR8, RZ, 0x33, !PT ;  /* 0x00000008ff02bc12 */ /* 0x000fc8000f8e33ff */
[----:B------:R-:W-:-:S04]  /*39f0*/  ISETP.NE.U32.AND P2, PT, R2, RZ, PT ;  /* 0x000000ff0200720c */ /* 0x000fc80003f45070 */
[----:B------:R-:W-:-:S13]  /*3a00*/  ISETP.NE.AND.EX P2, PT, RZ, RZ, PT, P2 ;  /* 0x000000ffff00720c */ /* 0x000fda0003f45320 */
.L_x_121:
[----:B------:R-:W-:Y:S05]  /*3a10*/  BSYNC B3 ;  /* 0x0000000000037941 */ /* 0x000fea0003800000 */
.L_x_119:
        /* <DEDUP_REMOVED lines=10> */
[----:B------:R-:W-:Y:S01]  /*3ac0*/  MOV R38, R36 ;  /* 0x0000002400267202 */ /* 0x000fe20000000f00 */
[----:B------:R-:W-:Y:S01]  /*3ad0*/  IMAD.MOV.U32 R39, RZ, RZ, R37 ;  /* 0x000000ffff277224 */ /* 0x000fe200078e0025 */
[----:B------:R-:W-:Y:S06]  /*3ae0*/  BRA `(.L_x_124) ;  /* 0x0000000000507947 */ /* 0x000fec0003800000 */
.L_x_123:
        /* <DEDUP_REMOVED lines=10> */
[----:B------:R-:W-:Y:S01]  /*3b90*/  IMAD.HI.U32 R38, R39, R24, RZ ;  /* 0x0000001827267227 */ /* 0x000fe200078e00ff */
[----:B------:R-:W-:-:S03]  /*3ba0*/  HFMA2.MMA R39, -RZ, RZ, 0, 0 ;  /* 0x00000000ff277435 */ /* 0x000fc600000001ff */
        /* <DEDUP_REMOVED lines=8> */
.L_x_124:
[----:B------:R-:W-:Y:S05]  /*3c30*/  BSYNC B3 ;  /* 0x0000000000037941 */ /* 0x000fea0003800000 */
.L_x_122:
        /* <DEDUP_REMOVED lines=13> */
.L_x_126:
        /* <DEDUP_REMOVED lines=16> */
[----:B------:R-:W-:Y:S02]  /*3e10*/  ISETP.GE.U32.AND P3, PT, R37, UR8, PT ;  /* 0x0000000825007c0c */ /* 0x000fe4000bf66070 */
[----:B------:R-:W-:-:S11]  /*3e20*/  MOV R37, RZ ;  /* 0x000000ff00257202 */ /* 0x000fd60000000f00 */
[----:B------:R-:W-:Y:S01]  /*3e30*/  @P3 VIADD R36, R36, 0x1 ;  /* 0x0000000124243836 */ /* 0x000fe20000000000 */
[----:B------:R-:W-:-:S07]  /*3e40*/  @!P4 LOP3.LUT R36, RZ, UR8, RZ, 0x33, !PT ;  /* 0x00000008ff24cc12 */ /* 0x000fce000f8e33ff */
.L_x_127:
[----:B------:R-:W-:Y:S05]  /*3e50*/  BSYNC B3 ;  /* 0x0000000000037941 */ /* 0x000fea0003800000 */
.L_x_125:
[----:B------:R-:W-:Y:S02]  /*3e60*/  ULDC.64 UR8, c[0x0][0x230] ;  /* 0x00008c0000087ab9 */ /* 0x000fe40000000a00 */
[----:B------:R-:W-:Y:S02]  /*3e70*/  IMAD R49, R31, UR8, RZ ;  /* 0x000000081f317c24 */ /* 0x000fe4000f8e02ff */
[----:B------:R-:W-:-:S04]  /*3e80*/  IMAD.WIDE.U32 R38, R30, UR8, R38 ;  /* 0x000000081e267c25 */ /* 0x000fc8000f8e0026 */
[----:B------:R-:W-:Y:S01]  /*3e90*/  IMAD R49, R30, UR9, R49 ;  /* 0x000000091e317c24 */ /* 0x000fe2000f8e0231 */
[----:B------:R-:W-:Y:S02]  /*3ea0*/  ULDC.64 UR8, c[0x0][0x238] ;  /* 0x00008e0000087ab9 */ /* 0x000fe40000000a00 */
[----:B------:R-:W-:-:S04]  /*3eb0*/  IMAD.WIDE.U32 R36, R38, UR8, R36 ;  /* 0x0000000826247c25 */ /* 0x000fc8000f8e0024 */
[----:B------:R-:W-:-:S04]  /*3ec0*/  IMAD.IADD R2, R49, 0x1, R39 ;  /* 0x0000000131027824 */ /* 0x000fc800078e0227 */
[----:B------:R-:W-:-:S04]  /*3ed0*/  IMAD R39, R2, UR8, RZ ;  /* 0x0000000802277c24 */ /* 0x000fc8000f8e02ff */
[----:B------:R-:W-:Y:S01]  /*3ee0*/  IMAD R39, R38, UR9, R39 ;  /* 0x0000000926277c24 */ /* 0x000fe2000f8e0227 */
[----:B------:R-:W-:-:S03]  /*3ef0*/  ULDC.64 UR8, c[0x0][0x270] ;  /* 0x00009c0000087ab9 */ /* 0x000fc60000000a00 */
[----:B------:R-:W-:Y:S02]  /*3f00*/  IMAD.IADD R2, R37, 0x1, R39 ;  /* 0x0000000125027824 */ /* 0x000fe400078e0227 */
[----:B------:R-:W-:-:S04]  /*3f10*/  IMAD.WIDE.U32 R38, R36, UR8, R6 ;  /* 0x0000000824267c25 */ /* 0x000fc8000f8e0006 */
[----:B------:R-:W-:-:S04]  /*3f20*/  IMAD R37, R2, UR8, RZ ;  /* 0x0000000802257c24 */ /* 0x000fc8000f8e02ff */
[----:B------:R-:W-:Y:S01]  /*3f30*/  IMAD R49, R36, UR9, R37 ;  /* 0x0000000924317c24 */ /* 0x000fe2000f8e0225 */
[----:B------:R-:W-:Y:S01]  /*3f40*/  ULDC.64 UR8, c[0x0][0x218] ;  /* 0x0000860000087ab9 */ /* 0x000fe20000000a00 */
[----:B------:R-:W-:-:S03]  /*3f50*/  IMAD.WIDE.U32 R36, R38, UR6, R46 ;  /* 0x0000000626247c25 */ /* 0x000fc6000f8e002e */
[----:B------:R-:W-:Y:S01]  /*3f60*/  IADD3 R2, R39, R49, RZ ;  /* 0x0000003127027210 */ /* 0x000fe20007ffe0ff */
[----:B------:R-:W-:Y:S01]  /*3f70*/  IMAD R39, R38, UR5, RZ ;  /* 0x0000000526277c24 */ /* 0x000fe2000f8e02ff */
[----:B------:R-:W-:-:S03]  /*3f80*/  IADD3 R36, P2, R36, UR8, RZ ;  /* 0x0000000824247c10 */ /* 0x000fc6000ff5e0ff */
[----:B------:R-:W-:-:S05]  /*3f90*/  IMAD R39, R2, UR6, R39 ;  /* 0x0000000602277c24 */ /* 0x000fca000f8e0227 */
[----:B------:R-:W-:-:S05]  /*3fa0*/  IADD3.X R37, R37, UR9, R39, P2, !PT ;  /* 0x0000000925257c10 */ /* 0x000fca00097fe427 */
[----:B------:R-:W2:Y:S02]  /*3fb0*/  LDG.E.U16 R36, desc[UR10][R36.64] ;  /* 0x0000000a24247981 */ /* 0x000ea4000c1e1500 */
[----:B--2---:R-:W-:-:S04]  /*3fc0*/  IMAD.U32 R39, R36, 0x10000, RZ ;  /* 0x0001000024277824 */ /* 0x004fc800078e00ff */
[----:B------:R-:W-:-:S07]  /*3fd0*/  FADD.FTZ R10, R10, R39 ;  /* 0x000000270a0a7221 */ /* 0x000fce0000010000 */
.L_x_118:
[----:B------:R-:W-:Y:S05]  /*3fe0*/  BSYNC B2 ;  /* 0x0000000000027941 */ /* 0x000fea0003800000 */
.L_x_117:
[----:B------:R-:W-:Y:S04]  /*3ff0*/  BSSY B2, `(.L_x_128) ;  /* 0x0000082000027945 */ /* 0x000fe80003800000 */
        /* <DEDUP_REMOVED lines=16> */
.L_x_131:
        /* <DEDUP_REMOVED lines=20> */
.L_x_132:
[----:B------:R-:W-:Y:S05]  /*4240*/  BSYNC B3 ;  /* 0x0000000000037941 */ /* 0x000fea0003800000 */
.L_x_130:
        /* <DEDUP_REMOVED lines=13> */
.L_x_134:
        /* <DEDUP_REMOVED lines=20> */
.L_x_135:
[----:B------:R-:W-:Y:S05]  /*4460*/  BSYNC B3 ;  /* 0x0000000000037941 */ /* 0x000fea0003800000 */
.L_x_133:
        /* <DEDUP_REMOVED lines=13> */
.L_x_137:
        /* <DEDUP_REMOVED lines=20> */
.L_x_138:
[----:B------:R-:W-:Y:S05]  /*4680*/  BSYNC B3 ;  /* 0x0000000000037941 */ /* 0x000fea0003800000 */
.L_x_136:
        /* <DEDUP_REMOVED lines=9> */
[----:B------:R-:W-:-:S04]  /*4720*/  ULDC.64 UR8, c[0x0][0x270] ;  /* 0x00009c0000087ab9 */ /* 0x000fc80000000a00 */
[----:B------:R-:W-:Y:S01]  /*4730*/  IADD3 R2, R37, R39, RZ ;  /* 0x0000002725027210 */ /* 0x000fe20007ffe0ff */
[----:B------:R-:W-:-:S04]  /*4740*/  IMAD.WIDE.U32 R38, R36, UR8, R6 ;  /* 0x0000000824267c25 */ /* 0x000fc8000f8e0006 */
[----:B------:R-:W-:-:S04]  /*4750*/  IMAD R37, R2, UR8, RZ ;  /* 0x0000000802257c24 */ /* 0x000fc8000f8e02ff */
[----:B------:R-:W-:Y:S01]  /*4760*/  IMAD R49, R36, UR9, R37 ;  /* 0x0000000924317c24 */ /* 0x000fe2000f8e0225 */
[----:B------:R-:W-:Y:S01]  /*4770*/  ULDC.64 UR8, c[0x0][0x218] ;  /* 0x0000860000087ab9 */ /* 0x000fe20000000a00 */
[----:B------:R-:W-:-:S04]  /*4780*/  IMAD.WIDE.U32 R36, R38, UR6, R46 ;  /* 0x0000000626247c25 */ /* 0x000fc8000f8e002e */
[----:B------:R-:W-:Y:S01]  /*4790*/  IMAD.IADD R2, R39, 0x1, R49 ;  /* 0x0000000127027824 */ /* 0x000fe200078e0231 */
[----:B------:R-:W-:Y:S01]  /*47a0*/  IADD3 R36, P2, R36, UR8, RZ ;  /* 0x0000000824247c10 */ /* 0x000fe2000ff5e0ff */
[----:B------:R-:W-:-:S04]  /*47b0*/  IMAD R39, R38, UR5, RZ ;  /* 0x0000000526277c24 */ /* 0x000fc8000f8e02ff */
[----:B------:R-:W-:-:S05]  /*47c0*/  IMAD R39, R2, UR6, R39 ;  /* 0x0000000602277c24 */ /* 0x000fca000f8e0227 */
[----:B------:R-:W-:-:S05]  /*47d0*/  IADD3.X R37, R37, UR9, R39, P2, !PT ;  /* 0x0000000925257c10 */ /* 0x000fca00097fe427 */
[----:B------:R-:W2:Y:S02]  /*47e0*/  LDG.E.U16 R36, desc[UR10][R36.64+0x2] ;  /* 0x0000020a24247981 */ /* 0x000ea4000c1e1500 */
[----:B--2---:R-:W-:-:S04]  /*47f0*/  IMAD.U32 R39, R36, 0x10000, RZ ;  /* 0x0001000024277824 */ /* 0x004fc800078e00ff */
[----:B------:R-:W-:-:S07]  /*4800*/  FADD.FTZ R10, R10, R39 ;  /* 0x000000270a0a7221 */ /* 0x000fce0000010000 */
.L_x_129:
[----:B------:R-:W-:Y:S05]  /*4810*/  BSYNC B2 ;  /* 0x0000000000027941 */ /* 0x000fea0003800000 */
.L_x_128:
        /* <DEDUP_REMOVED lines=17> */
.L_x_142:
        /* <DEDUP_REMOVED lines=20> */
.L_x_143:
[----:B------:R-:W-:Y:S05]  /*4a70*/  BSYNC B3 ;  /* 0x0000000000037941 */ /* 0x000fea0003800000 */
.L_x_141:
[----:B------:R-:W-:Y:S05]  /*4a80*/  @P2 BRA `(.L_x_140) ;  /* 0x0000000400682947 */ /* 0x000fea0003800000 */
[----:B------:R-:W-:Y:S04]  /*4a90*/  BSSY B3, `(.L_x_144) ;  /* 0x0000020000037945 */ /* 0x000fe80003800000 */
[----:B------:R-:W-:Y:S05]  /*4aa0*/  @!P0 BRA `(.L_x_145) ;  /* 0x0000000000288947 */ /* 0x000fea0003800000 */
[----:B------:R-:W-:Y:S01]  /*4ab0*/  ULDC.64 UR8, c[0x0][0x260] ;  /* 0x0000980000087ab9 */ /* 0x000fe20000000a00 */
[----:B------:R-:W-:Y:S01]  /*4ac0*/  IMAD.MOV.U32 R52, RZ, RZ, R24 ;  /* 0x000000ffff347224 */ /* 0x000fe200078e0018 */
[----:B------:R-:W-:Y:S01]  /*4ad0*/  MOV R50, UR8 ;  /* 0x0000000800327c02 */ /* 0x000fe20008000f00 */
[----:B------:R-:W-:Y:S01]  /*4ae0*/  IMAD.U32 R48, RZ, RZ, UR9 ;  /* 0x00000009ff307e24 */ /* 0x000fe2000f8e00ff */
[----:B------:R-:W-:Y:S02]  /*4af0*/  MOV R49, R17 ;  /* 0x0000001100317202 */ /* 0x000fe40000000f00 */
[----:B------:R-:W-:-:S07]  /*4b00*/  MOV R2, 0x4b20 ;  /* 0x00004b2000027802 */ /* 0x000fce0000000f00 */
[----:B------:R-:W-:Y:S05]  /*4b10*/  CALL.REL.NOINC `($__internal_4_$__cuda_sm20_div_s64) ;  /* 0x0000001000107944 */ /* 0x000fea0003c00000 */
[----:B------:R-:W-:Y:S01]  /*4b20*/  IMAD.MOV.U32 R38, RZ, RZ, R36 ;  /* 0x000000ffff267224 */ /* 0x000fe200078e0024 */
[----:B------:R-:W-:Y:S01]  /*4b30*/  MOV R39, R37 ;  /* 0x0000002500277202 */ /* 0x000fe20000000f00 */
[----:B------:R-:W-:Y:S06]  /*4b40*/  BRA `(.L_x_146) ;  /* 0x0000000000507947 */ /* 0x000fec0003800000 */
.L_x_145:
        /* <DEDUP_REMOVED lines=11> */
[----:B------:R-:W-:-:S04]  /*4c00*/  HFMA2.MMA R39, -RZ, RZ, 0, 0 ;  /* 0x00000000ff277435 */ /* 0x000fc800000001ff */
[----:B------:R-:W-:-:S05]  /*4c10*/  IADD3 R37, -R38, RZ, RZ ;  /* 0x000000ff26257210 */ /* 0x000fca0007ffe1ff */
[----:B------:R-:W-:-:S05]  /*4c20*/  IMAD R37, R37, UR8, R24 ;  /* 0x0000000825257c24 */ /* 0x000fca000f8e0218 */
[----:B------:R-:W-:-:S13]  /*4c30*/  ISETP.GE.U32.AND P2, PT, R37, UR8, PT ;  /* 0x0000000825007c0c */ /* 0x000fda000bf46070 */
[----:B------:R-:W-:Y:S01]  /*4c40*/  @P2 VIADD R37, R37, -UR8 ;  /* 0x8000000825252c36 */ /* 0x000fe20008000000 */
[----:B------:R-:W-:-:S04]  /*4c50*/  @P2 IADD3 R38, R38, 0x1, RZ ;  /* 0x0000000126262810 */ /* 0x000fc80007ffe0ff */
[----:B------:R-:W-:-:S13]  /*4c60*/  ISETP.GE.U32.AND P3, PT, R37, UR8, PT ;  /* 0x0000000825007c0c */ /* 0x000fda000bf66070 */
[----:B------:R-:W-:Y:S01]  /*4c70*/  @P3 VIADD R38, R38, 0x1 ;  /* 0x0000000126263836 */ /* 0x000fe20000000000 */
[----:B------:R-:W-:-:S07]  /*4c80*/  @!P4 LOP3.LUT R38, RZ, UR8, RZ, 0x33, !PT ;  /* 0x00000008ff26cc12 */ /* 0x000fce000f8e33ff */
.L_x_146:
[----:B------:R-:W-:Y:S05]  /*4c90*/  BSYNC B3 ;  /* 0x0000000000037941 */ /* 0x000fea0003800000 */
.L_x_144:
        /* <DEDUP_REMOVED lines=12> */
[----:B------:R-:W-:Y:S05]  /*4d60*/  BRA `(.L_x_149) ;  /* 0x0000000000507947 */ /* 0x000fea0003800000 */
.L_x_148:
        /* <DEDUP_REMOVED lines=14> */
[----:B------:R-:W-:Y:S01]  /*4e50*/  @P2 VIADD R37, R37, -UR8 ;  /* 0x8000000825252c36 */ /* 0x000fe20008000000 */
[----:B------:R-:W-:-:S04]  /*4e60*/  @P2 IADD3 R36, R36, 0x1, RZ ;  /* 0x0000000124242810 */ /* 0x000fc80007ffe0ff */
[----:B------:R-:W-:Y:S01]  /*4e70*/  ISETP.GE.U32.AND P3, PT, R37, UR8, PT ;  /* 0x0000000825007c0c */ /* 0x000fe2000bf66070 */
[----:B------:R-:W-:-:S12]  /*4e80*/  HFMA2.MMA R37, -RZ, RZ, 0, 0 ;  /* 0x00000000ff257435 */ /* 0x000fd800000001ff */
[----:B------:R-:W-:Y:S01]  /*4e90*/  @P3 VIADD R36, R36, 0x1 ;  /* 0x0000000124243836 */ /* 0x000fe20000000000 */
[----:B------:R-:W-:-:S07]  /*4ea0*/  @!P4 LOP3.LUT R36, RZ, UR8, RZ, 0x33, !PT ;  /* 0x00000008ff24cc12 */ /* 0x000fce000f8e33ff */
.L_x_149:
[----:B------:R-:W-:Y:S05]  /*4eb0*/  BSYNC B3 ;  /* 0x0000000000037941 */ /* 0x000fea0003800000 */
.L_x_147:
        /* <DEDUP_REMOVED lines=13> */
[----:B------:R-:W-:Y:S02]  /*4f90*/  IMAD R49, R36, UR9, R37 ;  /* 0x0000000924317c24 */ /* 0x000fe4000f8e0225 */
[----:B------:R-:W-:-:S04]  /*4fa0*/  IMAD.WIDE.U32 R36, R38, UR6, R46 ;  /* 0x0000000626247c25 */ /* 0x000fc8000f8e002e */
[----:B------:R-:W-:Y:S01]  /*4fb0*/  IMAD.IADD R2, R39, 0x1, R49 ;  /* 0x0000000127027824 */ /* 0x000fe200078e0231 */
[----:B------:R-:W-:Y:S01]  /*4fc0*/  IADD3 R36, P2, R36, UR4, RZ ;  /* 0x0000000424247c10 */ /* 0x000fe2000ff5e0ff */
[----:B------:R-:W-:-:S04]  /*4fd0*/  IMAD R39, R38, UR5, RZ ;  /* 0x0000000526277c24 */ /* 0x000fc8000f8e02ff */
[----:B------:R-:W-:-:S05]  /*4fe0*/  IMAD R39, R2, UR6, R39 ;  /* 0x0000000602277c24 */ /* 0x000fca000f8e0227 */
[----:B------:R-:W-:-:S05]  /*4ff0*/  IADD3.X R37, R37, UR7, R39, P2, !PT ;  /* 0x0000000725257c10 */ /* 0x000fca00097fe427 */
[----:B------:R-:W2:Y:S02]  /*5000*/  LDG.E.U16 R36, desc[UR10][R36.64+-0x2] ;  /* 0xfffffe0a24247981 */ /* 0x000ea4000c1e1500 */
[----:B--2---:R-:W-:-:S05]  /*5010*/  SHF.L.U32 R39, R36, 0x10, RZ ;  /* 0x0000001024277819 */ /* 0x004fca00000006ff */
[----:B------:R-:W-:-:S07]  /*5020*/  FADD.FTZ R10, R10, R39 ;  /* 0x000000270a0a7221 */ /* 0x000fce0000010000 */
.L_x_140:
[----:B------:R-:W-:Y:S05]  /*5030*/  BSYNC B2 ;  /* 0x0000000000027941 */ /* 0x000fea0003800000 */
.L_x_139:
        /* <DEDUP_REMOVED lines=13> */
[----:B------:R-:W-:Y:S05]  /*5110*/  CALL.REL.NOINC `($__internal_5_$__cuda_sm20_rem_s64) ;  /* 0x0000000c00e07944 */ /* 0x000fea0003c00000 */
[----:B------:R-:W-:-:S04]  /*5120*/  ISETP.NE.U32.AND P1, PT, R38, RZ, PT ;  /* 0x000000ff2600720c */ /* 0x000fc80003f25070 */
[----:B------:R-:W-:Y:S01]  /*5130*/  ISETP.NE.AND.EX P1, PT, R39, RZ, PT, P1 ;  /* 0x000000ff2700720c */ /* 0x000fe20003f25310 */
[----:B------:R-:W-:-:S12]  /*5140*/  BRA `(.L_x_154) ;  /* 0x0000000000507947 */ /* 0x000fd80003800000 */
.L_x_153:
        /* <DEDUP_REMOVED lines=20> */
.L_x_154:
[----:B------:R-:W-:Y:S05]  /*5290*/  BSYNC B3 ;  /* 0x0000000000037941 */ /* 0x000fea0003800000 */
.L_x_152:
        /* <DEDUP_REMOVED lines=13> */
.L_x_156:
        /* <DEDUP_REMOVED lines=20> */
.L_x_157:
[----:B------:R-:W-:Y:S05]  /*54b0*/  BSYNC B3 ;  /* 0x0000000000037941 */ /* 0x000fea0003800000 */
.L_x_155:
        /* <DEDUP_REMOVED lines=13> */
.L_x_159:
        /* <DEDUP_REMOVED lines=20> */
.L_x_160:
[----:B------:R-:W-:Y:S05]  /*56d0*/  BSYNC B3 ;  /* 0x0000000000037941 */ /* 0x000fea0003800000 */
.L_x_158:
        /* <DEDUP_REMOVED lines=23> */
.L_x_151:
[----:B------:R-:W-:Y:S05]  /*5850*/  BSYNC B2 ;  /* 0x0000000000027941 */ /* 0x000fea0003800000 */
.L_x_150:
[----:B------:R-:W-:Y:S01]  /*5860*/  IADD3 R2, P2, R28, 0x1, RZ ;  /* 0x000000011c027810 */ /* 0x000fe20007f5e0ff */
[----:B------:R-:W-:Y:S01]  /*5870*/  ULDC.64 UR12, c[0x0][0x278] ;  /* 0x00009e00000c7ab9 */ /* 0x000fe20000000a00 */
[----:B------:R-:W-:Y:S02]  /*5880*/  ULDC.64 UR8, c[0x0][0x258] ;  /* 0x0000960000087ab9 */ /* 0x000fe40000000a00 */
[----:B------:R-:W-:Y:S01]  /*5890*/  ISETP.LT.U32.AND P1, PT, R2, UR12, PT ;  /* 0x0000000c02007c0c */ /* 0x000fe2000bf21070 */
[----:B------:R-:W-:Y:S01]  /*58a0*/  IMAD.X R36, RZ, RZ, R29, P2 ;  /* 0x000000ffff247224 */ /* 0x000fe200010e061d */
[----:B------:R-:W-:-:S04]  /*58b0*/  IADD3 R18, P2, R18, 0x4, RZ ;  /* 0x0000000412127810 */ /* 0x000fc80007f5e0ff */
[----:B------:R-:W-:Y:S02]  /*58c0*/  ISETP.LT.AND.EX P1, PT, R36, UR13, PT, P1 ;  /* 0x0000000d24007c0c */ /* 0x000fe4000bf21310 */
[----:B------:R-:W-:Y:S02]  /*58d0*/  IADD3.X R19, RZ, R19, RZ, P2, !PT ;  /* 0x00000013ff137210 */ /* 0x000fe400017fe4ff */
[----:B------:R-:W-:Y:S01]  /*58e0*/  SEL R37, R2, UR12, P1 ;  /* 0x0000000c02257c07 */ /* 0x000fe20008800000 */
[----:B------:R-:W-:Y:S01]  /*58f0*/  USHF.L.U32 UR12, UR8, 0x2, URZ ;  /* 0x00000002080c7899 */ /* 0x000fe2000800063f */
[----:B------:R-:W-:Y:S01]  /*5900*/  SEL R36, R36, UR13, P1 ;  /* 0x0000000d24247c07 */ /* 0x000fe20008800000 */
[----:B------:R-:W-:Y:S01]  /*5910*/  USHF.L.U64.HI UR8, UR8, 0x2, UR9 ;  /* 0x0000000208087899 */ /* 0x000fe20008010209 */
[----:B------:R-:W-:Y:S02]  /*5920*/  ISETP.GE.U32.AND P1, PT, R18, R37, PT ;  /* 0x000000251200720c */ /* 0x000fe40003f26070 */
[----:B------:R-:W-:-:S02]  /*5930*/  IADD3 R46, P2, R46, 0x8, RZ ;  /* 0x000000082e2e7810 */ /* 0x000fc40007f5e0ff */
[----:B------:R-:W-:Y:S02]  /*5940*/  ISETP.GE.AND.EX P1, PT, R19, R36, PT, P1 ;  /* 0x000000241300720c */ /* 0x000fe40003f26310 */
[----:B------:R-:W-:Y:S01]  /*5950*/  IADD3 R40, P3, R40, -UR12, RZ ;  /* 0x8000000c28287c10 */ /* 0x000fe2000ff7e0ff */
[----:B------:R-:W-:Y:S01]  /*5960*/  IMAD.X R47, RZ, RZ, R47, P2 ;  /* 0x000000ffff2f7224 */ /* 0x000fe200010e062f */
[----:B------:R-:W-:Y:S02]  /*5970*/  IADD3 R42, P4, R42, -UR12, RZ ;  /* 0x8000000c2a2a7c10 */ /* 0x000fe4000ff9e0ff */
[----:B------:R-:W-:Y:S02]  /*5980*/  IADD3 R44, P5, R44, -UR12, RZ ;  /* 0x8000000c2c2c7c10 */ /* 0x000fe4000ffbe0ff */
[----:B------:R-:W-:Y:S02]  /*5990*/  IADD3 R20, P6, R20, -UR12, RZ ;  /* 0x8000000c14147c10 */ /* 0x000fe4000ffde0ff */
[----:B------:R-:W-:-:S02]  /*59a0*/  IADD3.X R41, R41, ~UR8, RZ, P3, !PT ;  /* 0x8000000829297c10 */ /* 0x000fc40009ffe4ff */
[----:B------:R-:W-:Y:S02]  /*59b0*/  IADD3.X R43, R43, ~UR8, RZ, P4, !PT ;  /* 0x800000082b2b7c10 */ /* 0x000fe4000a7fe4ff */
[----:B------:R-:W-:Y:S02]  /*59c0*/  IADD3.X R45, R45, ~UR8, RZ, P5, !PT ;  /* 0x800000082d2d7c10 */ /* 0x000fe4000affe4ff */
[----:B------:R-:W-:Y:S01]  /*59d0*/  IADD3.X R21, R21, ~UR8, RZ, P6, !PT ;  /* 0x8000000815157c10 */ /* 0x000fe2000b7fe4ff */
[----:B------:R-:W-:Y:S06]  /*59e0*/  @!P1 BRA `(.L_x_161) ;  /* 0xffffffdc006c9947 */ /* 0x000fec000383ffff */
.L_x_80:
[----:B------:R-:W-:Y:S05]  /*59f0*/  BSYNC B0 ;  /* 0x0000000000007941 */ /* 0x000fea0003800000 */
.L_x_79:
[----:B------:R-:W-:-:S04]  /*5a00*/  IADD3 R6, P0, R6, 0x1, RZ ;  /* 0x0000000106067810 */ /* 0x000fc80007f1e0ff */
[----:B------:R-:W-:Y:S02]  /*5a10*/  IADD3.X R7, RZ, R7, RZ, P0, !PT ;  /* 0x00000007ff077210 */ /* 0x000fe400007fe4ff */
[----:B------:R-:W-:-:S04]  /*5a20*/  ISETP.GE.U32.AND P0, PT, R6, R9, PT ;  /* 0x000000090600720c */ /* 0x000fc80003f06070 */
[----:B------:R-:W-:-:S13]  /*5a30*/  ISETP.GE.AND.EX P0, PT, R7, R8, PT, P0 ;  /* 0x000000080700720c */ /* 0x000fda0003f06300 */
[----:B------:R-:W-:Y:S05]  /*5a40*/  @!P0 BRA `(.L_x_162) ;  /* 0xffffffb800fc8947 */ /* 0x000fea000383ffff */
.L_x_78:
[----:B------:R-:W-:Y:S05]  /*5a50*/  BSYNC B1 ;  /* 0x0000000000017941 */ /* 0x000fea0003800000 */
.L_x_77:
[----:B------:R-:W-:Y:S01]  /*5a60*/  ULDC UR8, c[0x0][0x0] ;  /* 0x0000000000087ab9 */ /* 0x000fe20000000800 */
[----:B------:R-:W0:Y:S01]  /*5a70*/  LDC R2, c[0x0][0xc] ;  /* 0x00000300ff027b82 */ /* 0x000e220000000800 */
[----:B------:R-:W-:Y:S01]  /*5a80*/  ULDC.64 UR12, c[0x0][0x280] ;  /* 0x0000a000000c7ab9 */ /* 0x000fe20000000a00 */
[----:B------:R-:W-:Y:S02]  /*5a90*/  SHF.R.S32.HI R5, RZ, 0x1f, R0 ;  /* 0x0000001fff057819 */ /* 0x000fe40000011400 */
[C---:B------:R-:W-:Y:S02]  /*5aa0*/  LEA R4, P0, R0.reuse, UR12, 0x1 ;  /* 0x0000000c00047c11 */ /* 0x040fe4000f8008ff */
[----:B------:R-:W-:Y:S02]  /*5ab0*/  F2FP.BF16.F32.PACK_AB R10, RZ, R10 ;  /* 0x0000000aff0a723e */ /* 0x000fe400000010ff */
[----:B------:R-:W-:-:S05]  /*5ac0*/  LEA.HI.X R5, R0, UR13, R5, 0x1, P0 ;  /* 0x0000000d00057c11 */ /* 0x000fca00080f0c05 */
[----:B------:R1:W-:Y:S01]  /*5ad0*/  STG.E.U16 desc[UR10][R4.64], R10 ;  /* 0x0000000a04007986 */ /* 0x0003e2000c10150a */
[----:B0-----:R-:W-:Y:S01]  /*5ae0*/  IMAD R7, R2, UR8, RZ ;  /* 0x0000000802077c24 */ /* 0x001fe2000f8e02ff */
[----:B------:R-:W-:-:S04]  /*5af0*/  ULDC.64 UR8, c[0x0][0x210] ;  /* 0x0000840000087ab9 */ /* 0x000fc80000000a00 */
[----:B------:R-:W-:-:S05]  /*5b00*/  IADD3 R0, P0, R7, R0, RZ ;  /* 0x0000000007007210 */ /* 0x000fca0007f1e0ff */
[----:B------:R-:W-:Y:S01]  /*5b10*/  IMAD.X R3, RZ, RZ, R3, P0 ;  /* 0x000000ffff037224 */ /* 0x000fe200000e0603 */
[----:B------:R-:W-:-:S04]  /*5b20*/  ISETP.GE.U32.AND P0, PT, R0, UR8, PT ;  /* 0x0000000800007c0c */ /* 0x000fc8000bf06070 */
[----:B------:R-:W-:-:S13]  /*5b30*/  ISETP.GE.AND.EX P0, PT, R3, UR9, PT, P0 ;  /* 0x0000000903007c0c */ /* 0x000fda000bf06300 */
[----:B-1----:R-:W-:Y:S05]  /*5b40*/  @!P0 BRA `(.L_x_163) ;  /* 0xffffffa400748947 */ /* 0x002fea000383ffff */
[----:B------:R-:W-:Y:S05]  /*5b50*/  EXIT ;  /* 0x000000000000794d */ /* 0x000fea0003800000 */
        .weak           $__internal_4_$__cuda_sm20_div_s64
        .type           $__internal_4_$__cuda_sm20_div_s64,@function
        .size           $__internal_4_$__cuda_sm20_div_s64,($__internal_5_$__cuda_sm20_rem_s64 - $__internal_4_$__cuda_sm20_div_s64)
$__internal_4_$__cuda_sm20_div_s64:
[----:B------:R-:W-:Y:S02]  /*5b60*/  IADD3 R51, P3, RZ, -R50, RZ ;  /* 0x80000032ff337210 */ /* 0x000fe40007f7e0ff */
[----:B------:R-:W-:Y:S02]  /*5b70*/  ISETP.GE.AND P2, PT, R48, RZ, PT ;  /* 0x000000ff3000720c */ /* 0x000fe40003f46270 */
[----:B------:R-:W-:Y:S02]  /*5b80*/  IADD3.X R37, RZ, ~R48, RZ, P3, !PT ;  /* 0x80000030ff257210 */ /* 0x000fe40001ffe4ff */
[----:B------:R-:W-:Y:S02]  /*5b90*/  SEL R36, R51, R50, !P2 ;  /* 0x0000003233247207 */ /* 0x000fe40005000000 */
[----:B------:R-:W-:-:S04]  /*5ba0*/  SEL R37, R37, R48, !P2 ;  /* 0x0000003025257207 */ /* 0x000fc80005000000 */
[----:B------:R-:W0:Y:S08]  /*5bb0*/  I2F.U64.RP R53, R36 ;  /* 0x0000002400357312 */ /* 0x000e300000309000 */
[----:B0-----:R-:W0:Y:S02]  /*5bc0*/  MUFU.RCP R55, R53 ;  /* 0x0000003500377308 */ /* 0x001e240000001000 */
[----:B0-----:R-:W-:-:S06]  /*5bd0*/  VIADD R55, R55, 0x1ffffffe ;  /* 0x1ffffffe37377836 */ /* 0x001fcc0000000000 */
[----:B------:R0:W1:Y:S02]  /*5be0*/  F2I.U64.TRUNC R56, R55 ;  /* 0x0000003700387311 */ /* 0x000064000020d800 */
[----:B0-----:R-:W-:Y:S01]  /*5bf0*/  IADD3 R55, P5, RZ, -R52, RZ ;  /* 0x80000034ff377210 */ /* 0x001fe20007fbe0ff */
[----:B-1----:R-:W-:-:S04]  /*5c00*/  IMAD.WIDE.U32 R58, R56, R36, RZ ;  /* 0x00000024383a7225 */ /* 0x002fc800078e00ff */
[C---:B------:R-:W-:Y:S01]  /*5c10*/  IMAD R51, R56.reuse, R37, R59 ;  /* 0x0000002538337224 */ /* 0x040fe200078e023b */
[----:B------:R-:W-:Y:S01]  /*5c20*/  IADD3 R54, P2, RZ, -R58, RZ ;  /* 0x8000003aff367210 */ /* 0x000fe20007f5e0ff */
[----:B------:R-:W-:Y:S02]  /*5c30*/  IMAD.MOV.U32 R59, RZ, RZ, R56 ;  /* 0x000000ffff3b7224 */ /* 0x000fe400078e0038 */
[----:B------:R-:W-:Y:S02]  /*5c40*/  IMAD R51, R57, R36, R51 ;  /* 0x0000002439337224 */ /* 0x000fe400078e0233 */
[----:B------:R-:W-:-:S03]  /*5c50*/  IMAD.HI.U32 R58, R56, R54, RZ ;  /* 0x00000036383a7227 */ /* 0x000fc600078e00ff */
[----:B------:R-:W-:-:S05]  /*5c60*/  IADD3.X R51, RZ, ~R51, RZ, P2, !PT ;  /* 0x80000033ff337210 */ /* 0x000fca00017fe4ff */
        /* <DEDUP_REMOVED lines=10> */
[----:B------:R-:W-:Y:S01]  /*5d10*/  ISETP.GE.AND P4, PT, R49, RZ, PT ;  /* 0x000000ff3100720c */ /* 0x000fe20003f86270 */
[----:B------:R-:W-:Y:S02]  /*5d20*/  IMAD R54, R51, R36, R54 ;  /* 0x0000002433367224 */ /* 0x000fe400078e0236 */
[----:B------:R-:W-:Y:S01]  /*5d30*/  IMAD.HI.U32 R58, R59, R56, RZ ;  /* 0x000000383b3a7227 */ /* 0x000fe200078e00ff */
[----:B------:R-:W-:-:S03]  /*5d40*/  SEL R52, R55, R52, !P4 ;  /* 0x0000003437347207 */ /* 0x000fc60006000000 */
[----:B------:R-:W-:-:S04]  /*5d50*/  IMAD.X R54, RZ, RZ, ~R54, P2 ;  /* 0x000000ffff367224 */ /* 0x000fc800010e0e36 */
[----:B------:R-:W-:-:S04]  /*5d60*/  IMAD.WIDE.U32 R58, P2, R59, R54, R58 ;  /* 0x000000363b3a7225 */ /* 0x000fc8000784003a */
[----:B------:R-:W-:Y:S01]  /*5d70*/  IMAD.HI.U32 R53, P3, R51, R56, R58 ;  /* 0x0000003833357227 */ /* 0x000fe2000786003a */
[----:B------:R-:W-:-:S03]  /*5d80*/  MOV R59, RZ ;  /* 0x000000ff003b7202 */ /* 0x000fc60000000f00 */
[CC--:B------:R-:W-:Y:S02]  /*5d90*/  IMAD R56, R51.reuse, R54.reuse, RZ ;  /* 0x0000003633387224 */ /* 0x0c0fe400078e02ff */
[----:B------:R-:W-:-:S03]  /*5da0*/  IMAD.HI.U32 R54, R51, R54, RZ ;  /* 0x0000003633367227 */ /* 0x000fc600078e00ff */
[----:B------:R-:W-:Y:S01]  /*5db0*/  IADD3 R53, P6, R56, R53, RZ ;  /* 0x0000003538357210 */ /* 0x000fe20007fde0ff */
[----:B------:R-:W-:Y:S01]  /*5dc0*/  IMAD.X R54, R54, 0x1, R51, P2 ;  /* 0x0000000136367824 */ /* 0x000fe200010e0633 */
[----:B------:R-:W-:-:S03]  /*5dd0*/  IADD3.X R56, RZ, ~R49, RZ, P5, !PT ;  /* 0x80000031ff387210 */ /* 0x000fc60002ffe4ff */
[----:B------:R-:W-:Y:S01]  /*5de0*/  IMAD.HI.U32 R58, R53, R52, RZ ;  /* 0x00000034353a7227 */ /* 0x000fe200078e00ff */
[----:B------:R-:W-:Y:S02]  /*5df0*/  SEL R55, R56, R49, !P4 ;  /* 0x0000003138377207 */ /* 0x000fe40006000000 */
[----:B------:R-:W-:-:S03]  /*5e00*/  IADD3.X R56, RZ, RZ, R54, P6, P3 ;  /* 0x000000ffff387210 */ /* 0x000fc600037e6436 */
[----:B------:R-:W-:-:S04]  /*5e10*/  IMAD.WIDE.U32 R58, R53, R55, R58 ;  /* 0x00000037353a7225 */ /* 0x000fc800078e003a */
[C---:B------:R-:W-:Y:S02]  /*5e20*/  IMAD R54, R56.reuse, R55, RZ ;  /* 0x0000003738367224 */ /* 0x040fe400078e02ff */
[----:B------:R-:W-:-:S04]  /*5e30*/  IMAD.HI.U32 R51, P2, R56, R52, R58 ;  /* 0x0000003438337227 */ /* 0x000fc8000784003a */
[----:B------:R-:W-:Y:S01]  /*5e40*/  IMAD.HI.U32 R53, R56, R55, RZ ;  /* 0x0000003738357227 */ /* 0x000fe200078e00ff */
[----:B------:R-:W-:-:S03]  /*5e50*/  IADD3 R51, P3, R54, R51, RZ ;  /* 0x0000003336337210 */ /* 0x000fc60007f7e0ff */
[----:B------:R-:W-:Y:S02]  /*5e60*/  IMAD.X R53, RZ, RZ, R53, P2 ;  /* 0x000000ffff357224 */ /* 0x000fe400010e0635 */
[----:B------:R-:W-:-:S03]  /*5e70*/  IMAD.WIDE.U32 R56, R51, R36, RZ ;  /* 0x0000002433387225 */ /* 0x000fc600078e00ff */
[----:B------:R-:W-:Y:S01]  /*5e80*/  IADD3.X R53, RZ, R53, RZ, P3, !PT ;  /* 0x00000035ff357210 */ /* 0x000fe20001ffe4ff */
[C---:B------:R-:W-:Y:S01]  /*5e90*/  IMAD R54, R51.reuse, R37, R57 ;  /* 0x0000002533367224 */ /* 0x040fe200078e0239 */
[----:B------:R-:W-:Y:S02]  /*5ea0*/  IADD3 R57, P3, -R56, R52, RZ ;  /* 0x0000003438397210 */ /* 0x000fe40007f7e1ff */
[----:B------:R-:W-:Y:S01]  /*5eb0*/  IADD3 R52, P4, R51, 0x1, RZ ;  /* 0x0000000133347810 */ /* 0x000fe20007f9e0ff */
[-C--:B------:R-:W-:Y:S01]  /*5ec0*/  IMAD R54, R53, R36.reuse, R54 ;  /* 0x0000002435367224 */ /* 0x080fe200078e0236 */
[----:B------:R-:W-:-:S03]  /*5ed0*/  ISETP.GE.U32.AND P2, PT, R57, R36, PT ;  /* 0x000000243900720c */ /* 0x000fc60003f46070 */
[----:B------:R-:W-:Y:S01]  /*5ee0*/  IMAD.X R55, R55, 0x1, ~R54, P3 ;  /* 0x0000000137377824 */ /* 0x000fe200018e0e36 */
[----:B------:R-:W-:Y:S01]  /*5ef0*/  IADD3 R54, P3, R57, -R36, RZ ;  /* 0x8000002439367210 */ /* 0x000fe20007f7e0ff */
[----:B------:R-:W-:-:S03]  /*5f00*/  IMAD.X R56, RZ, RZ, R53, P4 ;  /* 0x000000ffff387224 */ /* 0x000fc600020e0635 */
[----:B------:R-:W-:-:S04]  /*5f10*/  ISETP.GE.U32.AND.EX P2, PT, R55, R37, PT, P2 ;  /* 0x000000253700720c */ /* 0x000fc80003f46120 */
[----:B------:R-:W-:Y:S02]  /*5f20*/  SEL R57, R54, R57, P2 ;  /* 0x0000003936397207 */ /* 0x000fe40001000000 */
[----:B------:R-:W-:Y:S02]  /*5f30*/  IADD3.X R54, R55, ~R37, RZ, P3, !PT ;  /* 0x8000002537367210 */ /* 0x000fe40001ffe4ff */
[----:B------:R-:W-:Y:S02]  /*5f40*/  SEL R52, R52, R51, P2 ;  /* 0x0000003334347207 */ /* 0x000fe40001000000 */
[----:B------:R-:W-:Y:S02]  /*5f50*/  SEL R55, R54, R55, P2 ;  /* 0x0000003736377207 */ /* 0x000fe40001000000 */
[----:B------:R-:W-:Y:S02]  /*5f60*/  ISETP.GE.U32.AND P3, PT, R57, R36, PT ;  /* 0x000000243900720c */ /* 0x000fe40003f66070 */
[----:B------:R-:W-:-:S02]  /*5f70*/  SEL R56, R56, R53, P2 ;  /* 0x0000003538387207 */ /* 0x000fc40001000000 */
[----:B------:R-:W-:Y:S02]  /*5f80*/  IADD3 R51, P2, R52, 0x1, RZ ;  /* 0x0000000134337810 */ /* 0x000fe40007f5e0ff */
[----:B------:R-:W-:Y:S02]  /*5f90*/  ISETP.GE.U32.AND.EX P3, PT, R55, R37, PT, P3 ;  /* 0x000000253700720c */ /* 0x000fe40003f66130 */
[----:B------:R-:W-:Y:S02]  /*5fa0*/  IADD3.X R37, RZ, R56, RZ, P2, !PT ;  /* 0x00000038ff257210 */ /* 0x000fe400017fe4ff */
[----:B------:R-:W-:Y:S02]  /*5fb0*/  SEL R51, R51, R52, P3 ;  /* 0x0000003433337207 */ /* 0x000fe40001800000 */
[----:B------:R-:W-:Y:S02]  /*5fc0*/  LOP3.LUT R36, R48, R49, RZ, 0x3c, !PT ;  /* 0x0000003130247212 */ /* 0x000fe400078e3cff */
[----:B------:R-:W-:-:S02]  /*5fd0*/  SEL R37, R37, R56, P3 ;  /* 0x0000003825257207 */ /* 0x000fc40001800000 */
[-C--:B------:R-:W-:Y:S02]  /*5fe0*/  IADD3 R52, P3, RZ, -R51.reuse, RZ ;  /* 0x80000033ff347210 */ /* 0x080fe40007f7e0ff */
[----:B------:R-:W-:Y:S02]  /*5ff0*/  ISETP.GE.AND P4, PT, R36, RZ, PT ;  /* 0x000000ff2400720c */ /* 0x000fe40003f86270 */
[----:B------:R-:W-:Y:S01]  /*6000*/  ISETP.NE.U32.AND P2, PT, R50, RZ, PT ;  /* 0x000000ff3200720c */ /* 0x000fe20003f45070 */
[----:B------:R-:W-:Y:S01]  /*6010*/  IMAD.X R36, RZ, RZ, ~R37, P3 ;  /* 0x000000ffff247224 */ /* 0x000fe200018e0e25 */
[----:B------:R-:W-:Y:S01]  /*6020*/  SEL R52, R52, R51, !P4 ;  /* 0x0000003334347207 */ /* 0x000fe20006000000 */
[----:B------:R-:W-:Y:S01]  /*6030*/  IMAD.MOV.U32 R51, RZ, RZ, 0x0 ;  /* 0x00000000ff337424 */ /* 0x000fe200078e00ff */
[----:B------:R-:W-:Y:S02]  /*6040*/  MOV R50, R2 ;  /* 0x0000000200327202 */ /* 0x000fe40000000f00 */
[----:B------:R-:W-:-:S02]  /*6050*/  ISETP.NE.AND.EX P2, PT, R48, RZ, PT, P2 ;  /* 0x000000ff3000720c */ /* 0x000fc40003f45320 */
[----:B------:R-:W-:Y:S02]  /*6060*/  SEL R37, R36, R37, !P4 ;  /* 0x0000002524257207 */ /* 0x000fe40006000000 */
[----:B------:R-:W-:Y:S02]  /*6070*/  SEL R36, R52, 0xffffffff, P2 ;  /* 0xffffffff34247807 */ /* 0x000fe40001000000 */
[----:B------:R-:W-:Y:S01]  /*6080*/  SEL R37, R37, 0xffffffff, P2 ;  /* 0xffffffff25257807 */ /* 0x000fe20001000000 */
[----:B------:R-:W-:Y:S06]  /*6090*/  RET.REL.NODEC R50 `(_ZN2at6native13col2im_kernelIN3c108BFloat16EfEEvlPKT_llllllllllllPS4_) ;  /* 0xffffff9c32d87950 */ /* 0x000fec0003c3ffff */
        .weak           $__internal_5_$__cuda_sm20_rem_s64
        .type           $__internal_5_$__cuda_sm20_rem_s64,@function
        .size           $__internal_5_$__cuda_sm20_rem_s64,(.L_x_509 - $__internal_5_$__cuda_sm20_rem_s64)
$__internal_5_$__cuda_sm20_rem_s64:
[-C--:B------:R-:W-:Y:S02]  /*60a0*/  IADD3 R36, P3, RZ, -R51.reuse, RZ ;  /* 0x80000033ff247210 */ /* 0x080fe40007f7e0ff */
[----:B------:R-:W-:Y:S02]  /*60b0*/  ISETP.GE.AND P2, PT, R50, RZ, PT ;  /* 0x000000ff3200720c */ /* 0x000fe40003f46270 */
[-C--:B------:R-:W-:Y:S02]  /*60c0*/  IADD3.X R37, RZ, ~R50.reuse, RZ, P3, !PT ;  /* 0x80000032ff257210 */ /* 0x080fe40001ffe4ff */
[----:B------:R-:W-:Y:S02]  /*60d0*/  SEL R36, R36, R51, !P2 ;  /* 0x0000003324247207 */ /* 0x000fe40005000000 */
        /* <DEDUP_REMOVED lines=9> */
[----:B------:R-:W-:-:S03]  /*6170*/  IMAD.HI.U32 R38, R48, R55, RZ ;  /* 0x0000003730267227 */ /* 0x000fc600078e00ff */
[----:B------:R-:W-:Y:S01]  /*6180*/  IADD3.X R57, RZ, ~R39, RZ, P2, !PT ;  /* 0x80000027ff397210 */ /* 0x000fe200017fe4ff */
[----:B------:R-:W-:-:S04]  /*6190*/  IMAD.MOV.U32 R39, RZ, RZ, R48 ;  /* 0x000000ffff277224 */ /* 0x000fc800078e0030 */
[----:B------:R-:W-:-:S04]  /*61a0*/  IMAD.WIDE.U32 R38, P2, R48, R57, R38 ;  /* 0x0000003930267225 */ /* 0x000fc80007840026 */
[----:B------:R-:W-:-:S04]  /*61b0*/  IMAD.HI.U32 R38, P3, R49, R55, R38 ;  /* 0x0000003731267227 */ /* 0x000fc80007860026 */
[CC--:B------:R-:W-:Y:S02]  /*61c0*/  IMAD R39, R49.reuse, R57.reuse, RZ ;  /* 0x0000003931277224 */ /* 0x0c0fe400078e02ff */
[----:B------:R-:W-:-:S03]  /*61d0*/  IMAD.HI.U32 R55, R49, R57, RZ ;  /* 0x0000003931377227 */ /* 0x000fc600078e00ff */
[----:B------:R-:W-:Y:S02]  /*61e0*/  IADD3 R39, P4, R39, R38, RZ ;  /* 0x0000002627277210 */ /* 0x000fe40007f9e0ff */
[----:B------:R-:W-:-:S03]  /*61f0*/  IADD3.X R55, R55, R49, RZ, P2, !PT ;  /* 0x0000003137377210 */ /* 0x000fc600017fe4ff */
[----:B------:R-:W-:Y:S01]  /*6200*/  IMAD.WIDE.U32 R48, R39, R36, RZ ;  /* 0x0000002427307225 */ /* 0x000fe200078e00ff */
[----:B------:R-:W-:Y:S02]  /*6210*/  IADD3.X R55, RZ, RZ, R55, P4, P3 ;  /* 0x000000ffff377210 */ /* 0x000fe400027e6437 */
[----:B------:R-:W-:Y:S01]  /*6220*/  ISETP.GE.AND P3, PT, R53, RZ, PT ;  /* 0x000000ff3500720c */ /* 0x000fe20003f66270 */
[----:B------:R-:W-:Y:S01]  /*6230*/  IMAD R38, R39, R37, R49 ;  /* 0x0000002527267224 */ /* 0x000fe200078e0231 */
[----:B------:R-:W-:Y:S02]  /*6240*/  IADD3 R57, P2, RZ, -R48, RZ ;  /* 0x80000030ff397210 */ /* 0x000fe40007f5e0ff */
[----:B------:R-:W-:Y:S01]  /*6250*/  IADD3 R49, P4, RZ, -R52, RZ ;  /* 0x80000034ff317210 */ /* 0x000fe20007f9e0ff */
[----:B------:R-:W-:Y:S02]  /*6260*/  IMAD R48, R55, R36, R38 ;  /* 0x0000002437307224 */ /* 0x000fe400078e0226 */
[----:B------:R-:W-:Y:S01]  /*6270*/  IMAD.HI.U32 R38, R39, R57, RZ ;  /* 0x0000003927267227 */ /* 0x000fe200078e00ff */
[----:B------:R-:W-:-:S02]  /*6280*/  SEL R49, R49, R52, !P3 ;  /* 0x0000003431317207 */ /* 0x000fc40005800000 */
[----:B------:R-:W-:Y:S01]  /*6290*/  IADD3.X R52, RZ, ~R53, RZ, P4, !PT ;  /* 0x80000035ff347210 */ /* 0x000fe200027fe4ff */
[----:B------:R-:W-:-:S03]  /*62a0*/  IMAD.X R48, RZ, RZ, ~R48, P2 ;  /* 0x000000ffff307224 */ /* 0x000fc600010e0e30 */
[----:B------:R-:W-:Y:S01]  /*62b0*/  SEL R53, R52, R53, !P3 ;  /* 0x0000003534357207 */ /* 0x000fe20005800000 */
[----:B------:R-:W-:-:S04]  /*62c0*/  IMAD.WIDE.U32 R38, P2, R39, R48, R38 ;  /* 0x0000003027267225 */ /* 0x000fc80007840026 */
[----:B------:R-:W-:-:S04]  /*62d0*/  IMAD.HI.U32 R54, R55, R48, RZ ;  /* 0x0000003037367227 */ /* 0x000fc800078e00ff */
[----:B------:R-:W-:-:S04]  /*62e0*/  IMAD.HI.U32 R38, P5, R55, R57, R38 ;  /* 0x0000003937267227 */ /* 0x000fc800078a0026 */
[----:B------:R-:W-:Y:S02]  /*62f0*/  IMAD R39, R55, R48, RZ ;  /* 0x0000003037277224 */ /* 0x000fe400078e02ff */
[----:B------:R-:W-:-:S03]  /*6300*/  IMAD.X R55, R54, 0x1, R55, P2 ;  /* 0x0000000136377824 */ /* 0x000fc600010e0637 */
[----:B------:R-:W-:Y:S01]  /*6310*/  IADD3 R48, P6, R39, R38, RZ ;  /* 0x0000002627307210 */ /* 0x000fe20007fde0ff */
[----:B------:R-:W-:-:S03]  /*6320*/  HFMA2.MMA R39, -RZ, RZ, 0, 0 ;  /* 0x00000000ff277435 */ /* 0x000fc600000001ff */
[----:B------:R-:W-:Y:S01]  /*6330*/  IADD3.X R52, RZ, RZ, R55, P6, P5 ;  /* 0x000000ffff347210 */ /* 0x000fe200037ea437 */
[----:B------:R-:W-:-:S04]  /*6340*/  IMAD.HI.U32 R38, R48, R49, RZ ;  /* 0x0000003130267227 */ /* 0x000fc800078e00ff */
[-C--:B------:R-:W-:Y:S02]  /*6350*/  IMAD R55, R52, R53.reuse, RZ ;  /* 0x0000003534377224 */ /* 0x080fe400078e02ff */
[----:B------:R-:W-:-:S04]  /*6360*/  IMAD.WIDE.U32 R38, R48, R53, R38 ;  /* 0x0000003530267225 */ /* 0x000fc800078e0026 */
[----:B------:R-:W-:-:S04]  /*6370*/  IMAD.HI.U32 R48, R52, R53, RZ ;  /* 0x0000003534307227 */ /* 0x000fc800078e00ff */
[----:B------:R-:W-:-:S04]  /*6380*/  IMAD.HI.U32 R38, P2, R52, R49, R38 ;  /* 0x0000003134267227 */ /* 0x000fc80007840026 */
[----:B------:R-:W-:Y:S01]  /*6390*/  IMAD.X R48, RZ, RZ, R48, P2 ;  /* 0x000000ffff307224 */ /* 0x000fe200010e0630 */
[----:B------:R-:W-:-:S04]  /*63a0*/  IADD3 R55, P4, R55, R38, RZ ;  /* 0x0000002637377210 */ /* 0x000fc80007f9e0ff */
[----:B------:R-:W-:Y:S01]  /*63b0*/  IADD3.X R57, RZ, R48, RZ, P4, !PT ;  /* 0x00000030ff397210 */ /* 0x000fe200027fe4ff */
[----:B------:R-:W-:-:S04]  /*63c0*/  IMAD.WIDE.U32 R38, R55, R36, RZ ;  /* 0x0000002437267225 */ /* 0x000fc800078e00ff */
[----:B------:R-:W-:Y:S01]  /*63d0*/  IMAD R55, R55, R37, R39 ;  /* 0x0000002537377224 */ /* 0x000fe200078e0227 */
[----:B------:R-:W-:-:S03]  /*63e0*/  IADD3 R39, P4, -R38, R49, RZ ;  /* 0x0000003126277210 */ /* 0x000fc60007f9e1ff */
[-C--:B------:R-:W-:Y:S01]  /*63f0*/  IMAD R38, R57, R36.reuse, R55 ;  /* 0x0000002439267224 */ /* 0x080fe200078e0237 */
[----:B------:R-:W-:-:S03]  /*6400*/  ISETP.GE.U32.AND P2, PT, R39, R36, PT ;  /* 0x000000242700720c */ /* 0x000fc60003f46070 */
[----:B------:R-:W-:Y:S01]  /*6410*/  IMAD.X R55, R53, 0x1, ~R38, P4 ;  /* 0x0000000135377824 */ /* 0x000fe200020e0e26 */
[----:B------:R-:W-:-:S04]  /*6420*/  IADD3 R49, P4, R39, -R36, RZ ;  /* 0x8000002427317210 */ /* 0x000fc80007f9e0ff */
[CC--:B------:R-:W-:Y:S02]  /*6430*/  ISETP.GE.U32.AND.EX P2, PT, R55.reuse, R37.reuse, PT, P2 ;  /* 0x000000253700720c */ /* 0x0c0fe40003f46120 */
[----:B------:R-:W-:Y:S02]  /*6440*/  IADD3.X R53, R55, ~R37, RZ, P4, !PT ;  /* 0x8000002537357210 */ /* 0x000fe400027fe4ff */
[----:B------:R-:W-:Y:S02]  /*6450*/  SEL R49, R49, R39, P2 ;  /* 0x0000002731317207 */ /* 0x000fe40001000000 */
[----:B------:R-:W-:Y:S02]  /*6460*/  SEL R53, R53, R55, P2 ;  /* 0x0000003735357207 */ /* 0x000fe40001000000 */
[CC--:B------:R-:W-:Y:S02]  /*6470*/  ISETP.GE.U32.AND P2, PT, R49.reuse, R36.reuse, PT ;  /* 0x000000243100720c */ /* 0x0c0fe40003f46070 */
[----:B------:R-:W-:-:S02]  /*6480*/  IADD3 R38, P4, R49, -R36, RZ ;  /* 0x8000002431267210 */ /* 0x000fc40007f9e0ff */
[----:B------:R-:W-:-:S03]  /*6490*/  ISETP.GE.U32.AND.EX P2, PT, R53, R37, PT, P2 ;  /* 0x000000253500720c */ /* 0x000fc60003f46120 */
[----:B------:R-:W-:Y:S01]  /*64a0*/  IMAD.X R39, R53, 0x1, ~R37, P4 ;  /* 0x0000000135277824 */ /* 0x000fe200020e0e25 */
[----:B------:R-:W-:-:S04]  /*64b0*/  SEL R38, R38, R49, P2 ;  /* 0x0000003126267207 */ /* 0x000fc80001000000 */
[----:B------:R-:W-:Y:S02]  /*64c0*/  SEL R39, R39, R53, P2 ;  /* 0x0000003527277207 */ /* 0x000fe40001000000 */
[-C--:B------:R-:W-:Y:S02]  /*64d0*/  IADD3 R37, P4, RZ, -R38.reuse, RZ ;  /* 0x80000026ff257210 */ /* 0x080fe40007f9e0ff */
[----:B------:R-:W-:Y:S02]  /*64e0*/  ISETP.NE.U32.AND P2, PT, R51, RZ, PT ;  /* 0x000000ff3300720c */ /* 0x000fe40003f45070 */
[-C--:B------:R-:W-:Y:S02]  /*64f0*/  IADD3.X R36, RZ, ~R39.reuse, RZ, P4, !PT ;  /* 0x80000027ff247210 */ /* 0x080fe400027fe4ff */
[----:B------:R-:W-:Y:S02]  /*6500*/  SEL R38, R37, R38, !P3 ;  /* 0x0000002625267207 */ /* 0x000fe40005800000 */
[----:B------:R-:W-:Y:S01]  /*6510*/  SEL R39, R36, R39, !P3 ;  /* 0x0000002724277207 */ /* 0x000fe20005800000 */
[----:B------:R-:W-:Y:S01]  /*6520*/  IMAD.MOV.U32 R36, RZ, RZ, R2 ;  /* 0x000000ffff247224 */ /* 0x000fe200078e0002 */
[----:B------:R-:W-:-:S02]  /*6530*/  MOV R37, 0x0 ;  /* 0x0000000000257802 */ /* 0x000fc40000000f00 */
[----:B------:R-:W-:-:S04]  /*6540*/  ISETP.NE.AND.EX P2, PT, R50, RZ, PT, P2 ;  /* 0x000000ff3200720c */ /* 0x000fc80003f45320 */
[----:B------:R-:W-:Y:S02]  /*6550*/  SEL R38, R38, 0xffffffff, P2 ;  /* 0xffffffff26267807 */ /* 0x000fe40001000000 */
[----:B------:R-:W-:Y:S01]  /*6560*/  SEL R39, R39, 0xffffffff, P2 ;  /* 0xffffffff27277807 */ /* 0x000fe20001000000 */
[----:B------:R-:W-:Y:S06]  /*6570*/  RET.REL.NODEC R36 `(_ZN2at6native13col2im_kernelIN3c108BFloat16EfEEvlPKT_llllllllllllPS4_) ;  /* 0xffffff9824a07950 */ /* 0x000fec0003c3ffff */
.L_x_164:
        /* <DEDUP_REMOVED lines=16> */
.L_x_509:


//--------------------- .text._ZN2at6native13col2im_kernelIN3c104HalfEfEEvlPKT_llllllllllllPS4_ --------------------------
	.section	.text._ZN2at6native13col2im_kernelIN3c104HalfEfEEvlPKT_llllllllllllPS4_,"ax",@progbits
	.align	128
        .global         _ZN2at6native13col2im_kernelIN3c104HalfEfEEvlPKT_llllllllllllPS4_
        .type           _ZN2at6native13col2im_kernelIN3c104HalfEfEEvlPKT_llllllllllllPS4_,@function
        .size           _ZN2at6native13col2im_kernelIN3c104HalfEfEEvlPKT_llllllllllllPS4_,(.L_x_511 - _ZN2at6native13col2im_kernelIN3c104HalfEfEEvlPKT_llllllllllllPS4_)
        .other          _ZN2at6native13col2im_kernelIN3c104HalfEfEEvlPKT_llllllllllllPS4_,@"STO_CUDA_ENTRY STV_DEFAULT"
_ZN2at6native13col2im_kernelIN3c104HalfEfEEvlPKT_llllllllllllPS4_:
.text._ZN2at6native13col2im_kernelIN3c104HalfEfEEvlPKT_llllllllllllPS4_:
        /* <DEDUP_REMOVED lines=18> */
.L_x_276:
        /* <DEDUP_REMOVED lines=11> */
[----:B------:R-:W-:Y:S05]  /*01d0*/  CALL.REL.NOINC `($__internal_6_$__cuda_sm20_div_s64) ;  /* 0x0000005800607944 */ /* 0x000fea0003c00000 */
        /* <DEDUP_REMOVED lines=9> */
.L_x_166:
        /* <DEDUP_REMOVED lines=23> */
.L_x_167:
[----:B------:R-:W-:Y:S05]  /*03e0*/  BSYNC B0 ;  /* 0x0000000000007941 */ /* 0x000fea0003800000 */
.L_x_165:
        /* <DEDUP_REMOVED lines=14> */
[----:B------:R-:W-:Y:S05]  /*04d0*/  CALL.REL.NOINC `($__internal_7_$__cuda_sm20_rem_s64) ;  /* 0x0000005800f07944 */ /* 0x000fea0003c00000 */
[----:B------:R-:W-:Y:S01]  /*04e0*/  IMAD.MOV.U32 R4, RZ, RZ, R38 ;  /* 0x000000ffff047224 */ /* 0x000fe200078e0026 */
[----:B------:R-:W-:Y:S01]  /*04f0*/  MOV R5, R39 ;  /* 0x0000002700057202 */ /* 0x000fe20000000f00 */
[----:B------:R-:W-:Y:S06]  /*0500*/  BRA `(.L_x_170) ;  /* 0x0000000000507947 */ /* 0x000fec0003800000 */
.L_x_169:
        /* <DEDUP_REMOVED lines=20> */
.L_x_170:
[----:B------:R-:W-:Y:S05]  /*0650*/  BSYNC B0 ;  /* 0x0000000000007941 */ /* 0x000fea0003800000 */
.L_x_168:
        /* <DEDUP_REMOVED lines=16> */
[----:B------:R-:W-:Y:S05]  /*0760*/  CALL.REL.NOINC `($__internal_6_$__cuda_sm20_div_s64) ;  /* 0x0000005000fc7944 */ /* 0x000fea0003c00000 */
[----:B------:R-:W-:Y:S01]  /*0770*/  IMAD.MOV.U32 R30, RZ, RZ, R36 ;  /* 0x000000ffff1e7224 */ /* 0x000fe200078e0024 */
[----:B------:R-:W-:Y:S01]  /*0780*/  MOV R31, R37 ;  /* 0x00000025001f7202 */ /* 0x000fe20000000f00 */
[----:B------:R-:W-:Y:S06]  /*0790*/  BRA `(.L_x_173) ;  /* 0x00000000004c7947 */ /* 0x000fec0003800000 */
.L_x_172:
        /* <DEDUP_REMOVED lines=19> */
.L_x_173:
[----:B------:R-:W-:Y:S05]  /*08d0*/  BSYNC B0 ;  /* 0x0000000000007941 */ /* 0x000fea0003800000 */
.L_x_171:
        /* <DEDUP_REMOVED lines=26> */
[----:B------:R-:W-:Y:S05]  /*0a80*/  CALL.REL.NOINC `($__internal_6_$__cuda_sm20_div_s64) ;  /* 0x0000005000347944 */ /* 0x000fea0003c00000 */
[----:B------:R-:W-:Y:S05]  /*0a90*/  BRA `(.L_x_178) ;  /* 0x0000000000507947 */ /* 0x000fea0003800000 */
.L_x_177:
        /* <DEDUP_REMOVED lines=20> */
.L_x_178:
[----:B------:R-:W-:Y:S05]  /*0be0*/  BSYNC B1 ;  /* 0x0000000000017941 */ /* 0x000fea0003800000 */
.L_x_176:
[----:B------:R-:W-:-:S04]  /*0bf0*/  IADD3 R4, P0, R36, 0x1, RZ ;  /* 0x0000000124047810 */ /* 0x000fc80007f1e0ff */
[----:B------:R-:W-:-:S09]  /*0c00*/  IADD3.X R5, RZ, R37, RZ, P0, !PT ;  /* 0x00000025ff057210 */ /* 0x000fd200007fe4ff */
.L_x_175:
[----:B------:R-:W-:Y:S05]  /*0c10*/  BSYNC B0 ;  /* 0x0000000000007941 */ /* 0x000fea0003800000 */
.L_x_174:
        /* <DEDUP_REMOVED lines=11> */
[----:B------:R-:W-:Y:S05]  /*0cd0*/  CALL.REL.NOINC `($__internal_6_$__cuda_sm20_div_s64) ;  /* 0x0000004c00a07944 */ /* 0x000fea0003c00000 */
[----:B------:R-:W-:Y:S01]  /*0ce0*/  IMAD.MOV.U32 R28, RZ, RZ, R36 ;  /* 0x000000ffff1c7224 */ /* 0x000fe200078e0024 */
[----:B------:R-:W-:Y:S01]  /*0cf0*/  MOV R29, R37 ;  /* 0x00000025001d7202 */ /* 0x000fe20000000f00 */
[----:B------:R-:W-:Y:S06]  /*0d00*/  BRA `(.L_x_181) ;  /* 0x0000000000507947 */ /* 0x000fec0003800000 */
.L_x_180:
        /* <DEDUP_REMOVED lines=20> */
.L_x_181:
[----:B------:R-:W-:Y:S05]  /*0e50*/  BSYNC B0 ;  /* 0x0000000000007941 */ /* 0x000fea0003800000 */
.L_x_179:
        /* <DEDUP_REMOVED lines=28> */
.L_x_185:
        /* <DEDUP_REMOVED lines=20> */
.L_x_186:
[----:B------:R-:W-:Y:S05]  /*1160*/  BSYNC B1 ;  /* 0x0000000000017941 */ /* 0x000fea0003800000 */
.L_x_184:
[----:B------:R-:W-:-:S04]  /*1170*/  IADD3 R6, P0, R36, 0x1, RZ ;  /* 0x0000000124067810 */ /* 0x000fc80007f1e0ff */
[----:B------:R-:W-:-:S09]  /*1180*/  IADD3.X R7, RZ, R37, RZ, P0, !PT ;  /* 0x00000025ff077210 */ /* 0x000fd200007fe4ff */
.L_x_183:
[----:B------:R-:W-:Y:S05]  /*1190*/  BSYNC B0 ;  /* 0x0000000000007941 */ /* 0x000fea0003800000 */
.L_x_182:
        /* <DEDUP_REMOVED lines=12> */
[----:B------:R-:W-:Y:S05]  /*1260*/  BRA `(.L_x_189) ;  /* 0x0000000000507947 */ /* 0x000fea0003800000 */
.L_x_188:
        /* <DEDUP_REMOVED lines=20> */
.L_x_189:
[----:B------:R-:W-:Y:S05]  /*13b0*/  BSYNC B0 ;  /* 0x0000000000007941 */ /* 0x000fea0003800000 */
.L_x_187:
        /* <DEDUP_REMOVED lines=40> */
.L_x_275:
        /* <DEDUP_REMOVED lines=29> */
[----:B------:R-:W-:Y:S05]  /*1810*/  CALL.REL.NOINC `($__internal_7_$__cuda_sm20_rem_s64) ;  /* 0x0000004800207944 */ /* 0x000fea0003c00000 */
[----:B------:R-:W-:Y:S02]  /*1820*/  IMAD.MOV.U32 R22, RZ, RZ, R38 ;  /* 0x000000ffff167224 */ /* 0x000fe400078e0026 */
[----:B------:R-:W-:Y:S01]  /*1830*/  IMAD.MOV.U32 R23, RZ, RZ, R39 ;  /* 0x000000ffff177224 */ /* 0x000fe200078e0027 */
[----:B------:R-:W-:Y:S06]  /*1840*/  BRA `(.L_x_196) ;  /* 0x00000000004c7947 */ /* 0x000fec0003800000 */
.L_x_195:
        /* <DEDUP_REMOVED lines=19> */
.L_x_196:
[----:B------:R-:W-:Y:S05]  /*1980*/  BSYNC B2 ;  /* 0x0000000000027941 */ /* 0x000fea0003800000 */
.L_x_194:
        /* <DEDUP_REMOVED lines=22> */
[----:B------:R-:W-:-:S04]  /*1af0*/  ISETP.NE.U32.AND P2, PT, R38, RZ, PT ;  /* 0x000000ff2600720c */ /* 0x000fc80003f45070 */
[----:B------:R-:W-:Y:S01]  /*1b00*/  ISETP.NE.AND.EX P2, PT, R39, RZ, PT, P2 ;  /* 0x000000ff2700720c */ /* 0x000fe20003f45320 */
[----:B------:R-:W-:-:S12]  /*1b10*/  BRA `(.L_x_203) ;  /* 0x0000000000507947 */ /* 0x000fd80003800000 */
.L_x_202:
        /* <DEDUP_REMOVED lines=20> */
.L_x_203:
[----:B------:R-:W-:Y:S05]  /*1c60*/  BSYNC B4 ;  /* 0x0000000000047941 */ /* 0x000fea0003800000 */
.L_x_201:
        /* <DEDUP_REMOVED lines=13> */
.L_x_205:
        /* <DEDUP_REMOVED lines=20> */
.L_x_206:
[----:B------:R-:W-:Y:S05]  /*1e80*/  BSYNC B4 ;  /* 0x0000000000047941 */ /* 0x000fea0003800000 */
.L_x_204:
        /* <DEDUP_REMOVED lines=8> */
[----:B------:R-:W-:Y:S05]  /*1f10*/  CALL.REL.NOINC `($__internal_6_$__cuda_sm20_div_s64) ;  /* 0x0000003c00107944 */ /* 0x000fea0003c00000 */
[----:B------:R-:W-:Y:S05]  /*1f20*/  BRA `(.L_x_209) ;  /* 0x0000000000507947 */ /* 0x000fea0003800000 */
.L_x_208:
        /* <DEDUP_REMOVED lines=20> */
.L_x_209:
[----:B------:R-:W-:Y:S05]  /*2070*/  BSYNC B4 ;  /* 0x0000000000047941 */ /* 0x000fea0003800000 */
.L_x_207:
        /* <DEDUP_REMOVED lines=26> */
[----:B--2---:R-:W-:-:S05]  /*2220*/  HADD2.F32 R21, -RZ, R18.H0_H0 ;  /* 0x20000012ff157230 */ /* 0x004fca0000004100 */
[----:B------:R-:W-:-:S07]  /*2230*/  FADD.FTZ R10, R10, R21 ;  /* 0x000000150a0a7221 */ /* 0x000fce0000010000 */
.L_x_200:
[----:B------:R-:W-:Y:S05]  /*2240*/  BSYNC B3 ;  /* 0x0000000000037941 */ /* 0x000fea0003800000 */
.L_x_199:
[----:B------:R-:W-:Y:S02]  /*2250*/  ISETP.NE.U32.AND P1, PT, R16, 0x1, PT ;  /* 0x000000011000780c */ /* 0x000fe40003f25070 */
[----:B------:R-:W-:Y:S02]  /*2260*/  IADD3 R18, P2, R4, 0x1, RZ ;  /* 0x0000000104127810 */ /* 0x000fe40007f5e0ff */
[----:B------:R-:W-:Y:S02]  /*2270*/  ISETP.NE.AND.EX P1, PT, RZ, RZ, PT, P1 ;  /* 0x000000ffff00720c */ /* 0x000fe40003f25310 */
[----:B------:R-:W-:-:S11]  /*2280*/  IADD3.X R19, RZ, R5, RZ, P2, !PT ;  /* 0x00000005ff137210 */ /* 0x000fd600017fe4ff */
        /* <DEDUP_REMOVED lines=16> */
[----:B------:R-:W-:Y:S05]  /*2390*/  CALL.REL.NOINC `($__internal_7_$__cuda_sm20_rem_s64) ;  /* 0x0000003c00407944 */ /* 0x000fea0003c00000 */
[----:B------:R-:W-:-:S04]  /*23a0*/  ISETP.NE.U32.AND P2, PT, R38, RZ, PT ;  /* 0x000000ff2600720c */ /* 0x000fc80003f45070 */
[----:B------:R-:W-:Y:S01]  /*23b0*/  ISETP.NE.AND.EX P2, PT, R39, RZ, PT, P2 ;  /* 0x000000ff2700720c */ /* 0x000fe20003f45320 */
[----:B------:R-:W-:-:S12]  /*23c0*/  BRA `(.L_x_214) ;  /* 0x0000000000507947 */ /* 0x000fd80003800000 */
.L_x_213:
        /* <DEDUP_REMOVED lines=20> */
.L_x_214:
[----:B------:R-:W-:Y:S05]  /*2510*/  BSYNC B4 ;  /* 0x0000000000047941 */ /* 0x000fea0003800000 */
.L_x_212:
        /* <DEDUP_REMOVED lines=10> */
[----:B------:R-:W-:Y:S01]  /*25c0*/  MOV R18, R36 ;  /* 0x0000002400127202 */ /* 0x000fe20000000f00 */
[----:B------:R-:W-:Y:S01]  /*25d0*/  IMAD.MOV.U32 R19, RZ, RZ, R37 ;  /* 0x000000ffff137224 */ /* 0x000fe200078e0025 */
[----:B------:R-:W-:Y:S06]  /*25e0*/  BRA `(.L_x_217) ;  /* 0x0000000000507947 */ /* 0x000fec0003800000 */
.L_x_216:
        /* <DEDUP_REMOVED lines=16> */
[----:B------:R-:W-:Y:S01]  /*26f0*/  ISETP.GE.U32.AND P3, PT, R19, UR8, PT ;  /* 0x0000000813007c0c */ /* 0x000fe2000bf66070 */
[----:B------:R-:W-:-:S12]  /*2700*/  HFMA2.MMA R19, -RZ, RZ, 0, 0 ;  /* 0x00000000ff137435 */ /* 0x000fd800000001ff */
[----:B------:R-:W-:Y:S01]  /*2710*/  @P3 VIADD R18, R18, 0x1 ;  /* 0x0000000112123836 */ /* 0x000fe20000000000 */
[----:B------:R-:W-:-:S07]  /*2720*/  @!P4 LOP3.LUT R18, RZ, UR8, RZ, 0x33, !PT ;  /* 0x00000008ff12cc12 */ /* 0x000fce000f8e33ff */
.L_x_217:
[----:B------:R-:W-:Y:S05]  /*2730*/  BSYNC B4 ;  /* 0x0000000000047941 */ /* 0x000fea0003800000 */
.L_x_215:
        /* <DEDUP_REMOVED lines=10> */
.L_x_219:
        /* <DEDUP_REMOVED lines=11> */
[----:B------:R-:W-:-:S03]  /*2890*/  MOV R37, RZ ;  /* 0x000000ff00257202 */ /* 0x000fc60000000f00 */
        /* <DEDUP_REMOVED lines=8> */
.L_x_220:
[----:B------:R-:W-:Y:S05]  /*2920*/  BSYNC B4 ;  /* 0x0000000000047941 */ /* 0x000fea0003800000 */
.L_x_218:
[----:B------:R-:W-:Y:S01]  /*2930*/  ULDC.64 UR8, c[0x0][0x230] ;  /* 0x00008c0000087ab9 */ /* 0x000fe20000000a00 */
[----:B------:R-:W-:Y:S02]  /*2940*/  IMAD.MOV.U32 R20, RZ, RZ, R18 ;  /* 0x000000ffff147224 */ /* 0x000fe400078e0012 */
[----:B------:R-:W-:Y:S02]  /*2950*/  IMAD R39, R31, UR8, RZ ;  /* 0x000000081f277c24 */ /* 0x000fe4000f8e02ff */
[----:B------:R-:W-:Y:S02]  /*2960*/  IMAD.MOV.U32 R21, RZ, RZ, R19 ;  /* 0x000000ffff157224 */ /* 0x000fe400078e0013 */
[C---:B------:R-:W-:Y:S02]  /*2970*/  IMAD R39, R30.reuse, UR9, R39 ;  /* 0x000000091e277c24 */ /* 0x040fe4000f8e0227 */
[----:B------:R-:W-:Y:S01]  /*2980*/  IMAD.WIDE.U32 R20, R30, UR8, R20 ;  /* 0x000000081e147c25 */ /* 0x000fe2000f8e0014 */
[----:B------:R-:W-:-:S03]  /*2990*/  ULDC.64 UR8, c[0x0][0x238] ;  /* 0x00008e0000087ab9 */ /* 0x000fc60000000a00 */
[----:B------:R-:W-:Y:S01]  /*29a0*/  IMAD.MOV.U32 R18, RZ, RZ, R36 ;  /* 0x000000ffff127224 */ /* 0x000fe200078e0024 */
        /* <DEDUP_REMOVED lines=10> */
[----:B------:R-:W-:Y:S01]  /*2a50*/  IADD3 R18, P1, R4, 0x1, RZ ;  /* 0x0000000104127810 */ /* 0x000fe20007f3e0ff */
[----:B------:R-:W-:Y:S02]  /*2a60*/  ULDC.64 UR8, c[0x0][0x278] ;  /* 0x00009e0000087ab9 */ /* 0x000fe40000000a00 */
[----:B------:R-:W-:Y:S02]  /*2a70*/  IMAD.IADD R2, R21, 0x1, R19 ;  /* 0x0000000115027824 */ /* 0x000fe400078e0213 */
[----:B------:R-:W-:Y:S02]  /*2a80*/  IMAD.X R19, RZ, RZ, R5, P1 ;  /* 0x000000ffff137224 */ /* 0x000fe400008e0605 */
[----:B------:R-:W-:Y:S02]  /*2a90*/  IMAD R21, R2, UR8, RZ ;  /* 0x0000000802157c24 */ /* 0x000fe4000f8e02ff */
[----:B------:R-:W-:-:S04]  /*2aa0*/  IMAD.WIDE.U32 R18, R20, UR8, R18 ;  /* 0x0000000814127c25 */ /* 0x000fc8000f8e0012 */
[----:B------:R-:W-:Y:S01]  /*2ab0*/  IMAD R21, R20, UR9, R21 ;  /* 0x0000000914157c24 */ /* 0x000fe2000f8e0215 */
[----:B------:R-:W-:Y:S02]  /*2ac0*/  ULDC.64 UR8, c[0x0][0x218] ;  /* 0x0000860000087ab9 */ /* 0x000fe40000000a00 */
[----:B------:R-:W-:Y:S02]  /*2ad0*/  LEA R20, P1, R18, UR8, 0x1 ;  /* 0x0000000812147c11 */ /* 0x000fe4000f8208ff */
[----:B------:R-:W-:-:S04]  /*2ae0*/  IADD3 R19, R19, R21, RZ ;  /* 0x0000001513137210 */ /* 0x000fc80007ffe0ff */
[----:B------:R-:W-:-:S05]  /*2af0*/  LEA.HI.X R21, R18, UR9, R19, 0x1, P1 ;  /* 0x0000000912157c11 */ /* 0x000fca00088f0c13 */
[----:B------:R-:W2:Y:S02]  /*2b00*/  LDG.E.U16 R20, desc[UR10][R20.64] ;  /* 0x0000000a14147981 */ /* 0x000ea4000c1e1500 */
[----:B--2---:R-:W-:-:S05]  /*2b10*/  HADD2.F32 R19, -RZ, R20.H0_H0 ;  /* 0x20000014ff137230 */ /* 0x004fca0000004100 */
[----:B------:R-:W-:-:S07]  /*2b20*/  FADD.FTZ R10, R10, R19 ;  /* 0x000000130a0a7221 */ /* 0x000fce0000010000 */
.L_x_211:
[----:B------:R-:W-:Y:S05]  /*2b30*/  BSYNC B3 ;  /* 0x0000000000037941 */ /* 0x000fea0003800000 */
.L_x_210:
[----:B------:R-:W-:Y:S02]  /*2b40*/  ISETP.NE.U32.AND P2, PT, R16, 0x2, PT ;  /* 0x000000021000780c */ /* 0x000fe40003f45070 */
[----:B------:R-:W-:Y:S02]  /*2b50*/  ISETP.NE.U32.AND P1, PT, R22, RZ, PT ;  /* 0x000000ff1600720c */ /* 0x000fe40003f25070 */
[----:B------:R-:W-:Y:S02]  /*2b60*/  ISETP.NE.AND.EX P2, PT, RZ, RZ, PT, P2 ;  /* 0x000000ffff00720c */ /* 0x000fe40003f45320 */
[C---:B------:R-:W-:Y:S02]  /*2b70*/  IADD3 R21, P3, R4.reuse, 0x3, RZ ;  /* 0x0000000304157810 */ /* 0x040fe40007f7e0ff */
[----:B------:R-:W-:Y:S02]  /*2b80*/  ISETP.NE.OR.EX P1, PT, R23, RZ, !P2, P1 ;  /* 0x000000ff1700720c */ /* 0x000fe40005725710 */
[----:B------:R-:W-:Y:S01]  /*2b90*/  IADD3 R18, P4, R4, 0x2, RZ ;  /* 0x0000000204127810 */ /* 0x000fe20007f9e0ff */
[----:B------:R-:W-:-:S03]  /*2ba0*/  IMAD.X R2, RZ, RZ, R5, P3 ;  /* 0x000000ffff027224 */ /* 0x000fc600018e0605 */
[----:B------:R-:W-:Y:S01]  /*2bb0*/  SEL R18, R18, R21, !P2 ;  /* 0x0000001512127207 */ /* 0x000fe20005000000 */
[----:B------:R-:W-:-:S05]  /*2bc0*/  IMAD.X R19, RZ, RZ, R5, P4 ;  /* 0x000000ffff137224 */ /* 0x000fca00020e0605 */
[----:B------:R-:W-:Y:S01]  /*2bd0*/  SEL R19, R19, R2, !P2 ;  /* 0x0000000213137207 */ /* 0x000fe20005000000 */
[----:B------:R-:W-:Y:S06]  /*2be0*/  @P1 BRA `(.L_x_198) ;  /* 0x0000000800241947 */ /* 0x000fec0003800000 */
        /* <DEDUP_REMOVED lines=15> */
.L_x_222:
        /* <DEDUP_REMOVED lines=20> */
.L_x_223:
[----:B------:R-:W-:Y:S05]  /*2e20*/  BSYNC B3 ;  /* 0x0000000000037941 */ /* 0x000fea0003800000 */
.L_x_221:
[----:B------:R-:W-:-:S05]  /*2e30*/  IADD3 R18, P3, R4, 0x3, RZ ;  /* 0x0000000304127810 */ /* 0x000fca0007f7e0ff */
[----:B------:R-:W-:Y:S01]  /*2e40*/  IMAD.X R19, RZ, RZ, R5, P3 ;  /* 0x000000ffff137224 */ /* 0x000fe200018e0605 */
[----:B------:R-:W-:Y:S07]  /*2e50*/  @P2 BRA `(.L_x_198) ;  /* 0x0000000400882947 */ /* 0x000fee0003800000 */
        /* <DEDUP_REMOVED lines=12> */
.L_x_225:
        /* <DEDUP_REMOVED lines=20> */
.L_x_226:
[----:B------:R-:W-:Y:S05]  /*3060*/  BSYNC B3 ;  /* 0x0000000000037941 */ /* 0x000fea0003800000 */
.L_x_224:
        /* <DEDUP_REMOVED lines=10> */
.L_x_228:
        /* <DEDUP_REMOVED lines=9> */
[----:B------:R-:W-:Y:S01]  /*31a0*/  IMAD.HI.U32 R36, R21, R37, R20 ;  /* 0x0000002515247227 */ /* 0x000fe200078e0014 */
[----:B------:R-:W-:-:S05]  /*31b0*/  MOV R37, RZ ;  /* 0x000000ff00257202 */ /* 0x000fca0000000f00 */
        /* <DEDUP_REMOVED lines=9> */
.L_x_229:
[----:B------:R-:W-:Y:S05]  /*3250*/  BSYNC B3 ;  /* 0x0000000000037941 */ /* 0x000fea0003800000 */
.L_x_227:
        /* <DEDUP_REMOVED lines=29> */
[----:B------:R-:W2:Y:S01]  /*3430*/  LDG.E.U16 R20, desc[UR10][R20.64] ;  /* 0x0000000a14147981 */ /* 0x000ea2000c1e1500 */
[----:B------:R-:W-:-:S05]  /*3440*/  IADD3 R18, P1, R4, 0x3, RZ ;  /* 0x0000000304127810 */ /* 0x000fca0007f3e0ff */
[----:B------:R-:W-:Y:S02]  /*3450*/  IMAD.X R19, RZ, RZ, R5, P1 ;  /* 0x000000ffff137224 */ /* 0x000fe400008e0605 */
[----:B--2---:R-:W-:-:S05]  /*3460*/  HADD2.F32 R37, -RZ, R20.H0_H0 ;  /* 0x20000014ff257230 */ /* 0x004fca0000004100 */
[----:B------:R-:W-:-:S07]  /*3470*/  FADD.FTZ R10, R10, R37 ;  /* 0x000000250a0a7221 */ /* 0x000fce0000010000 */
.L_x_198:
[----:B------:R-:W-:Y:S05]  /*3480*/  BSYNC B2 ;  /* 0x0000000000027941 */ /* 0x000fea0003800000 */
.L_x_197:
        /* <DEDUP_REMOVED lines=49> */
.L_x_274:
        /* <DEDUP_REMOVED lines=19> */
.L_x_233:
        /* <DEDUP_REMOVED lines=20> */
.L_x_234:
[----:B------:R-:W-:Y:S05]  /*3a10*/  BSYNC B3 ;  /* 0x0000000000037941 */ /* 0x000fea0003800000 */
.L_x_232:
        /* <DEDUP_REMOVED lines=13> */
.L_x_236:
        /* <DEDUP_REMOVED lines=20> */
.L_x_237:
[----:B------:R-:W-:Y:S05]  /*3c30*/  BSYNC B3 ;  /* 0x0000000000037941 */ /* 0x000fea0003800000 */
.L_x_235:
        /* <DEDUP_REMOVED lines=13> */
.L_x_239:
        /* <DEDUP_REMOVED lines=20> */
.L_x_240:
[----:B------:R-:W-:Y:S05]  /*3e50*/  BSYNC B3 ;  /* 0x0000000000037941 */ /* 0x000fea0003800000 */
.L_x_238:
        /* <DEDUP_REMOVED lines=22> */
[----:B--2---:R-:W-:-:S05]  /*3fc0*/  HADD2.F32 R39, -RZ, R36.H0_H0 ;  /* 0x20000024ff277230 */ /* 0x004fca0000004100 */
[----:B------:R-:W-:-:S07]  /*3fd0*/  FADD.FTZ R10, R10, R39 ;  /* 0x000000270a0a7221 */ /* 0x000fce0000010000 */
.L_x_231:
[----:B------:R-:W-:Y:S05]  /*3fe0*/  BSYNC B2 ;  /* 0x0000000000027941 */ /* 0x000fea0003800000 */
.L_x_230:
        /* <DEDUP_REMOVED lines=17> */
.L_x_244:
        /* <DEDUP_REMOVED lines=20> */
.L_x_245:
[----:B------:R-:W-:Y:S05]  /*4240*/  BSYNC B3 ;  /* 0x0000000000037941 */ /* 0x000fea0003800000 */
.L_x_243:
        /* <DEDUP_REMOVED lines=13> */
.L_x_247:
        /* <DEDUP_REMOVED lines=20> */
.L_x_248:
[----:B------:R-:W-:Y:S05]  /*4460*/  BSYNC B3 ;  /* 0x0000000000037941 */ /* 0x000fea0003800000 */
.L_x_246:
        /* <DEDUP_REMOVED lines=13> */
.L_x_250:
[----:B------:R-:W-:Y:S02]  /*4540*/  ULDC UR8, c[0x0][0x268] ;  /* 0x00009a0000087ab9 */ /* 0x000fe40000000800 */
[----:B------:R-:W0:Y:S01]  /*4550*/  I2F.U32.RP R2, UR8 ;  /* 0x0000000800027d06 */ /* 0x000e220008209000 */
[----:B------:R-:W-:-:S07]  /*4560*/  ISETP.NE.U32.AND P4, PT, RZ, UR8, PT ;  /* 0x00000008ff007c0c */ /* 0x000fce000bf85070 */
[----:B0-----:R-:W0:Y:S02]  /*4570*/  MUFU.RCP R2, R2 ;  /* 0x0000000200027308 */ /* 0x001e240000001000 */
[----:B0-----:R-:W-:-:S06]  /*4580*/  IADD3 R36, R2, 0xffffffe, RZ ;  /* 0x0ffffffe02247810 */ /* 0x001fcc0007ffe0ff */
        /* <DEDUP_REMOVED lines=12> */
[----:B------:R-:W-:-:S12]  /*4650*/  IMAD.MOV.U32 R37, RZ, RZ, RZ ;  /* 0x000000ffff257224 */ /* 0x000fd800078e00ff */
[----:B------:R-:W-:Y:S02]  /*4660*/  @P3 IADD3 R36, R36, 0x1, RZ ;  /* 0x0000000124243810 */ /* 0x000fe40007ffe0ff */
[----:B------:R-:W-:-:S07]  /*4670*/  @!P4 LOP3.LUT R36, RZ, UR8, RZ, 0x33, !PT ;  /* 0x00000008ff24cc12 */ /* 0x000fce000f8e33ff */
.L_x_251:
[----:B------:R-:W-:Y:S05]  /*4680*/  BSYNC B3 ;  /* 0x0000000000037941 */ /* 0x000fea0003800000 */
.L_x_249:
[----:B------:R-:W-:Y:S02]  /*4690*/  ULDC.64 UR8, c[0x0][0x230] ;  /* 0x00008c0000087ab9 */ /* 0x000fe40000000a00 */
[----:B------:R-:W-:Y:S02]  /*46a0*/  IMAD R49, R31, UR8, RZ ;  /* 0x000000081f317c24 */ /* 0x000fe4000f8e02ff */
[----:B------:R-:W-:-:S04]  /*46b0*/  IMAD.WIDE.U32 R38, R30, UR8, R38 ;  /* 0x000000081e267c25 */ /* 0x000fc8000f8e0026 */
[----:B------:R-:W-:Y:S01]  /*46c0*/  IMAD R49, R30, UR9, R49 ;  /* 0x000000091e317c24 */ /* 0x000fe2000f8e0231 */
[----:B------:R-:W-:Y:S02]  /*46d0*/  ULDC.64 UR8, c[0x0][0x238] ;  /* 0x00008e0000087ab9 */ /* 0x000fe40000000a00 */
[----:B------:R-:W-:Y:S02]  /*46e0*/  IMAD.WIDE.U32 R36, R38, UR8, R36 ;  /* 0x0000000826247c25 */ /* 0x000fe4000f8e0024 */
[----:B------:R-:W-:-:S05]  /*46f0*/  IADD3 R2, R49, R39, RZ ;  /* 0x0000002731027210 */ /* 0x000fca0007ffe0ff */
        /* <DEDUP_REMOVED lines=17> */
.L_x_242:
[----:B------:R-:W-:Y:S05]  /*4810*/  BSYNC B2 ;  /* 0x0000000000027941 */ /* 0x000fea0003800000 */
.L_x_241:
        /* <DEDUP_REMOVED lines=13> */
[----:B------:R-:W-:Y:S05]  /*48f0*/  CALL.REL.NOINC `($__internal_7_$__cuda_sm20_rem_s64) ;  /* 0x0000001400e87944 */ /* 0x000fea0003c00000 */
[----:B------:R-:W-:-:S04]  /*4900*/  ISETP.NE.U32.AND P2, PT, R38, RZ, PT ;  /* 0x000000ff2600720c */ /* 0x000fc80003f45070 */
[----:B------:R-:W-:Y:S01]  /*4910*/  ISETP.NE.AND.EX P2, PT, R39, RZ, PT, P2 ;  /* 0x000000ff2700720c */ /* 0x000fe20003f45320 */
[----:B------:R-:W-:-:S12]  /*4920*/  BRA `(.L_x_256) ;  /* 0x0000000000507947 */ /* 0x000fd80003800000 */
.L_x_255:
        /* <DEDUP_REMOVED lines=20> */
.L_x_256:
[----:B------:R-:W-:Y:S05]  /*4a70*/  BSYNC B3 ;  /* 0x0000000000037941 */ /* 0x000fea0003800000 */
.L_x_254:
        /* <DEDUP_REMOVED lines=9> */
[----:B------:R-:W-:Y:S05]  /*4b10*/  CALL.REL.NOINC `($__internal_6_$__cuda_sm20_div_s64) ;  /* 0x0000001000107944 */ /* 0x000fea0003c00000 */
[----:B------:R-:W-:Y:S01]  /*4b20*/  IMAD.MOV.U32 R38, RZ, RZ, R36 ;  /* 0x000000ffff267224 */ /* 0x000fe200078e0024 */
[----:B------:R-:W-:Y:S01]  /*4b30*/  MOV R39, R37 ;  /* 0x0000002500277202 */ /* 0x000fe20000000f00 */
[----:B------:R-:W-:Y:S06]  /*4b40*/  BRA `(.L_x_259) ;  /* 0x0000000000507947 */ /* 0x000fec0003800000 */
.L_x_258:
        /* <DEDUP_REMOVED lines=20> */
.L_x_259:
[----:B------:R-:W-:Y:S05]  /*4c90*/  BSYNC B3 ;  /* 0x0000000000037941 */ /* 0x000fea0003800000 */
.L_x_257:
        /* <DEDUP_REMOVED lines=12> */
[----:B------:R-:W-:Y:S05]  /*4d60*/  BRA `(.L_x_262) ;  /* 0x0000000000507947 */ /* 0x000fea0003800000 */
.L_x_261:
        /* <DEDUP_REMOVED lines=20> */
.L_x_262:
[----:B------:R-:W-:Y:S05]  /*4eb0*/  BSYNC B3 ;  /* 0x0000000000037941 */ /* 0x000fea0003800000 */
.L_x_260:
        /* <DEDUP_REMOVED lines=21> */
[----:B--2---:R-:W-:-:S05]  /*5010*/  HADD2.F32 R39, -RZ, R36.H0_H0 ;  /* 0x20000024ff277230 */ /* 0x004fca0000004100 */
[----:B------:R-:W-:-:S07]  /*5020*/  FADD.FTZ R10, R10, R39 ;  /* 0x000000270a0a7221 */ /* 0x000fce0000010000 */
.L_x_253:
[----:B------:R-:W-:Y:S05]  /*5030*/  BSYNC B2 ;  /* 0x0000000000027941 */ /* 0x000fea0003800000 */
.L_x_252:
        /* <DEDUP_REMOVED lines=10> */
[----:B------:R-:W-:Y:S01]  /*50e0*/  MOV R50, UR9 ;  /* 0x0000000900327c02 */ /* 0x000fe20008000f00 */
[----:B------:R-:W-:Y:S01]  /*50f0*/  IMAD.MOV.U32 R53, RZ, RZ, R45 ;  /* 0x000000ffff357224 */ /* 0x000fe200078e002d */
[----:B------:R-:W-:-:S07]  /*5100*/  MOV R2, 0x5120 ;  /* 0x0000512000027802 */ /* 0x000fce0000000f00 */
[----:B------:R-:W-:Y:S05]  /*5110*/  CALL.REL.NOINC `($__internal_7_$__cuda_sm20_rem_s64) ;  /* 0x0000000c00e07944 */ /* 0x000fea0003c00000 */
[----:B------:R-:W-:-:S04]  /*5120*/  ISETP.NE.U32.AND P1, PT, R38, RZ, PT ;  /* 0x000000ff2600720c */ /* 0x000fc80003f25070 */
[----:B------:R-:W-:Y:S01]  /*5130*/  ISETP.NE.AND.EX P1, PT, R39, RZ, PT, P1 ;  /* 0x000000ff2700720c */ /* 0x000fe20003f25310 */
[----:B------:R-:W-:-:S12]  /*5140*/  BRA `(.L_x_267) ;  /* 0x0000000000507947 */ /* 0x000fd80003800000 */
.L_x_266:
[----:B------:R-:W-:Y:S02]  /*5150*/  ULDC UR8, c[0x0][0x268] ;  /* 0x00009a0000087ab9 */ /* 0x000fe40000000800 */
[----:B------:R-:W0:Y:S01]  /*5160*/  I2F.U32.RP R38, UR8 ;  /* 0x0000000800267d06 */ /* 0x000e220008209000 */
[----:B------:R-:W-:-:S07]  /*5170*/  ISETP.NE.U32.AND P2, PT, RZ, UR8, PT ;  /* 0x00000008ff007c0c */ /* 0x000fce000bf45070 */
[----:B0-----:R-:W0:Y:S02]  /*5180*/  MUFU.RCP R38, R38 ;  /* 0x0000002600267308 */ /* 0x001e240000001000 */
[----:B0-----:R-:W-:-:S06]  /*5190*/  IADD3 R36, R38, 0xffffffe, RZ ;  /* 0x0ffffffe26247810 */ /* 0x001fcc0007ffe0ff */
        /* <DEDUP_REMOVED lines=15> */
.L_x_267:
[----:B------:R-:W-:Y:S05]  /*5290*/  BSYNC B3 ;  /* 0x0000000000037941 */ /* 0x000fea0003800000 */
.L_x_265:
[----:B------:R-:W-:Y:S05]  /*52a0*/  @P1 BRA `(.L_x_264) ;  /* 0x0000000400681947 */ /* 0x000fea0003800000 */
[----:B------:R-:W-:Y:S04]  /*52b0*/  BSSY B3, `(.L_x_268) ;  /* 0x0000020000037945 */ /* 0x000fe80003800000 */
[----:B------:R-:W-:Y:S05]  /*52c0*/  @!P0 BRA `(.L_x_269) ;  /* 0x0000000000288947 */ /* 0x000fea0003800000 */
[----:B------:R-:W-:Y:S01]  /*52d0*/  ULDC.64 UR8, c[0x0][0x260] ;  /* 0x0000980000087ab9 */ /* 0x000fe20000000a00 */
[----:B------:R-:W-:Y:S01]  /*52e0*/  MOV R52, R24 ;  /* 0x0000001800347202 */ /* 0x000fe20000000f00 */
[----:B------:R-:W-:Y:S01]  /*52f0*/  IMAD.U32 R50, RZ, RZ, UR8 ;  /* 0x00000008ff327e24 */ /* 0x000fe2000f8e00ff */
[----:B------:R-:W-:Y:S01]  /*5300*/  MOV R48, UR9 ;  /* 0x0000000900307c02 */ /* 0x000fe20008000f00 */
[----:B------:R-:W-:Y:S01]  /*5310*/  IMAD.MOV.U32 R49, RZ, RZ, R17 ;  /* 0x000000ffff317224 */ /* 0x000fe200078e0011 */
[----:B------:R-:W-:-:S07]  /*5320*/  MOV R2, 0x5340 ;  /* 0x0000534000027802 */ /* 0x000fce0000000f00 */
[----:B------:R-:W-:Y:S05]  /*5330*/  CALL.REL.NOINC `($__internal_6_$__cuda_sm20_div_s64) ;  /* 0x0000000800087944 */ /* 0x000fea0003c00000 */
[----:B------:R-:W-:Y:S01]  /*5340*/  MOV R38, R36 ;  /* 0x0000002400267202 */ /* 0x000fe20000000f00 */
[----:B------:R-:W-:Y:S01]  /*5350*/  IMAD.MOV.U32 R39, RZ, RZ, R37 ;  /* 0x000000ffff277224 */ /* 0x000fe200078e0025 */
[----:B------:R-:W-:Y:S06]  /*5360*/  BRA `(.L_x_270) ;  /* 0x0000000000507947 */ /* 0x000fec0003800000 */
.L_x_269:
        /* <DEDUP_REMOVED lines=15> */
[----:B------:R-:W-:Y:S01]  /*5460*/  @P1 IADD3 R37, R37, -UR8, RZ ;  /* 0x8000000825251c10 */ /* 0x000fe2000fffe0ff */
[----:B------:R-:W-:-:S03]  /*5470*/  @P1 VIADD R38, R38, 0x1 ;  /* 0x0000000126261836 */ /* 0x000fc60000000000 */
[----:B------:R-:W-:-:S13]  /*5480*/  ISETP.GE.U32.AND P2, PT, R37, UR8, PT ;  /* 0x0000000825007c0c */ /* 0x000fda000bf46070 */
[----:B------:R-:W-:Y:S02]  /*5490*/  @P2 IADD3 R38, R38, 0x1, RZ ;  /* 0x0000000126262810 */ /* 0x000fe40007ffe0ff */
[----:B------:R-:W-:-:S07]  /*54a0*/  @!P3 LOP3.LUT R38, RZ, UR8, RZ, 0x33, !PT ;  /* 0x00000008ff26bc12 */ /* 0x000fce000f8e33ff */
.L_x_270:
[----:B------:R-:W-:Y:S05]  /*54b0*/  BSYNC B3 ;  /* 0x0000000000037941 */ /* 0x000fea0003800000 */
.L_x_268:
        /* <DEDUP_REMOVED lines=12> */
[----:B------:R-:W-:Y:S05]  /*5580*/  BRA `(.L_x_273) ;  /* 0x0000000000507947 */ /* 0x000fea0003800000 */
.L_x_272:
        /* <DEDUP_REMOVED lines=20> */
.L_x_273:
[----:B------:R-:W-:Y:S05]  /*56d0*/  BSYNC B3 ;  /* 0x0000000000037941 */ /* 0x000fea0003800000 */
.L_x_271:
        /* <DEDUP_REMOVED lines=13> */
[----:B------:R-:W-:Y:S02]  /*57b0*/  IMAD R49, R36, UR9, R37 ;  /* 0x0000000924317c24 */ /* 0x000fe4000f8e0225 */
        /* <DEDUP_REMOVED lines=9> */
.L_x_264:
[----:B------:R-:W-:Y:S05]  /*5850*/  BSYNC B2 ;  /* 0x0000000000027941 */ /* 0x000fea0003800000 */
.L_x_263:
        /* <DEDUP_REMOVED lines=25> */
.L_x_193:
[----:B------:R-:W-:Y:S05]  /*59f0*/  BSYNC B0 ;  /* 0x0000000000007941 */ /* 0x000fea0003800000 */
.L_x_192:
[----:B------:R-:W-:-:S04]  /*5a00*/  IADD3 R6, P0, R6, 0x1, RZ ;  /* 0x0000000106067810 */ /* 0x000fc80007f1e0ff */
[----:B------:R-:W-:Y:S02]  /*5a10*/  IADD3.X R7, RZ, R7, RZ, P0, !PT ;  /* 0x00000007ff077210 */ /* 0x000fe400007fe4ff */
[----:B------:R-:W-:-:S04]  /*5a20*/  ISETP.GE.U32.AND P0, PT, R6, R9, PT ;  /* 0x000000090600720c */ /* 0x000fc80003f06070 */
[----:B------:R-:W-:-:S13]  /*5a30*/  ISETP.GE.AND.EX P0, PT, R7, R8, PT, P0 ;  /* 0x000000080700720c */ /* 0x000fda0003f06300 */
[----:B------:R-:W-:Y:S05]  /*5a40*/  @!P0 BRA `(.L_x_275) ;  /* 0xffffffb800fc8947 */ /* 0x000fea000383ffff */
.L_x_191:
[----:B------:R-:W-:Y:S05]  /*5a50*/  BSYNC B1 ;  /* 0x0000000000017941 */ /* 0x000fea0003800000 */
.L_x_190:
[----:B------:R-:W-:Y:S01]  /*5a60*/  ULDC UR8, c[0x0][0x0] ;  /* 0x0000000000087ab9 */ /* 0x000fe20000000800 */
[----:B------:R-:W0:Y:S01]  /*5a70*/  LDC R2, c[0x0][0xc] ;  /* 0x00000300ff027b82 */ /* 0x000e220000000800 */
[----:B------:R-:W-:Y:S01]  /*5a80*/  ULDC.64 UR12, c[0x0][0x280] ;  /* 0x0000a000000c7ab9 */ /* 0x000fe20000000a00 */
[----:B------:R-:W-:Y:S02]  /*5a90*/  SHF.R.S32.HI R5, RZ, 0x1f, R0 ;  /* 0x0000001fff057819 */ /* 0x000fe40000011400 */
[C---:B------:R-:W-:Y:S02]  /*5aa0*/  LEA R4, P0, R0.reuse, UR12, 0x1 ;  /* 0x0000000c00047c11 */ /* 0x040fe4000f8008ff */
[----:B------:R-:W-:Y:S02]  /*5ab0*/  F2FP.F16.F32.PACK_AB R10, RZ, R10 ;  /* 0x0000000aff0a723e */ /* 0x000fe400000000ff */
        /* <DEDUP_REMOVED lines=10> */
        .weak           $__internal_6_$__cuda_sm20_div_s64
        .type           $__internal_6_$__cuda_sm20_div_s64,@function
        .size           $__internal_6_$__cuda_sm20_div_s64,($__internal_7_$__cuda_sm20_rem_s64 - $__internal_6_$__cuda_sm20_div_s64)
$__internal_6_$__cuda_sm20_div_s64:
        /* <DEDUP_REMOVED lines=83> */
[----:B------:R-:W-:Y:S06]  /*6090*/  RET.REL.NODEC R50 `(_ZN2at6native13col2im_kernelIN3c104HalfEfEEvlPKT_llllllllllllPS4_) ;  /* 0xffffff9c32d87950 */ /* 0x000fec0003c3ffff */
        .weak           $__internal_7_$__cuda_sm20_rem_s64
        .type           $__internal_7_$__cuda_sm20_rem_s64,@function
        .size           $__internal_7_$__cuda_sm20_rem_s64,(.L_x_511 - $__internal_7_$__cuda_sm20_rem_s64)
$__internal_7_$__cuda_sm20_rem_s64:
        /* <DEDUP_REMOVED lines=77> */
[----:B------:R-:W-:Y:S06]  /*6570*/  RET.REL.NODEC R36 `(_ZN2at6native13col2im_kernelIN3c104HalfEfEEvlPKT_llllllllllllPS4_) ;  /* 0xffffff9824a07950 */ /* 0x000fec0003c3ffff */
.L_x_277:
        /* <DEDUP_REMOVED lines=16> */
.L_x_511:


//--------------------- .text._ZN2at6native13col2im_kernelIffEEvlPKT_llllllllllllPS2_ --------------------------
	.section	.text._ZN2at6native13col2im_kernelIffEEvlPKT_llllllllllllPS2_,"ax",@progbits
	.align	128
        .global         _ZN2at6native13col2im_kernelIffEEvlPKT_llllllllllllPS2_
        .type           _ZN2at6native13col2im_kernelIffEEvlPKT_llllllllllllPS2_,@function
        .size           _ZN2at6native13col2im_kernelIffEEvlPKT_llllllllllllPS2_,(.L_x_513 - _ZN2at6native13col2im_kernelIffEEvlPKT_llllllllllllPS2_)
        .other          _ZN2at6native13col2im_kernelIffEEvlPKT_llllllllllllPS2_,@"STO_CUDA_ENTRY STV_DEFAULT"
_ZN2at6native13col2im_kernelIffEEvlPKT_llllllllllllPS2_:
.text._ZN2at6native13col2im_kernelIffEEvlPKT_llllllllllllPS2_:
        /* <DEDUP_REMOVED lines=18> */
.L_x_389:
        /* <DEDUP_REMOVED lines=11> */
[----:B------:R-:W-:Y:S05]  /*01d0*/  CALL.REL.NOINC `($__internal_8_$__cuda_sm20_div_s64) ;  /* 0x0000005800407944 */ /* 0x000fea0003c00000 */
        /* <DEDUP_REMOVED lines=9> */
.L_x_279:
        /* <DEDUP_REMOVED lines=23> */
.L_x_280:
[----:B------:R-:W-:Y:S05]  /*03e0*/  BSYNC B0 ;  /* 0x0000000000007941 */ /* 0x000fea0003800000 */
.L_x_278:
        /* <DEDUP_REMOVED lines=14> */
[----:B------:R-:W-:Y:S05]  /*04d0*/  CALL.REL.NOINC `($__internal_9_$__cuda_sm20_rem_s64) ;  /* 0x0000005800d07944 */ /* 0x000fea0003c00000 */
[----:B------:R-:W-:Y:S01]  /*04e0*/  IMAD.MOV.U32 R4, RZ, RZ, R38 ;  /* 0x000000ffff047224 */ /* 0x000fe200078e0026 */
[----:B------:R-:W-:Y:S01]  /*04f0*/  MOV R5, R39 ;  /* 0x0000002700057202 */ /* 0x000fe20000000f00 */
[----:B------:R-:W-:Y:S06]  /*0500*/  BRA `(.L_x_283) ;  /* 0x0000000000507947 */ /* 0x000fec0003800000 */
.L_x_282:
        /* <DEDUP_REMOVED lines=20> */
.L_x_283:
[----:B------:R-:W-:Y:S05]  /*0650*/  BSYNC B0 ;  /* 0x0000000000007941 */ /* 0x000fea0003800000 */
.L_x_281:
        /* <DEDUP_REMOVED lines=16> */
[----:B------:R-:W-:Y:S05]  /*0760*/  CALL.REL.NOINC `($__internal_8_$__cuda_sm20_div_s64) ;  /* 0x0000005000dc7944 */ /* 0x000fea0003c00000 */
[----:B------:R-:W-:Y:S01]  /*0770*/  IMAD.MOV.U32 R30, RZ, RZ, R36 ;  /* 0x000000ffff1e7224 */ /* 0x000fe200078e0024 */
[----:B------:R-:W-:Y:S01]  /*0780*/  MOV R31, R37 ;  /* 0x00000025001f7202 */ /* 0x000fe20000000f00 */
[----:B------:R-:W-:Y:S06]  /*0790*/  BRA `(.L_x_286) ;  /* 0x00000000004c7947 */ /* 0x000fec0003800000 */
.L_x_285:
        /* <DEDUP_REMOVED lines=19> */
.L_x_286:
[----:B------:R-:W-:Y:S05]  /*08d0*/  BSYNC B0 ;  /* 0x0000000000007941 */ /* 0x000fea0003800000 */
.L_x_284:
        /* <DEDUP_REMOVED lines=26> */
[----:B------:R-:W-:Y:S05]  /*0a80*/  CALL.REL.NOINC `($__internal_8_$__cuda_sm20_div_s64) ;  /* 0x0000005000147944 */ /* 0x000fea0003c00000 */
[----:B------:R-:W-:Y:S05]  /*0a90*/  BRA `(.L_x_291) ;  /* 0x0000000000507947 */ /* 0x000fea0003800000 */
.L_x_290:
        /* <DEDUP_REMOVED lines=20> */
.L_x_291:
[----:B------:R-:W-:Y:S05]  /*0be0*/  BSYNC B1 ;  /* 0x0000000000017941 */ /* 0x000fea0003800000 */
.L_x_289:
[----:B------:R-:W-:-:S04]  /*0bf0*/  IADD3 R4, P0, R36, 0x1, RZ ;  /* 0x0000000124047810 */ /* 0x000fc80007f1e0ff */
[----:B------:R-:W-:-:S09]  /*0c00*/  IADD3.X R5, RZ, R37, RZ, P0, !PT ;  /* 0x00000025ff057210 */ /* 0x000fd200007fe4ff */
.L_x_288:
[----:B------:R-:W-:Y:S05]  /*0c10*/  BSYNC B0 ;  /* 0x0000000000007941 */ /* 0x000fea0003800000 */
.L_x_287:
        /* <DEDUP_REMOVED lines=11> */
[----:B------:R-:W-:Y:S05]  /*0cd0*/  CALL.REL.NOINC `($__internal_8_$__cuda_sm20_div_s64) ;  /* 0x0000004c00807944 */ /* 0x000fea0003c00000 */
[----:B------:R-:W-:Y:S01]  /*0ce0*/  IMAD.MOV.U32 R28, RZ, RZ, R36 ;  /* 0x000000ffff1c7224 */ /* 0x000fe200078e0024 */
[----:B------:R-:W-:Y:S01]  /*0cf0*/  MOV R29, R37 ;  /* 0x00000025001d7202 */ /* 0x000fe20000000f00 */
[----:B------:R-:W-:Y:S06]  /*0d00*/  BRA `(.L_x_294) ;  /* 0x0000000000507947 */ /* 0x000fec0003800000 */
.L_x_293:
        /* <DEDUP_REMOVED lines=20> */
.L_x_294:
[----:B------:R-:W-:Y:S05]  /*0e50*/  BSYNC B0 ;  /* 0x0000000000007941 */ /* 0x000fea0003800000 */
.L_x_292:
        /* <DEDUP_REMOVED lines=28> */
.L_x_298:
        /* <DEDUP_REMOVED lines=20> */
.L_x_299:
[----:B------:R-:W-:Y:S05]  /*1160*/  BSYNC B1 ;  /* 0x0000000000017941 */ /* 0x000fea0003800000 */
.L_x_297:
[----:B------:R-:W-:-:S04]  /*1170*/  IADD3 R6, P0, R36, 0x1, RZ ;  /* 0x0000000124067810 */ /* 0x000fc80007f1e0ff */
[----:B------:R-:W-:-:S09]  /*1180*/  IADD3.X R7, RZ, R37, RZ, P0, !PT ;  /* 0x00000025ff077210 */ /* 0x000fd200007fe4ff */
.L_x_296:
[----:B------:R-:W-:Y:S05]  /*1190*/  BSYNC B0 ;  /* 0x0000000000007941 */ /* 0x000fea0003800000 */
.L_x_295:
        /* <DEDUP_REMOVED lines=12> */
[----:B------:R-:W-:Y:S05]  /*1260*/  BRA `(.L_x_302) ;  /* 0x0000000000507947 */ /* 0x000fea0003800000 */
.L_x_301:
        /* <DEDUP_REMOVED lines=20> */
.L_x_302:
[----:B------:R-:W-:Y:S05]  /*13b0*/  BSYNC B0 ;  /* 0x0000000000007941 */ /* 0x000fea0003800000 */
.L_x_300:
        /* <DEDUP_REMOVED lines=40> */
.L_x_388:
        /* <DEDUP_REMOVED lines=29> */
[----:B------:R-:W-:Y:S05]  /*1810*/  CALL.REL.NOINC `($__internal_9_$__cuda_sm20_rem_s64) ;  /* 0x0000004800007944 */ /* 0x000fea0003c00000 */
[----:B------:R-:W-:Y:S02]  /*1820*/  IMAD.MOV.U32 R22, RZ, RZ, R38 ;  /* 0x000000ffff167224 */ /* 0x000fe400078e0026 */
[----:B------:R-:W-:Y:S01]  /*1830*/  IMAD.MOV.U32 R23, RZ, RZ, R39 ;  /* 0x000000ffff177224 */ /* 0x000fe200078e0027 */
[----:B------:R-:W-:Y:S06]  /*1840*/  BRA `(.L_x_309) ;  /* 0x00000000004c7947 */ /* 0x000fec0003800000 */
.L_x_308:
        /* <DEDUP_REMOVED lines=19> */
.L_x_309:
[----:B------:R-:W-:Y:S05]  /*1980*/  BSYNC B2 ;  /* 0x0000000000027941 */ /* 0x000fea0003800000 */
.L_x_307:
        /* <DEDUP_REMOVED lines=22> */
[----:B------:R-:W-:-:S04]  /*1af0*/  ISETP.NE.U32.AND P2, PT, R38, RZ, PT ;  /* 0x000000ff2600720c */ /* 0x000fc80003f45070 */
[----:B------:R-:W-:Y:S01]  /*1b00*/  ISETP.NE.AND.EX P2, PT, R39, RZ, PT, P2 ;  /* 0x000000ff2700720c */ /* 0x000fe20003f45320 */
[----:B------:R-:W-:-:S12]  /*1b10*/  BRA `(.L_x_316) ;  /* 0x0000000000507947 */ /* 0x000fd80003800000 */
.L_x_315:
        /* <DEDUP_REMOVED lines=20> */
.L_x_316:
[----:B------:R-:W-:Y:S05]  /*1c60*/  BSYNC B4 ;  /* 0x0000000000047941 */ /* 0x000fea0003800000 */
.L_x_314:
        /* <DEDUP_REMOVED lines=13> */
.L_x_318:
        /* <DEDUP_REMOVED lines=20> */
.L_x_319:
[----:B------:R-:W-:Y:S05]  /*1e80*/  BSYNC B4 ;  /* 0x0000000000047941 */ /* 0x000fea0003800000 */
.L_x_317:
        /* <DEDUP_REMOVED lines=8> */
[----:B------:R-:W-:Y:S05]  /*1f10*/  CALL.REL.NOINC `($__internal_8_$__cuda_sm20_div_s64) ;  /* 0x0000003800f07944 */ /* 0x000fea0003c00000 */
[----:B------:R-:W-:Y:S05]  /*1f20*/  BRA `(.L_x_322) ;  /* 0x0000000000507947 */ /* 0x000fea0003800000 */
.L_x_321:
        /* <DEDUP_REMOVED lines=20> */
.L_x_322:
[----:B------:R-:W-:Y:S05]  /*2070*/  BSYNC B4 ;  /* 0x0000000000047941 */ /* 0x000fea0003800000 */
.L_x_320:
        /* <DEDUP_REMOVED lines=24> */
[----:B------:R-:W-:-:S06]  /*2200*/  LEA.HI.X R19, R20, UR9, R19, 0x2, P1 ;  /* 0x0000000914137c11 */ /* 0x000fcc00088f1413 */
[----:B------:R-:W2:Y:S02]  /*2210*/  LDG.E R19, desc[UR10][R18.64] ;  /* 0x0000000a12137981 */ /* 0x000ea4000c1e1900 */
[----:B--2---:R-:W-:-:S07]  /*2220*/  FADD.FTZ R10, R10, R19 ;  /* 0x000000130a0a7221 */ /* 0x004fce0000010000 */
.L_x_313:
[----:B------:R-:W-:Y:S05]  /*2230*/  BSYNC B3 ;  /* 0x0000000000037941 */ /* 0x000fea0003800000 */
.L_x_312:
        /* <DEDUP_REMOVED lines=20> */
[----:B------:R-:W-:Y:S05]  /*2380*/  CALL.REL.NOINC `($__internal_9_$__cuda_sm20_rem_s64) ;  /* 0x0000003c00247944 */ /* 0x000fea0003c00000 */
[----:B------:R-:W-:-:S04]  /*2390*/  ISETP.NE.U32.AND P2, PT, R38, RZ, PT ;  /* 0x000000ff2600720c */ /* 0x000fc80003f45070 */
[----:B------:R-:W-:Y:S01]  /*23a0*/  ISETP.NE.AND.EX P2, PT, R39, RZ, PT, P2 ;  /* 0x000000ff2700720c */ /* 0x000fe20003f45320 */
[----:B------:R-:W-:-:S12]  /*23b0*/  BRA `(.L_x_327) ;  /* 0x0000000000507947 */ /* 0x000fd80003800000 */
.L_x_326:
        /* <DEDUP_REMOVED lines=20> */
.L_x_327:
[----:B------:R-:W-:Y:S05]  /*2500*/  BSYNC B4 ;  /* 0x0000000000047941 */ /* 0x000fea0003800000 */
.L_x_325:
        /* <DEDUP_REMOVED lines=10> */
[----:B------:R-:W-:Y:S01]  /*25b0*/  MOV R18, R36 ;  /* 0x0000002400127202 */ /* 0x000fe20000000f00 */
[----:B------:R-:W-:Y:S01]  /*25c0*/  IMAD.MOV.U32 R19, RZ, RZ, R37 ;  /* 0x000000ffff137224 */ /* 0x000fe200078e0025 */
[----:B------:R-:W-:Y:S06]  /*25d0*/  BRA `(.L_x_330) ;  /* 0x0000000000507947 */ /* 0x000fec0003800000 */
.L_x_329:
        /* <DEDUP_REMOVED lines=20> */
.L_x_330:
[----:B------:R-:W-:Y:S05]  /*2720*/  BSYNC B4 ;  /* 0x0000000000047941 */ /* 0x000fea0003800000 */
.L_x_328:
        /* <DEDUP_REMOVED lines=10> */
.L_x_332:
        /* <DEDUP_REMOVED lines=20> */
.L_x_333:
[----:B------:R-:W-:Y:S05]  /*2910*/  BSYNC B4 ;  /* 0x0000000000047941 */ /* 0x000fea0003800000 */
.L_x_331:
        /* <DEDUP_REMOVED lines=28> */
[----:B------:R-:W-:-:S06]  /*2ae0*/  LEA.HI.X R21, R18, UR9, R19, 0x2, P1 ;  /* 0x0000000912157c11 */ /* 0x000fcc00088f1413 */
[----:B------:R-:W2:Y:S02]  /*2af0*/  LDG.E R21, desc[UR10][R20.64] ;  /* 0x0000000a14157981 */ /* 0x000ea4000c1e1900 */
[----:B--2---:R-:W-:-:S07]  /*2b00*/  FADD.FTZ R10, R10, R21 ;  /* 0x000000150a0a7221 */ /* 0x004fce0000010000 */
.L_x_324:
[----:B------:R-:W-:Y:S05]  /*2b10*/  BSYNC B3 ;  /* 0x0000000000037941 */ /* 0x000fea0003800000 */
.L_x_323:
        /* <DEDUP_REMOVED lines=26> */
.L_x_335:
        /* <DEDUP_REMOVED lines=20> */
.L_x_336:
[----:B------:R-:W-:Y:S05]  /*2e00*/  BSYNC B3 ;  /* 0x0000000000037941 */ /* 0x000fea0003800000 */
.L_x_334:
        /* <DEDUP_REMOVED lines=15> */
.L_x_338:
        /* <DEDUP_REMOVED lines=20> */
.L_x_339:
[----:B------:R-:W-:Y:S05]  /*3040*/  BSYNC B3 ;  /* 0x0000000000037941 */ /* 0x000fea0003800000 */
.L_x_337:
        /* <DEDUP_REMOVED lines=10> */
.L_x_341:
        /* <DEDUP_REMOVED lines=20> */
.L_x_342:
[----:B------:R-:W-:Y:S05]  /*3230*/  BSYNC B3 ;  /* 0x0000000000037941 */ /* 0x000fea0003800000 */
.L_x_340:
        /* <DEDUP_REMOVED lines=29> */
[----:B------:R-:W2:Y:S01]  /*3410*/  LDG.E R21, desc[UR10][R20.64] ;  /* 0x0000000a14157981 */ /* 0x000ea2000c1e1900 */
[----:B------:R-:W-:-:S05]  /*3420*/  IADD3 R18, P1, R4, 0x3, RZ ;  /* 0x0000000304127810 */ /* 0x000fca0007f3e0ff */
[----:B------:R-:W-:Y:S02]  /*3430*/  IMAD.X R19, RZ, RZ, R5, P1 ;  /* 0x000000ffff137224 */ /* 0x000fe400008e0605 */
[----:B--2---:R-:W-:-:S07]  /*3440*/  FADD.FTZ R10, R10, R21 ;  /* 0x000000150a0a7221 */ /* 0x004fce0000010000 */
.L_x_311:
[----:B------:R-:W-:Y:S05]  /*3450*/  BSYNC B2 ;  /* 0x0000000000027941 */ /* 0x000fea0003800000 */
.L_x_310:
        /* <DEDUP_REMOVED lines=49> */
.L_x_387:
        /* <DEDUP_REMOVED lines=19> */
.L_x_346:
        /* <DEDUP_REMOVED lines=20> */
.L_x_347:
[----:B------:R-:W-:Y:S05]  /*39e0*/  BSYNC B3 ;  /* 0x0000000000037941 */ /* 0x000fea0003800000 */
.L_x_345:
        /* <DEDUP_REMOVED lines=13> */
.L_x_349:
        /* <DEDUP_REMOVED lines=20> */
.L_x_350:
[----:B------:R-:W-:Y:S05]  /*3c00*/  BSYNC B3 ;  /* 0x0000000000037941 */ /* 0x000fea0003800000 */
.L_x_348:
        /* <DEDUP_REMOVED lines=13> */
.L_x_352:
        /* <DEDUP_REMOVED lines=20> */
.L_x_353:
[----:B------:R-:W-:Y:S05]  /*3e20*/  BSYNC B3 ;  /* 0x0000000000037941 */ /* 0x000fea0003800000 */
.L_x_351:
        /* <DEDUP_REMOVED lines=20> */
[----:B------:R-:W-:-:S06]  /*3f70*/  IADD3.X R37, R37, UR9, R39, P2, !PT ;  /* 0x0000000925257c10 */ /* 0x000fcc00097fe427 */
[----:B------:R-:W2:Y:S02]  /*3f80*/  LDG.E R37, desc[UR10][R36.64] ;  /* 0x0000000a24257981 */ /* 0x000ea4000c1e1900 */
[----:B--2---:R-:W-:-:S07]  /*3f90*/  FADD.FTZ R10, R10, R37 ;  /* 0x000000250a0a7221 */ /* 0x004fce0000010000 */
.L_x_344:
[----:B------:R-:W-:Y:S05]  /*3fa0*/  BSYNC B2 ;  /* 0x0000000000027941 */ /* 0x000fea0003800000 */
.L_x_343:
        /* <DEDUP_REMOVED lines=17> */
.L_x_357:
        /* <DEDUP_REMOVED lines=20> */
.L_x_358:
[----:B------:R-:W-:Y:S05]  /*4200*/  BSYNC B3 ;  /* 0x0000000000037941 */ /* 0x000fea0003800000 */
.L_x_356:
        /* <DEDUP_REMOVED lines=13> */
.L_x_360:
        /* <DEDUP_REMOVED lines=20> */
.L_x_361:
[----:B------:R-:W-:Y:S05]  /*4420*/  BSYNC B3 ;  /* 0x0000000000037941 */ /* 0x000fea0003800000 */
.L_x_359:
        /* <DEDUP_REMOVED lines=13> */
.L_x_363:
        /* <DEDUP_REMOVED lines=20> */
.L_x_364:
[----:B------:R-:W-:Y:S05]  /*4640*/  BSYNC B3 ;  /* 0x0000000000037941 */ /* 0x000fea0003800000 */
.L_x_362:
        /* <DEDUP_REMOVED lines=23> */
.L_x_355:
[----:B------:R-:W-:Y:S05]  /*47c0*/  BSYNC B2 ;  /* 0x0000000000027941 */ /* 0x000fea0003800000 */
.L_x_354:
        /* <DEDUP_REMOVED lines=17> */
.L_x_368:
        /* <DEDUP_REMOVED lines=20> */
.L_x_369:
[----:B------:R-:W-:Y:S05]  /*4a20*/  BSYNC B3 ;  /* 0x0000000000037941 */ /* 0x000fea0003800000 */
.L_x_367:
        /* <DEDUP_REMOVED lines=9> */
[----:B------:R-:W-:Y:S05]  /*4ac0*/  CALL.REL.NOINC `($__internal_8_$__cuda_sm20_div_s64) ;  /* 0x0000001000047944 */ /* 0x000fea0003c00000 */
[----:B------:R-:W-:Y:S01]  /*4ad0*/  IMAD.MOV.U32 R38, RZ, RZ, R36 ;  /* 0x000000ffff267224 */ /* 0x000fe200078e0024 */
[----:B------:R-:W-:Y:S01]  /*4ae0*/  MOV R39, R37 ;  /* 0x0000002500277202 */ /* 0x000fe20000000f00 */
[----:B------:R-:W-:Y:S06]  /*4af0*/  BRA `(.L_x_372) ;  /* 0x0000000000507947 */ /* 0x000fec0003800000 */
.L_x_371:
        /* <DEDUP_REMOVED lines=20> */
.L_x_372:
[----:B------:R-:W-:Y:S05]  /*4c40*/  BSYNC B3 ;  /* 0x0000000000037941 */ /* 0x000fea0003800000 */
.L_x_370:
        /* <DEDUP_REMOVED lines=12> */
[----:B------:R-:W-:Y:S05]  /*4d10*/  BRA `(.L_x_375) ;  /* 0x0000000000507947 */ /* 0x000fea0003800000 */
.L_x_374:
        /* <DEDUP_REMOVED lines=20> */
.L_x_375:
[----:B------:R-:W-:Y:S05]  /*4e60*/  BSYNC B3 ;  /* 0x0000000000037941 */ /* 0x000fea0003800000 */
.L_x_373:
        /* <DEDUP_REMOVED lines=19> */
[----:B------:R-:W-:-:S06]  /*4fa0*/  IADD3.X R37, R37, UR7, R39, P2, !PT ;  /* 0x0000000725257c10 */ /* 0x000fcc00097fe427 */
[----:B------:R-:W2:Y:S02]  /*4fb0*/  LDG.E R37, desc[UR10][R36.64+-0x4] ;  /* 0xfffffc0a24257981 */ /* 0x000ea4000c1e1900 */
[----:B--2---:R-:W-:-:S07]  /*4fc0*/  FADD.FTZ R10, R10, R37 ;  /* 0x000000250a0a7221 */ /* 0x004fce0000010000 */
.L_x_366:
[----:B------:R-:W-:Y:S05]  /*4fd0*/  BSYNC B2 ;  /* 0x0000000000027941 */ /* 0x000fea0003800000 */
.L_x_365:
        /* <DEDUP_REMOVED lines=13> */
[----:B------:R-:W-:Y:S05]  /*50b0*/  CALL.REL.NOINC `($__internal_9_$__cuda_sm20_rem_s64) ;  /* 0x0000000c00d87944 */ /* 0x000fea0003c00000 */
[----:B------:R-:W-:-:S04]  /*50c0*/  ISETP.NE.U32.AND P1, PT, R38, RZ, PT ;  /* 0x000000ff2600720c */ /* 0x000fc80003f25070 */
[----:B------:R-:W-:Y:S01]  /*50d0*/  ISETP.NE.AND.EX P1, PT, R39, RZ, PT, P1 ;  /* 0x000000ff2700720c */ /* 0x000fe20003f25310 */
[----:B------:R-:W-:-:S12]  /*50e0*/  BRA `(.L_x_380) ;  /* 0x0000000000507947 */ /* 0x000fd80003800000 */
.L_x_379:
        /* <DEDUP_REMOVED lines=20> */
.L_x_380:
[----:B------:R-:W-:Y:S05]  /*5230*/  BSYNC B3 ;  /* 0x0000000000037941 */ /* 0x000fea0003800000 */
.L_x_378:
        /* <DEDUP_REMOVED lines=9> */
[----:B------:R-:W-:Y:S05]  /*52d0*/  CALL.REL.NOINC `($__internal_8_$__cuda_sm20_div_s64) ;  /* 0x0000000800007944 */ /* 0x000fea0003c00000 */
[----:B------:R-:W-:Y:S01]  /*52e0*/  MOV R38, R36 ;  /* 0x0000002400267202 */ /* 0x000fe20000000f00 */
[----:B------:R-:W-:Y:S01]  /*52f0*/  IMAD.MOV.U32 R39, RZ, RZ, R37 ;  /* 0x000000ffff277224 */ /* 0x000fe200078e0025 */
[----:B------:R-:W-:Y:S06]  /*5300*/  BRA `(.L_x_383) ;  /* 0x0000000000507947 */ /* 0x000fec0003800000 */
.L_x_382:
        /* <DEDUP_REMOVED lines=20> */
.L_x_383:
[----:B------:R-:W-:Y:S05]  /*5450*/  BSYNC B3 ;  /* 0x0000000000037941 */ /* 0x000fea0003800000 */
.L_x_381:
        /* <DEDUP_REMOVED lines=12> */
[----:B------:R-:W-:Y:S05]  /*5520*/  BRA `(.L_x_386) ;  /* 0x0000000000507947 */ /* 0x000fea0003800000 */
.L_x_385:
        /* <DEDUP_REMOVED lines=20> */
.L_x_386:
[----:B------:R-:W-:Y:S05]  /*5670*/  BSYNC B3 ;  /* 0x0000000000037941 */ /* 0x000fea0003800000 */
.L_x_384:
        /* <DEDUP_REMOVED lines=22> */
.L_x_377:
[----:B------:R-:W-:Y:S05]  /*57e0*/  BSYNC B2 ;  /* 0x0000000000027941 */ /* 0x000fea0003800000 */
.L_x_376:
        /* <DEDUP_REMOVED lines=25> */
.L_x_306:
[----:B------:R-:W-:Y:S05]  /*5980*/  BSYNC B0 ;  /* 0x0000000000007941 */ /* 0x000fea0003800000 */
.L_x_305:
[----:B------:R-:W-:-:S04]  /*5990*/  IADD3 R6, P0, R6, 0x1, RZ ;  /* 0x0000000106067810 */ /* 0x000fc80007f1e0ff */
[----:B------:R-:W-:Y:S02]  /*59a0*/  IADD3.X R7, RZ, R7, RZ, P0, !PT ;  /* 0x00000007ff077210 */ /* 0x000fe400007fe4ff */
[----:B------:R-:W-:-:S04]  /*59b0*/  ISETP.GE.U32.AND P0, PT, R6, R9, PT ;  /* 0x000000090600720c */ /* 0x000fc80003f06070 */
[----:B------:R-:W-:-:S13]  /*59c0*/  ISETP.GE.AND.EX P0, PT, R7, R8, PT, P0 ;  /* 0x000000080700720c */ /* 0x000fda0003f06300 */
[----:B------:R-:W-:Y:S05]  /*59d0*/  @!P0 BRA `(.L_x_388) ;  /* 0xffffffbc00188947 */ /* 0x000fea000383ffff */
.L_x_304:
[----:B------:R-:W-:Y:S05]  /*59e0*/  BSYNC B1 ;  /* 0x0000000000017941 */ /* 0x000fea0003800000 */
.L_x_303:
[----:B------:R-:W-:Y:S01]  /*59f0*/  ULDC UR8, c[0x0][0x0] ;  /* 0x0000000000087ab9 */ /* 0x000fe20000000800 */
[----:B------:R-:W0:Y:S01]  /*5a00*/  LDC R2, c[0x0][0xc] ;  /* 0x00000300ff027b82 */ /* 0x000e220000000800 */
[----:B------:R-:W-:Y:S01]  /*5a10*/  ULDC.64 UR12, c[0x0][0x280] ;  /* 0x0000a000000c7ab9 */ /* 0x000fe20000000a00 */
[----:B------:R-:W-:Y:S02]  /*5a20*/  SHF.R.S32.HI R5, RZ, 0x1f, R0 ;  /* 0x0000001fff057819 */ /* 0x000fe40000011400 */
[----:B------:R-:W-:-:S04]  /*5a30*/  LEA R4, P0, R0, UR12, 0x2 ;  /* 0x0000000c00047c11 */ /* 0x000fc8000f8010ff */
[----:B------:R-:W-:-:S05]  /*5a40*/  LEA.HI.X R5, R0, UR13, R5, 0x2, P0 ;  /* 0x0000000d00057c11 */ /* 0x000fca00080f1405 */
[----:B------:R1:W-:Y:S01]  /*5a50*/  STG.E desc[UR10][R4.64], R10 ;  /* 0x0000000a04007986 */ /* 0x0003e2000c10190a */
        /* <DEDUP_REMOVED lines=8> */
        .weak           $__internal_8_$__cuda_sm20_div_s64
        .type           $__internal_8_$__cuda_sm20_div_s64,@function
        .size           $__internal_8_$__cuda_sm20_div_s64,($__internal_9_$__cuda_sm20_rem_s64 - $__internal_8_$__cuda_sm20_div_s64)
$__internal_8_$__cuda_sm20_div_s64:
        /* <DEDUP_REMOVED lines=83> */
[----:B------:R-:W-:Y:S06]  /*6010*/  RET.REL.NODEC R50 `(_ZN2at6native13col2im_kernelIffEEvlPKT_llllllllllllPS2_) ;  /* 0xffffff9c32f87950 */ /* 0x000fec0003c3ffff */
        .weak           $__internal_9_$__cuda_sm20_rem_s64
        .type           $__internal_9_$__cuda_sm20_rem_s64,@function
        .size           $__internal_9_$__cuda_sm20_rem_s64,(.L_x_513 - $__internal_9_$__cuda_sm20_rem_s64)
$__internal_9_$__cuda_sm20_rem_s64:
        /* <DEDUP_REMOVED lines=77> */
[----:B------:R-:W-:Y:S06]  /*64f0*/  RET.REL.NODEC R36 `(_ZN2at6native13col2im_kernelIffEEvlPKT_llllllllllllPS2_) ;  /* 0xffffff9824c07950 */ /* 0x000fec0003c3ffff */
.L_x_390:
        /* <DEDUP_REMOVED lines=16> */
.L_x_513:


//--------------------- .text._ZN2at6native13col2im_kernelIddEEvlPKT_llllllllllllPS2_ --------------------------
	.section	.text._ZN2at6native13col2im_kernelIddEEvlPKT_llllllllllllPS2_,"ax",@progbits
	.align	128
        .global         _ZN2at6native13col2im_kernelIddEEvlPKT_llllllllllllPS2_
        .type           _ZN2at6native13col2im_kernelIddEEvlPKT_llllllllllllPS2_,@function
        .size           _ZN2at6native13col2im_kernelIddEEvlPKT_llllllllllllPS2_,(.L_x_515 - _ZN2at6native13col2im_kernelIddEEvlPKT_llllllllllllPS2_)
        .other          _ZN2at6native13col2im_kernelIddEEvlPKT_llllllllllllPS2_,@"STO_CUDA_ENTRY STV_DEFAULT"
_ZN2at6native13col2im_kernelIddEEvlPKT_llllllllllllPS2_:
.text._ZN2at6native13col2im_kernelIddEEvlPKT_llllllllllllPS2_:
        /* <DEDUP_REMOVED lines=18> */
.L_x_502:
        /* <DEDUP_REMOVED lines=12> */
[----:B------:R-:W-:Y:S05]  /*01e0*/  CALL.REL.NOINC `($__internal_10_$__cuda_sm20_div_s64) ;  /* 0x0000005800987944 */ /* 0x000fea0003c00000 */
[----:B------:R-:W-:Y:S01]  /*01f0*/  IADD3 R7, P0, RZ, -R52, RZ ;  /* 0x80000034ff077210 */ /* 0x000fe20007f1e0ff */
[----:B------:R-:W-:Y:S01]  /*0200*/  ULDC.64 UR8, c[0x0][0x228] ;  /* 0x00008a0000087ab9 */ /* 0x000fe20000000a00 */
[----:B------:R-:W-:-:S03]  /*0210*/  IMAD.MOV.U32 R4, RZ, RZ, R0 ;  /* 0x000000ffff047224 */ /* 0x000fc600078e0000 */
[----:B------:R-:W-:Y:S02]  /*0220*/  IMAD.X R2, RZ, RZ, ~R53, P0 ;  /* 0x000000ffff027224 */ /* 0x000fe400000e0e35 */
[----:B------:R-:W-:-:S04]  /*0230*/  IMAD.WIDE.U32 R4, R7, UR8, R4 ;  /* 0x0000000807047c25 */ /* 0x000fc8000f8e0004 */
[----:B------:R-:W-:-:S04]  /*0240*/  IMAD R2, R2, UR8, RZ ;  /* 0x0000000802027c24 */ /* 0x000fc8000f8e02ff */
[----:B------:R-:W-:-:S05]  /*0250*/  IMAD R7, R7, UR9, R2 ;  /* 0x0000000907077c24 */ /* 0x000fca000f8e0202 */
[----:B------:R-:W-:Y:S01]  /*0260*/  IADD3 R2, R5, R7, RZ ;  /* 0x0000000705027210 */ /* 0x000fe20007ffe0ff */
[----:B------:R-:W-:Y:S06]  /*0270*/  BRA `(.L_x_393) ;  /* 0x00000000005c7947 */ /* 0x000fec0003800000 */
.L_x_392:
[----:B------:R-:W-:Y:S01]  /*0280*/  ULDC UR8, c[0x0][0x228] ;  /* 0x00008a0000087ab9 */ /* 0x000fe20000000800 */
[----:B------:R-:W-:Y:S01]  /*0290*/  IMAD.MOV.U32 R53, RZ, RZ, RZ ;  /* 0x000000ffff357224 */ /* 0x000fe200078e00ff */
[----:B------:R-:W0:Y:S01]  /*02a0*/  I2F.U32.RP R2, UR8 ;  /* 0x0000000800027d06 */ /* 0x000e220008209000 */
[----:B------:R-:W-:-:S07]  /*02b0*/  ISETP.NE.U32.AND P2, PT, RZ, UR8, PT ;  /* 0x00000008ff007c0c */ /* 0x000fce000bf45070 */
[----:B0-----:R-:W0:Y:S02]  /*02c0*/  MUFU.RCP R2, R2 ;  /* 0x0000000200027308 */ /* 0x001e240000001000 */
[----:B0-----:R-:W-:Y:S01]  /*02d0*/  VIADD R4, R2, 0xffffffe ;  /* 0x0ffffffe02047836 */ /* 0x001fe20000000000 */
[----:B------:R-:W-:-:S05]  /*02e0*/  MOV R2, RZ ;  /* 0x000000ff00027202 */ /* 0x000fca0000000f00 */
        /* <DEDUP_REMOVED lines=16> */
.L_x_393:
[----:B------:R-:W-:Y:S05]  /*03f0*/  BSYNC B0 ;  /* 0x0000000000007941 */ /* 0x000fea0003800000 */
.L_x_391:
        /* <DEDUP_REMOVED lines=11> */
[----:B------:R-:W-:Y:S01]  /*04b0*/  IMAD.U32 R49, RZ, RZ, UR9 ;  /* 0x00000009ff317e24 */ /* 0x000fe2000f8e00ff */
[----:B------:R-:W-:-:S07]  /*04c0*/  MOV R2, 0x4e0 ;  /* 0x000004e000027802 */ /* 0x000fce0000000f00 */
[----:B------:R-:W-:Y:S05]  /*04d0*/  CALL.REL.NOINC `($__internal_11_$__cuda_sm20_rem_s64) ;  /* 0x0000005c002c7944 */ /* 0x000fea0003c00000 */
[----:B------:R-:W-:Y:S01]  /*04e0*/  IMAD.MOV.U32 R4, RZ, RZ, R40 ;  /* 0x000000ffff047224 */ /* 0x000fe200078e0028 */
[----:B------:R-:W-:Y:S01]  /*04f0*/  MOV R5, R41 ;  /* 0x0000002900057202 */ /* 0x000fe20000000f00 */
[----:B------:R-:W-:Y:S06]  /*0500*/  BRA `(.L_x_396) ;  /* 0x0000000000507947 */ /* 0x000fec0003800000 */
.L_x_395:
        /* <DEDUP_REMOVED lines=20> */
.L_x_396:
[----:B------:R-:W-:Y:S05]  /*0650*/  BSYNC B0 ;  /* 0x0000000000007941 */ /* 0x000fea0003800000 */
.L_x_394:
        /* <DEDUP_REMOVED lines=16> */
[----:B------:R-:W-:Y:S05]  /*0760*/  CALL.REL.NOINC `($__internal_10_$__cuda_sm20_div_s64) ;  /* 0x0000005400387944 */ /* 0x000fea0003c00000 */
[----:B------:R-:W-:Y:S01]  /*0770*/  IMAD.MOV.U32 R32, RZ, RZ, R52 ;  /* 0x000000ffff207224 */ /* 0x000fe200078e0034 */
[----:B------:R-:W-:Y:S01]  /*0780*/  MOV R33, R53 ;  /* 0x0000003500217202 */ /* 0x000fe20000000f00 */
[----:B------:R-:W-:Y:S06]  /*0790*/  BRA `(.L_x_399) ;  /* 0x00000000004c7947 */ /* 0x000fec0003800000 */
.L_x_398:
        /* <DEDUP_REMOVED lines=19> */
.L_x_399:
[----:B------:R-:W-:Y:S05]  /*08d0*/  BSYNC B0 ;  /* 0x0000000000007941 */ /* 0x000fea0003800000 */
.L_x_397:
        /* <DEDUP_REMOVED lines=26> */
[----:B------:R-:W-:Y:S05]  /*0a80*/  CALL.REL.NOINC `($__internal_10_$__cuda_sm20_div_s64) ;  /* 0x0000005000707944 */ /* 0x000fea0003c00000 */
[----:B------:R-:W-:Y:S05]  /*0a90*/  BRA `(.L_x_404) ;  /* 0x0000000000507947 */ /* 0x000fea0003800000 */
.L_x_403:
[----:B------:R-:W-:Y:S02]  /*0aa0*/  ULDC UR8, c[0x0][0x258] ;  /* 0x0000960000087ab9 */ /* 0x000fe40000000800 */
        /* <DEDUP_REMOVED lines=11> */
[----:B------:R-:W-:Y:S02]  /*0b60*/  IMAD R5, R5, UR8, R53 ;  /* 0x0000000805057c24 */ /* 0x000fe4000f8e0235 */
[----:B------:R-:W-:-:S03]  /*0b70*/  IMAD.MOV.U32 R53, RZ, RZ, RZ ;  /* 0x000000ffff357224 */ /* 0x000fc600078e00ff */
[----:B------:R-:W-:-:S13]  /*0b80*/  ISETP.GE.U32.AND P0, PT, R5, UR8, PT ;  /* 0x0000000805007c0c */ /* 0x000fda000bf06070 */
[----:B------:R-:W-:Y:S01]  /*0b90*/  @P0 VIADD R5, R5, -UR8 ;  /* 0x8000000805050c36 */ /* 0x000fe20008000000 */
[----:B------:R-:W-:-:S04]  /*0ba0*/  @P0 IADD3 R52, R52, 0x1, RZ ;  /* 0x0000000134340810 */ /* 0x000fc80007ffe0ff */
[----:B------:R-:W-:-:S13]  /*0bb0*/  ISETP.GE.U32.AND P1, PT, R5, UR8, PT ;  /* 0x0000000805007c0c */ /* 0x000fda000bf26070 */
[----:B------:R-:W-:Y:S01]  /*0bc0*/  @P1 VIADD R52, R52, 0x1 ;  /* 0x0000000134341836 */ /* 0x000fe20000000000 */
[----:B------:R-:W-:-:S07]  /*0bd0*/  @!P2 LOP3.LUT R52, RZ, UR8, RZ, 0x33, !PT ;  /* 0x00000008ff34ac12 */ /* 0x000fce000f8e33ff */
.L_x_404:
[----:B------:R-:W-:Y:S05]  /*0be0*/  BSYNC B1 ;  /* 0x0000000000017941 */ /* 0x000fea0003800000 */
.L_x_402:
[----:B------:R-:W-:-:S04]  /*0bf0*/  IADD3 R4, P0, R52, 0x1, RZ ;  /* 0x0000000134047810 */ /* 0x000fc80007f1e0ff */
[----:B------:R-:W-:-:S09]  /*0c00*/  IADD3.X R5, RZ, R53, RZ, P0, !PT ;  /* 0x00000035ff057210 */ /* 0x000fd200007fe4ff */
.L_x_401:
[----:B------:R-:W-:Y:S05]  /*0c10*/  BSYNC B0 ;  /* 0x0000000000007941 */ /* 0x000fea0003800000 */
.L_x_400:
        /* <DEDUP_REMOVED lines=11> */
[----:B------:R-:W-:Y:S05]  /*0cd0*/  CALL.REL.NOINC `($__internal_10_$__cuda_sm20_div_s64) ;  /* 0x0000004c00dc7944 */ /* 0x000fea0003c00000 */
[----:B------:R-:W-:Y:S01]  /*0ce0*/  IMAD.MOV.U32 R30, RZ, RZ, R52 ;  /* 0x000000ffff1e7224 */ /* 0x000fe200078e0034 */
[----:B------:R-:W-:Y:S01]  /*0cf0*/  MOV R31, R53 ;  /* 0x00000035001f7202 */ /* 0x000fe20000000f00 */
[----:B------:R-:W-:Y:S06]  /*0d00*/  BRA `(.L_x_407) ;  /* 0x0000000000507947 */ /* 0x000fec0003800000 */
.L_x_406:
        /* <DEDUP_REMOVED lines=20> */
.L_x_407:
[----:B------:R-:W-:Y:S05]  /*0e50*/  BSYNC B0 ;  /* 0x0000000000007941 */ /* 0x000fea0003800000 */
.L_x_405:
        /* <DEDUP_REMOVED lines=28> */
.L_x_411:
        /* <DEDUP_REMOVED lines=20> */
.L_x_412:
[----:B------:R-:W-:Y:S05]  /*1160*/  BSYNC B1 ;  /* 0x0000000000017941 */ /* 0x000fea0003800000 */
.L_x_410:
[----:B------:R-:W-:-:S04]  /*1170*/  IADD3 R6, P0, R52, 0x1, RZ ;  /* 0x0000000134067810 */ /* 0x000fc80007f1e0ff */
[----:B------:R-:W-:-:S09]  /*1180*/  IADD3.X R7, RZ, R53, RZ, P0, !PT ;  /* 0x00000035ff077210 */ /* 0x000fd200007fe4ff */
.L_x_409:
[----:B------:R-:W-:Y:S05]  /*1190*/  BSYNC B0 ;  /* 0x0000000000007941 */ /* 0x000fea0003800000 */
.L_x_408:
        /* <DEDUP_REMOVED lines=12> */
[----:B------:R-:W-:Y:S05]  /*1260*/  BRA `(.L_x_415) ;  /* 0x0000000000507947 */ /* 0x000fea0003800000 */
.L_x_414:
        /* <DEDUP_REMOVED lines=20> */
.L_x_415:
[----:B------:R-:W-:Y:S05]  /*13b0*/  BSYNC B0 ;  /* 0x0000000000007941 */ /* 0x000fea0003800000 */
.L_x_413:
[----:B------:R-:W-:Y:S01]  /*13c0*/  IADD3 R9, P0, R52, 0x1, RZ ;  /* 0x0000000134097810 */ /* 0x000fe20007f1e0ff */
[----:B------:R-:W-:Y:S01]  /*13d0*/  ULDC.64 UR8, c[0x0][0x270] ;  /* 0x00009c0000087ab9 */ /* 0x000fe20000000a00 */
[----:B------:R-:W-:Y:S01]  /*13e0*/  BSSY B1, `(.L_x_416) ;  /* 0x0000477000017945 */ /* 0x000fe20003800000 */
[----:B------:R-:W-:Y:S02]  /*13f0*/  CS2R R28, SRZ ;  /* 0x00000000001c7805 */ /* 0x000fe4000001ff00 */
        /* <DEDUP_REMOVED lines=12> */
[----:B------:R-:W-:Y:S01]  /*14c0*/  IADD3 R14, P1, RZ, -R4, RZ ;  /* 0x80000004ff0e7210 */ /* 0x000fe20007f3e0ff */
[----:B------:R-:W-:Y:S01]  /*14d0*/  ULOP3.LUT UR9, URZ, UR9, URZ, 0x33, !UPT ;  /* 0x000000093f097292 */ /* 0x000fe2000f8e333f */
[----:B------:R-:W-:Y:S01]  /*14e0*/  IADD3.X R2, ~R31, -0x1, RZ, P0, !PT ;  /* 0xffffffff1f027810 */ /* 0x000fe200007fe5ff */
[----:B------:R-:W-:Y:S01]  /*14f0*/  ULDC.64 UR12, c[0x0][0x258] ;  /* 0x00009600000c7ab9 */ /* 0x000fe20000000a00 */
[----:B------:R-:W-:Y:S02]  /*1500*/  CS2R R28, SRZ ;  /* 0x00000000001c7805 */ /* 0x000fe4000001ff00 */
[----:B------:R-:W-:Y:S01]  /*1510*/  ISETP.GT.U32.AND P0, PT, R17, UR8, PT ;  /* 0x0000000811007c0c */ /* 0x000fe2000bf04070 */
[----:B------:R-:W-:-:S02]  /*1520*/  IMAD R15, R5, UR12, RZ ;  /* 0x0000000c050f7c24 */ /* 0x000fc4000f8e02ff */
[----:B------:R-:W-:Y:S01]  /*1530*/  IMAD.X R11, RZ, RZ, ~R5, P1 ;  /* 0x000000ffff0b7224 */ /* 0x000fe200008e0e05 */
[----:B------:R-:W-:Y:S01]  /*1540*/  ISETP.GT.AND.EX P0, PT, R2, UR9, PT, P0 ;  /* 0x0000000902007c0c */ /* 0x000fe2000bf04300 */
[----:B------:R-:W-:Y:S01]  /*1550*/  IMAD R15, R4, UR13, R15 ;  /* 0x0000000d040f7c24 */ /* 0x000fe2000f8e020f */
[----:B------:R-:W-:Y:S01]  /*1560*/  LOP3.LUT R2, RZ, R4, RZ, 0x33, !PT ;  /* 0x00000004ff027212 */ /* 0x000fe200078e33ff */
[----:B------:R-:W-:Y:S01]  /*1570*/  IMAD R11, R11, UR12, RZ ;  /* 0x0000000c0b0b7c24 */ /* 0x000fe2000f8e02ff */
[----:B------:R-:W-:Y:S01]  /*1580*/  SEL R17, R17, UR8, P0 ;  /* 0x0000000811117c07 */ /* 0x000fe20008000000 */
[----:B------:R-:W-:-:S04]  /*1590*/  IMAD.WIDE.U32 R26, R14, UR12, R36 ;  /* 0x0000000c0e1a7c25 */ /* 0x000fc8000f8e0024 */
[----:B------:R-:W-:Y:S02]  /*15a0*/  IMAD.IADD R2, R2, 0x1, -R17 ;  /* 0x0000000102027824 */ /* 0x000fe400078e0a11 */
[----:B0-----:R-:W-:-:S05]  /*15b0*/  IMAD.WIDE.U32 R12, R4, UR12, R12 ;  /* 0x0000000c040c7c25 */ /* 0x001fca000f8e000c */
[----:B------:R-:W-:Y:S01]  /*15c0*/  IADD3 R15, R13, R15, RZ ;  /* 0x0000000f0d0f7210 */ /* 0x000fe20007ffe0ff */
[----:B------:R-:W-:Y:S01]  /*15d0*/  IMAD R13, R14, UR13, R11 ;  /* 0x0000000d0e0d7c24 */ /* 0x000fe2000f8e020b */
[C---:B------:R-:W-:Y:S02]  /*15e0*/  IADD3 R10, P1, P2, R36.reuse, -UR12, -R12 ;  /* 0x8000000c240a7c10 */ /* 0x040fe4000fa3e80c */
[----:B------:R-:W-:Y:S01]  /*15f0*/  IADD3 R11, P0, R36, -R12, RZ ;  /* 0x8000000c240b7210 */ /* 0x000fe20007f1e0ff */
[----:B------:R-:W-:Y:S01]  /*1600*/  IMAD.IADD R13, R27, 0x1, R13 ;  /* 0x000000011b0d7824 */ /* 0x000fe200078e020d */
[----:B------:R-:W-:Y:S02]  /*1610*/  IADD3.X R12, R37, ~UR13, ~R15, P1, P2 ;  /* 0x8000000d250c7c10 */ /* 0x000fe40008fe4c0f */
[----:B------:R-:W-:Y:S02]  /*1620*/  IADD3.X R14, ~R15, R37, RZ, P0, !PT ;  /* 0x000000250f0e7210 */ /* 0x000fe400007fe5ff */
[----:B------:R-:W-:-:S07]  /*1630*/  LOP3.LUT R15, R2, 0x3, RZ, 0xc0, !PT ;  /* 0x00000003020f7812 */ /* 0x000fce00078ec0ff */
.L_x_501:
[----:B------:R-:W-:Y:S01]  /*1640*/  IADD3 R17, P1, R30, 0x1, RZ ;  /* 0x000000011e117810 */ /* 0x000fe20007f3e0ff */
[----:B------:R-:W-:Y:S01]  /*1650*/  ULDC.64 UR8, c[0x0][0x278] ;  /* 0x00009e0000087ab9 */ /* 0x000fe20000000a00 */
[----:B------:R-:W-:Y:S02]  /*1660*/  BSSY B0, `(.L_x_418) ;  /* 0x0000449000007945 */ /* 0x000fe40003800000 */
[----:B------:R-:W-:Y:S01]  /*1670*/  ISETP.LT.U32.AND P0, PT, R17, UR8, PT ;  /* 0x0000000811007c0c */ /* 0x000fe2000bf01070 */
[----:B------:R-:W-:-:S05]  /*1680*/  IMAD.X R2, RZ, RZ, R31, P1 ;  /* 0x000000ffff027224 */ /* 0x000fca00008e061f */
        /* <DEDUP_REMOVED lines=13> */
[----:B------:R-:W-:-:S05]  /*1760*/  IMAD R17, R17, UR9, R2 ;  /* 0x0000000911117c24 */ /* 0x000fca000f8e0202 */
[----:B------:R-:W-:-:S04]  /*1770*/  IADD3 R16, R25, R17, RZ ;  /* 0x0000001119107210 */ /* 0x000fc80007ffe0ff */
        /* <DEDUP_REMOVED lines=9> */
[----:B------:R-:W-:Y:S05]  /*1810*/  CALL.REL.NOINC `($__internal_11_$__cuda_sm20_rem_s64) ;  /* 0x00000048005c7944 */ /* 0x000fea0003c00000 */
[----:B------:R-:W-:Y:S01]  /*1820*/  IMAD.MOV.U32 R22, RZ, RZ, R40 ;  /* 0x000000ffff167224 */ /* 0x000fe200078e0028 */
[----:B------:R-:W-:Y:S01]  /*1830*/  MOV R23, R41 ;  /* 0x0000002900177202 */ /* 0x000fe20000000f00 */
[----:B------:R-:W-:Y:S06]  /*1840*/  BRA `(.L_x_422) ;  /* 0x00000000004c7947 */ /* 0x000fec0003800000 */
.L_x_421:
        /* <DEDUP_REMOVED lines=18> */
[----:B------:R-:W-:-:S07]  /*1970*/  @!P2 LOP3.LUT R22, RZ, UR8, RZ, 0x33, !PT ;  /* 0x00000008ff16ac12 */ /* 0x000fce000f8e33ff */
.L_x_422:
[----:B------:R-:W-:Y:S05]  /*1980*/  BSYNC B2 ;  /* 0x0000000000027941 */ /* 0x000fea0003800000 */
.L_x_420:
[----:B------:R-:W-:Y:S01]  /*1990*/  ISETP.NE.U32.AND P1, PT, R15, RZ, PT ;  /* 0x000000ff0f00720c */ /* 0x000fe20003f25070 */
[----:B------:R-:W-:Y:S01]  /*19a0*/  BSSY B2, `(.L_x_423) ;  /* 0x00001ae000027945 */ /* 0x000fe20003800000 */
[----:B------:R-:W-:Y:S01]  /*19b0*/  IMAD.MOV.U32 R17, RZ, RZ, R4 ;  /* 0x000000ffff117224 */ /* 0x000fe200078e0004 */
[----:B------:R-:W-:Y:S02]  /*19c0*/  MOV R18, R5 ;  /* 0x0000000500127202 */ /* 0x000fe40000000f00 */
[----:B------:R-:W-:-:S13]  /*19d0*/  ISETP.NE.AND.EX P1, PT, RZ, RZ, PT, P1 ;  /* 0x000000ffff00720c */ /* 0x000fda0003f25310 */
        /* <DEDUP_REMOVED lines=17> */
[----:B------:R-:W-:-:S04]  /*1af0*/  ISETP.NE.U32.AND P2, PT, R40, RZ, PT ;  /* 0x000000ff2800720c */ /* 0x000fc80003f45070 */
[----:B------:R-:W-:Y:S01]  /*1b00*/  ISETP.NE.AND.EX P2, PT, R41, RZ, PT, P2 ;  /* 0x000000ff2900720c */ /* 0x000fe20003f45320 */
[----:B------:R-:W-:-:S12]  /*1b10*/  BRA `(.L_x_429) ;  /* 0x0000000000507947 */ /* 0x000fd80003800000 */
.L_x_428:
        /* <DEDUP_REMOVED lines=20> */
.L_x_429:
[----:B------:R-:W-:Y:S05]  /*1c60*/  BSYNC B4 ;  /* 0x0000000000047941 */ /* 0x000fea0003800000 */
.L_x_427:
        /* <DEDUP_REMOVED lines=10> */
[----:B------:R-:W-:Y:S01]  /*1d10*/  MOV R18, R52 ;  /* 0x0000003400127202 */ /* 0x000fe20000000f00 */
[----:B------:R-:W-:Y:S01]  /*1d20*/  IMAD.MOV.U32 R19, RZ, RZ, R53 ;  /* 0x000000ffff137224 */ /* 0x000fe200078e0035 */
[----:B------:R-:W-:Y:S06]  /*1d30*/  BRA `(.L_x_432) ;  /* 0x0000000000547947 */ /* 0x000fec0003800000 */
.L_x_431:
        /* <DEDUP_REMOVED lines=18> */
[----:B------:R-:W-:Y:S01]  /*1e60*/  @P3 VIADD R17, R17, 0x1 ;  /* 0x0000000111113836 */ /* 0x000fe20000000000 */
[----:B------:R-:W-:-:S04]  /*1e70*/  @!P4 LOP3.LUT R17, RZ, UR8, RZ, 0x33, !PT ;  /* 0x00000008ff11cc12 */ /* 0x000fc8000f8e33ff */
[----:B------:R-:W-:-:S07]  /*1e80*/  MOV R18, R17 ;  /* 0x0000001100127202 */ /* 0x000fce0000000f00 */
.L_x_432:
[----:B------:R-:W-:Y:S05]  /*1e90*/  BSYNC B4 ;  /* 0x0000000000047941 */ /* 0x000fea0003800000 */
.L_x_430:
        /* <DEDUP_REMOVED lines=10> */
.L_x_434:
[----:B------:R-:W-:Y:S01]  /*1f40*/  ULDC UR8, c[0x0][0x268] ;  /* 0x00009a0000087ab9 */ /* 0x000fe20000000800 */
[----:B------:R-:W-:Y:S01]  /*1f50*/  IMAD.MOV.U32 R53, RZ, RZ, RZ ;  /* 0x000000ffff357224 */ /* 0x000fe200078e00ff */
        /* <DEDUP_REMOVED lines=18> */
.L_x_435:
[----:B------:R-:W-:Y:S05]  /*2080*/  BSYNC B4 ;  /* 0x0000000000047941 */ /* 0x000fea0003800000 */
.L_x_433:
[----:B------:R-:W-:Y:S01]  /*2090*/  ULDC.64 UR8, c[0x0][0x230] ;  /* 0x00008c0000087ab9 */ /* 0x000fe20000000a00 */
[----:B------:R-:W-:Y:S01]  /*20a0*/  MOV R20, R52 ;  /* 0x0000003400147202 */ /* 0x000fe20000000f00 */
[----:B------:R-:W-:Y:S02]  /*20b0*/  IMAD R17, R33, UR8, RZ ;  /* 0x0000000821117c24 */ /* 0x000fe4000f8e02ff */
[----:B------:R-:W-:-:S04]  /*20c0*/  IMAD.WIDE.U32 R18, R32, UR8, R18 ;  /* 0x0000000820127c25 */ /* 0x000fc8000f8e0012 */
[----:B------:R-:W-:Y:S01]  /*20d0*/  IMAD R17, R32, UR9, R17 ;  /* 0x0000000920117c24 */ /* 0x000fe2000f8e0211 */
[----:B------:R-:W-:Y:S01]  /*20e0*/  ULDC.64 UR8, c[0x0][0x238] ;  /* 0x00008e0000087ab9 */ /* 0x000fe20000000a00 */
[----:B------:R-:W-:Y:S02]  /*20f0*/  IMAD.MOV.U32 R21, RZ, RZ, R53 ;  /* 0x000000ffff157224 */ /* 0x000fe400078e0035 */
[----:B------:R-:W-:Y:S02]  /*2100*/  IMAD.IADD R2, R19, 0x1, R17 ;  /* 0x0000000113027824 */ /* 0x000fe400078e0211 */
[----:B------:R-:W-:-:S04]  /*2110*/  IMAD.WIDE.U32 R20, R18, UR8, R20 ;  /* 0x0000000812147c25 */ /* 0x000fc8000f8e0014 */
[----:B------:R-:W-:-:S04]  /*2120*/  IMAD R17, R2, UR8, RZ ;  /* 0x0000000802117c24 */ /* 0x000fc8000f8e02ff */
[----:B------:R-:W-:Y:S01]  /*2130*/  IMAD R17, R18, UR9, R17 ;  /* 0x0000000912117c24 */ /* 0x000fe2000f8e0211 */
[----:B------:R-:W-:Y:S02]  /*2140*/  ULDC.64 UR8, c[0x0][0x270] ;  /* 0x00009c0000087ab9 */ /* 0x000fe40000000a00 */
[----:B------:R-:W-:-:S04]  /*2150*/  IMAD.WIDE.U32 R18, R20, UR8, R6 ;  /* 0x0000000814127c25 */ /* 0x000fc8000f8e0006 */
[----:B------:R-:W-:-:S04]  /*2160*/  IMAD.IADD R2, R21, 0x1, R17 ;  /* 0x0000000115027824 */ /* 0x000fc800078e0211 */
[----:B------:R-:W-:-:S04]  /*2170*/  IMAD R17, R2, UR8, RZ ;  /* 0x0000000802117c24 */ /* 0x000fc8000f8e02ff */
[----:B------:R-:W-:Y:S01]  /*2180*/  IMAD R17, R20, UR9, R17 ;  /* 0x0000000914117c24 */ /* 0x000fe2000f8e0211 */
[----:B------:R-:W-:Y:S02]  /*2190*/  ULDC.64 UR8, c[0x0][0x278] ;  /* 0x00009e0000087ab9 */ /* 0x000fe40000000a00 */
[----:B------:R-:W-:Y:S02]  /*21a0*/  IMAD.WIDE.U32 R20, R18, UR8, R4 ;  /* 0x0000000812147c25 */ /* 0x000fe4000f8e0004 */
[----:B------:R-:W-:-:S05]  /*21b0*/  IADD3 R2, R19, R17, RZ ;  /* 0x0000001113027210 */ /* 0x000fca0007ffe0ff */
[----:B------:R-:W-:-:S04]  /*21c0*/  IMAD R17, R2, UR8, RZ ;  /* 0x0000000802117c24 */ /* 0x000fc8000f8e02ff */
[----:B------:R-:W-:Y:S01]  /*21d0*/  IMAD R17, R18, UR9, R17 ;  /* 0x0000000912117c24 */ /* 0x000fe2000f8e0211 */
[----:B------:R-:W-:Y:S02]  /*21e0*/  ULDC.64 UR8, c[0x0][0x218] ;  /* 0x0000860000087ab9 */ /* 0x000fe40000000a00 */
[----:B------:R-:W-:Y:S01]  /*21f0*/  LEA R18, P1, R20, UR8, 0x3 ;  /* 0x0000000814127c11 */ /* 0x000fe2000f8218ff */
[----:B------:R-:W-:-:S05]  /*2200*/  IMAD.IADD R17, R21, 0x1, R17 ;  /* 0x0000000115117824 */ /* 0x000fca00078e0211 */
[----:B------:R-:W-:-:S06]  /*2210*/  LEA.HI.X R19, R20, UR9, R17, 0x3, P1 ;  /* 0x0000000914137c11 */ /* 0x000fcc00088f1c11 */
[----:B------:R-:W2:Y:S02]  /*2220*/  LDG.E.64 R18, desc[UR10][R18.64] ;  /* 0x0000000a12127981 */ /* 0x000ea4000c1e1b00 */
[----:B--2---:R-:W-:-:S11]  /*2230*/  DADD R28, R28, R18 ;  /* 0x000000001c1c7229 */ /* 0x004fd60000000012 */
.L_x_426:
[----:B------:R-:W-:Y:S05]  /*2240*/  BSYNC B3 ;  /* 0x0000000000037941 */ /* 0x000fea0003800000 */
.L_x_425:
        /* <DEDUP_REMOVED lines=20> */
[----:B------:R-:W-:Y:S05]  /*2390*/  CALL.REL.NOINC `($__internal_11_$__cuda_sm20_rem_s64) ;  /* 0x0000003c007c7944 */ /* 0x000fea0003c00000 */
[----:B------:R-:W-:-:S04]  /*23a0*/  ISETP.NE.U32.AND P2, PT, R40, RZ, PT ;  /* 0x000000ff2800720c */ /* 0x000fc80003f45070 */
[----:B------:R-:W-:Y:S01]  /*23b0*/  ISETP.NE.AND.EX P2, PT, R41, RZ, PT, P2 ;  /* 0x000000ff2900720c */ /* 0x000fe20003f45320 */
[----:B------:R-:W-:-:S12]  /*23c0*/  BRA `(.L_x_440) ;  /* 0x0000000000507947 */ /* 0x000fd80003800000 */
.L_x_439:
        /* <DEDUP_REMOVED lines=20> */
.L_x_440:
[----:B------:R-:W-:Y:S05]  /*2510*/  BSYNC B4 ;  /* 0x0000000000047941 */ /* 0x000fea0003800000 */
.L_x_438:
        /* <DEDUP_REMOVED lines=13> */
.L_x_442:
        /* <DEDUP_REMOVED lines=16> */
[----:B------:R-:W-:Y:S02]  /*26f0*/  ISETP.GE.U32.AND P3, PT, R19, UR8, PT ;  /* 0x0000000813007c0c */ /* 0x000fe4000bf66070 */
[----:B------:R-:W-:-:S11]  /*2700*/  MOV R19, RZ ;  /* 0x000000ff00137202 */ /* 0x000fd60000000f00 */
[----:B------:R-:W-:Y:S01]  /*2710*/  @P3 VIADD R17, R17, 0x1 ;  /* 0x0000000111113836 */ /* 0x000fe20000000000 */
[----:B------:R-:W-:-:S05]  /*2720*/  @!P4 LOP3.LUT R17, RZ, UR8, RZ, 0x33, !PT ;  /* 0x00000008ff11cc12 */ /* 0x000fca000f8e33ff */
[----:B------:R-:W-:-:S07]  /*2730*/  IMAD.MOV.U32 R18, RZ, RZ, R17 ;  /* 0x000000ffff127224 */ /* 0x000fce00078e0011 */
.L_x_443:
[----:B------:R-:W-:Y:S05]  /*2740*/  BSYNC B4 ;  /* 0x0000000000047941 */ /* 0x000fea0003800000 */
.L_x_441:
        /* <DEDUP_REMOVED lines=10> */
.L_x_445:
        /* <DEDUP_REMOVED lines=20> */
.L_x_446:
[----:B------:R-:W-:Y:S05]  /*2930*/  BSYNC B4 ;  /* 0x0000000000047941 */ /* 0x000fea0003800000 */
.L_x_444:
        /* <DEDUP_REMOVED lines=29> */
[----:B------:R-:W2:Y:S02]  /*2b10*/  LDG.E.64 R18, desc[UR10][R20.64] ;  /* 0x0000000a14127981 */ /* 0x000ea4000c1e1b00 */
[----:B--2---:R-:W-:-:S11]  /*2b20*/  DADD R28, R28, R18 ;  /* 0x000000001c1c7229 */ /* 0x004fd60000000012 */
.L_x_437:
[----:B------:R-:W-:Y:S05]  /*2b30*/  BSYNC B3 ;  /* 0x0000000000037941 */ /* 0x000fea0003800000 */
.L_x_436:
        /* <DEDUP_REMOVED lines=26> */
.L_x_448:
        /* <DEDUP_REMOVED lines=20> */
.L_x_449:
[----:B------:R-:W-:Y:S05]  /*2e20*/  BSYNC B3 ;  /* 0x0000000000037941 */ /* 0x000fea0003800000 */
.L_x_447:
        /* <DEDUP_REMOVED lines=15> */
.L_x_451:
        /* <DEDUP_REMOVED lines=21> */
.L_x_452:
[----:B------:R-:W-:Y:S05]  /*3070*/  BSYNC B3 ;  /* 0x0000000000037941 */ /* 0x000fea0003800000 */
.L_x_450:
        /* <DEDUP_REMOVED lines=10> */
.L_x_454:
        /* <DEDUP_REMOVED lines=20> */
.L_x_455:
[----:B------:R-:W-:Y:S05]  /*3260*/  BSYNC B3 ;  /* 0x0000000000037941 */ /* 0x000fea0003800000 */
.L_x_453:
        /* <DEDUP_REMOVED lines=29> */
[----:B------:R-:W2:Y:S01]  /*3440*/  LDG.E.64 R18, desc[UR10][R20.64] ;  /* 0x0000000a14127981 */ /* 0x000ea2000c1e1b00 */
[----:B------:R-:W-:Y:S01]  /*3450*/  IADD3 R17, P1, R4, 0x3, RZ ;  /* 0x0000000304117810 */ /* 0x000fe20007f3e0ff */
[----:B--2---:R-:W-:-:S04]  /*3460*/  DADD R28, R28, R18 ;  /* 0x000000001c1c7229 */ /* 0x004fc80000000012 */
[----:B------:R-:W-:-:S08]  /*3470*/  IMAD.X R18, RZ, RZ, R5, P1 ;  /* 0x000000ffff127224 */ /* 0x000fd000008e0605 */
.L_x_424:
[----:B------:R-:W-:Y:S05]  /*3480*/  BSYNC B2 ;  /* 0x0000000000027941 */ /* 0x000fea0003800000 */
.L_x_423:
        /* <DEDUP_REMOVED lines=20> */
[C---:B------:R-:W-:Y:S01]  /*35d0*/  IADD3 R39, P2, R17.reuse, 0x3, RZ ;  /* 0x0000000311277810 */ /* 0x040fe20007f5e0ff */
[----:B------:R-:W-:Y:S01]  /*35e0*/  IMAD.SHL.U32 R48, R17, 0x8, RZ ;  /* 0x0000000811307824 */ /* 0x000fe200078e00ff */
[----:B------:R-:W-:Y:S01]  /*35f0*/  MOV R46, R36 ;  /* 0x00000024002e7202 */ /* 0x000fe20000000f00 */
[----:B------:R-:W-:Y:S01]  /*3600*/  IMAD R40, R40, UR8, RZ ;  /* 0x0000000828287c24 */ /* 0x000fe2000f8e02ff */
[----:B------:R-:W-:Y:S01]  /*3610*/  IADD3 R43, P3, RZ, -R19, RZ ;  /* 0x80000013ff2b7210 */ /* 0x000fe20007f7e0ff */
[----:B------:R-:W-:Y:S01]  /*3620*/  IMAD.X R19, RZ, RZ, R18, P1 ;  /* 0x000000ffff137224 */ /* 0x000fe200008e0612 */
[----:B------:R-:W-:-:S02]  /*3630*/  IADD3.X R20, RZ, R18, RZ, P4, !PT ;  /* 0x00000012ff147210 */ /* 0x000fc400027fe4ff */
[----:B------:R-:W-:Y:S01]  /*3640*/  IADD3 R45, P5, RZ, -R2, RZ ;  /* 0x80000002ff2d7210 */ /* 0x000fe20007fbe0ff */
[----:B------:R-:W-:Y:S01]  /*3650*/  IMAD.X R2, RZ, RZ, R18, P2 ;  /* 0x000000ffff027224 */ /* 0x000fe200010e0612 */
[----:B------:R-:W-:Y:S02]  /*3660*/  IADD3 R39, P4, RZ, -R39, RZ ;  /* 0x80000027ff277210 */ /* 0x000fe40007f9e0ff */
[----:B------:R-:W-:Y:S01]  /*3670*/  IADD3.X R38, RZ, ~R20, RZ, P3, !PT ;  /* 0x80000014ff267210 */ /* 0x000fe20001ffe4ff */
[----:B------:R-:W-:-:S04]  /*3680*/  IMAD.WIDE.U32 R20, R49, UR8, R46 ;  /* 0x0000000831147c25 */ /* 0x000fc8000f8e002e */
[----:B------:R-:W-:Y:S02]  /*3690*/  IMAD R49, R49, UR9, R40 ;  /* 0x0000000931317c24 */ /* 0x000fe4000f8e0228 */
[----:B------:R-:W-:Y:S02]  /*36a0*/  IMAD.X R40, RZ, RZ, ~R19, P5 ;  /* 0x000000ffff287224 */ /* 0x000fe400028e0e13 */
[----:B------:R-:W-:Y:S01]  /*36b0*/  IMAD.X R41, RZ, RZ, ~R2, P4 ;  /* 0x000000ffff297224 */ /* 0x000fe200020e0e02 */
[----:B------:R-:W-:Y:S01]  /*36c0*/  IADD3 R19, R21, R49, RZ ;  /* 0x0000003115137210 */ /* 0x000fe20007ffe0ff */
[----:B------:R-:W-:Y:S02]  /*36d0*/  IMAD R2, R38, UR8, RZ ;  /* 0x0000000826027c24 */ /* 0x000fe4000f8e02ff */
[----:B------:R-:W-:Y:S02]  /*36e0*/  IMAD R38, R40, UR8, RZ ;  /* 0x0000000828267c24 */ /* 0x000fe4000f8e02ff */
[----:B------:R-:W-:-:S02]  /*36f0*/  IMAD R21, R43, UR9, R2 ;  /* 0x000000092b157c24 */ /* 0x000fc4000f8e0202 */
[----:B------:R-:W-:Y:S02]  /*3700*/  IMAD R2, R41, UR8, RZ ;  /* 0x0000000829027c24 */ /* 0x000fe4000f8e02ff */
[----:B------:R-:W-:Y:S02]  /*3710*/  IMAD R41, R45, UR9, R38 ;  /* 0x000000092d297c24 */ /* 0x000fe4000f8e0226 */
[----:B------:R-:W-:-:S04]  /*3720*/  IMAD.WIDE.U32 R42, R43, UR8, R46 ;  /* 0x000000082b2a7c25 */ /* 0x000fc8000f8e002e */
[----:B------:R-:W-:-:S04]  /*3730*/  IMAD.WIDE.U32 R44, R45, UR8, R46 ;  /* 0x000000082d2c7c25 */ /* 0x000fc8000f8e002e */
[----:B------:R-:W-:-:S04]  /*3740*/  IMAD.WIDE.U32 R46, R39, UR8, R46 ;  /* 0x00000008272e7c25 */ /* 0x000fc8000f8e002e */
[----:B------:R-:W-:Y:S02]  /*3750*/  IMAD R39, R39, UR9, R2 ;  /* 0x0000000927277c24 */ /* 0x000fe4000f8e0202 */
[----:B------:R-:W-:Y:S02]  /*3760*/  IMAD.IADD R21, R43, 0x1, R21 ;  /* 0x000000012b157824 */ /* 0x000fe400078e0215 */
[----:B------:R-:W-:Y:S01]  /*3770*/  IMAD.IADD R43, R45, 0x1, R41 ;  /* 0x000000012d2b7824 */ /* 0x000fe200078e0229 */
[----:B------:R-:W-:Y:S02]  /*3780*/  IADD3 R45, R47, R39, RZ ;  /* 0x000000272f2d7210 */ /* 0x000fe40007ffe0ff */
[----:B------:R-:W-:-:S07]  /*3790*/  SHF.L.U64.HI R47, R17, 0x3, R18 ;  /* 0x00000003112f7819 */ /* 0x000fce0000010212 */
.L_x_500:
        /* <DEDUP_REMOVED lines=19> */
.L_x_459:
        /* <DEDUP_REMOVED lines=20> */
.L_x_460:
[----:B------:R-:W-:Y:S05]  /*3a10*/  BSYNC B3 ;  /* 0x0000000000037941 */ /* 0x000fea0003800000 */
.L_x_458:
        /* <DEDUP_REMOVED lines=10> */
[----:B------:R-:W-:Y:S02]  /*3ac0*/  IMAD.MOV.U32 R40, RZ, RZ, R52 ;  /* 0x000000ffff287224 */ /* 0x000fe400078e0034 */
[----:B------:R-:W-:Y:S01]  /*3ad0*/  IMAD.MOV.U32 R41, RZ, RZ, R53 ;  /* 0x000000ffff297224 */ /* 0x000fe200078e0035 */
[----:B------:R-:W-:Y:S06]  /*3ae0*/  BRA `(.L_x_463) ;  /* 0x0000000000507947 */ /* 0x000fec0003800000 */
.L_x_462:
        /* <DEDUP_REMOVED lines=20> */
.L_x_463:
[----:B------:R-:W-:Y:S05]  /*3c30*/  BSYNC B3 ;  /* 0x0000000000037941 */ /* 0x000fea0003800000 */
.L_x_461:
        /* <DEDUP_REMOVED lines=13> */
.L_x_465:
        /* <DEDUP_REMOVED lines=20> */
.L_x_466:
[----:B------:R-:W-:Y:S05]  /*3e50*/  BSYNC B3 ;  /* 0x0000000000037941 */ /* 0x000fea0003800000 */
.L_x_464:
        /* <DEDUP_REMOVED lines=26> */
[----:B------:R-:W2:Y:S02]  /*4000*/  LDG.E.64 R38, desc[UR10][R38.64] ;  /* 0x0000000a26267981 */ /* 0x000ea4000c1e1b00 */
[----:B--2---:R-:W-:-:S11]  /*4010*/  DADD R28, R28, R38 ;  /* 0x000000001c1c7229 */ /* 0x004fd60000000026 */
.L_x_457:
[----:B------:R-:W-:Y:S05]  /*4020*/  BSYNC B2 ;  /* 0x0000000000027941 */ /* 0x000fea0003800000 */
.L_x_456:
        /* <DEDUP_REMOVED lines=17> */
.L_x_470:
        /* <DEDUP_REMOVED lines=20> */
.L_x_471:
[----:B------:R-:W-:Y:S05]  /*4280*/  BSYNC B3 ;  /* 0x0000000000037941 */ /* 0x000fea0003800000 */
.L_x_469:
        /* <DEDUP_REMOVED lines=13> */
.L_x_473:
        /* <DEDUP_REMOVED lines=20> */
.L_x_474:
[----:B------:R-:W-:Y:S05]  /*44a0*/  BSYNC B3 ;  /* 0x0000000000037941 */ /* 0x000fea0003800000 */
.L_x_472:
        /* <DEDUP_REMOVED lines=13> */
.L_x_476:
[----:B------:R-:W-:Y:S01]  /*4580*/  ULDC UR8, c[0x0][0x268] ;  /* 0x00009a0000087ab9 */ /* 0x000fe20000000800 */
[----:B------:R-:W-:Y:S01]  /*4590*/  MOV R53, RZ ;  /* 0x000000ff00357202 */ /* 0x000fe20000000f00 */
        /* <DEDUP_REMOVED lines=18> */
.L_x_477:
[----:B------:R-:W-:Y:S05]  /*46c0*/  BSYNC B3 ;  /* 0x0000000000037941 */ /* 0x000fea0003800000 */
.L_x_475:
        /* <DEDUP_REMOVED lines=9> */
[----:B------:R-:W-:Y:S02]  /*4760*/  IMAD.MOV.U32 R41, RZ, RZ, R53 ;  /* 0x000000ffff297224 */ /* 0x000fe400078e0035 */
[----:B------:R-:W-:Y:S02]  /*4770*/  IMAD.MOV.U32 R49, RZ, RZ, R47 ;  /* 0x000000ffff317224 */ /* 0x000fe400078e002f */
        /* <DEDUP_REMOVED lines=10> */
[----:B------:R-:W-:Y:S02]  /*4820*/  IMAD.IADD R2, R39, 0x1, R51 ;  /* 0x0000000127027824 */ /* 0x000fe400078e0233 */
[----:B------:R-:W-:Y:S01]  /*4830*/  IMAD R39, R38, UR5, RZ ;  /* 0x0000000526277c24 */ /* 0x000fe2000f8e02ff */
[----:B------:R-:W-:-:S03]  /*4840*/  IADD3 R38, P2, R40, UR8, RZ ;  /* 0x0000000828267c10 */ /* 0x000fc6000ff5e0ff */
[----:B------:R-:W-:-:S05]  /*4850*/  IMAD R39, R2, UR6, R39 ;  /* 0x0000000602277c24 */ /* 0x000fca000f8e0227 */
[----:B------:R-:W-:-:S06]  /*4860*/  IADD3.X R39, R41, UR9, R39, P2, !PT ;  /* 0x0000000929277c10 */ /* 0x000fcc00097fe427 */
[----:B------:R-:W2:Y:S02]  /*4870*/  LDG.E.64 R38, desc[UR10][R38.64+0x8] ;  /* 0x0000080a26267981 */ /* 0x000ea4000c1e1b00 */
[----:B--2---:R-:W-:-:S11]  /*4880*/  DADD R28, R28, R38 ;  /* 0x000000001c1c7229 */ /* 0x004fd60000000026 */
.L_x_468:
[----:B------:R-:W-:Y:S05]  /*4890*/  BSYNC B2 ;  /* 0x0000000000027941 */ /* 0x000fea0003800000 */
.L_x_467:
        /* <DEDUP_REMOVED lines=17> */
.L_x_481:
        /* <DEDUP_REMOVED lines=20> */
.L_x_482:
[----:B------:R-:W-:Y:S05]  /*4af0*/  BSYNC B3 ;  /* 0x0000000000037941 */ /* 0x000fea0003800000 */
.L_x_480:
        /* <DEDUP_REMOVED lines=13> */
.L_x_484:
        /* <DEDUP_REMOVED lines=10> */
[----:B------:R-:W-:Y:S01]  /*4c70*/  IMAD.HI.U32 R40, R41, R24, RZ ;  /* 0x0000001829287227 */ /* 0x000fe200078e00ff */
[----:B------:R-:W-:-:S03]  /*4c80*/  MOV R41, RZ ;  /* 0x000000ff00297202 */ /* 0x000fc60000000f00 */
        /* <DEDUP_REMOVED lines=8> */
.L_x_485:
[----:B------:R-:W-:Y:S05]  /*4d10*/  BSYNC B3 ;  /* 0x0000000000037941 */ /* 0x000fea0003800000 */
.L_x_483:
        /* <DEDUP_REMOVED lines=11> */
[----:B------:R-:W-:Y:S05]  /*4dd0*/  CALL.REL.NOINC `($__internal_10_$__cuda_sm20_div_s64) ;  /* 0x0000000c009c7944 */ /* 0x000fea0003c00000 */
[----:B------:R-:W-:Y:S05]  /*4de0*/  BRA `(.L_x_488) ;  /* 0x0000000000507947 */ /* 0x000fea0003800000 */
.L_x_487:
        /* <DEDUP_REMOVED lines=20> */
.L_x_488:
[----:B------:R-:W-:Y:S05]  /*4f30*/  BSYNC B3 ;  /* 0x0000000000037941 */ /* 0x000fea0003800000 */
.L_x_486:
[----:B------:R-:W-:Y:S01]  /*4f40*/  ULDC.64 UR8, c[0x0][0x230] ;  /* 0x00008c0000087ab9 */ /* 0x000fe20000000a00 */
[----:B------:R-:W-:Y:S01]  /*4f50*/  MOV R39, R41 ;  /* 0x0000002900277202 */ /* 0x000fe20000000f00 */
[----:B------:R-:W-:Y:S02]  /*4f60*/  IMAD R49, R33, UR8, RZ ;  /* 0x0000000821317c24 */ /* 0x000fe4000f8e02ff */
[----:B------:R-:W-:Y:S01]  /*4f70*/  IMAD.MOV.U32 R38, RZ, RZ, R40 ;  /* 0x000000ffff267224 */ /* 0x000fe200078e0028 */
[----:B------:R-:W-:Y:S01]  /*4f80*/  MOV R40, R52 ;  /* 0x0000003400287202 */ /* 0x000fe20000000f00 */
        /* <DEDUP_REMOVED lines=9> */
[----:B------:R-:W-:-:S03]  /*5020*/  IMAD.MOV.U32 R49, RZ, RZ, R47 ;  /* 0x000000ffff317224 */ /* 0x000fc600078e002f */
[----:B------:R-:W-:Y:S01]  /*5030*/  IADD3 R2, R41, R39, RZ ;  /* 0x0000002729027210 */ /* 0x000fe20007ffe0ff */
        /* <DEDUP_REMOVED lines=11> */
.L_x_479:
[----:B------:R-:W-:Y:S05]  /*50f0*/  BSYNC B2 ;  /* 0x0000000000027941 */ /* 0x000fea0003800000 */
.L_x_478:
        /* <DEDUP_REMOVED lines=13> */
[----:B------:R-:W-:Y:S05]  /*51d0*/  CALL.REL.NOINC `($__internal_11_$__cuda_sm20_rem_s64) ;  /* 0x0000000c00ec7944 */ /* 0x000fea0003c00000 */
[----:B------:R-:W-:-:S04]  /*51e0*/  ISETP.NE.U32.AND P1, PT, R40, RZ, PT ;  /* 0x000000ff2800720c */ /* 0x000fc80003f25070 */
[----:B------:R-:W-:Y:S01]  /*51f0*/  ISETP.NE.AND.EX P1, PT, R41, RZ, PT, P1 ;  /* 0x000000ff2900720c */ /* 0x000fe20003f25310 */
[----:B------:R-:W-:-:S12]  /*5200*/  BRA `(.L_x_493) ;  /* 0x0000000000507947 */ /* 0x000fd80003800000 */
.L_x_492:
        /* <DEDUP_REMOVED lines=20> */
.L_x_493:
[----:B------:R-:W-:Y:S05]  /*5350*/  BSYNC B3 ;  /* 0x0000000000037941 */ /* 0x000fea0003800000 */
.L_x_491:
        /* <DEDUP_REMOVED lines=10> */
[----:B------:R-:W-:Y:S01]  /*5400*/  IMAD.MOV.U32 R40, RZ, RZ, R52 ;  /* 0x000000ffff287224 */ /* 0x000fe200078e0034 */
[----:B------:R-:W-:Y:S01]  /*5410*/  MOV R41, R53 ;  /* 0x0000003500297202 */ /* 0x000fe20000000f00 */
[----:B------:R-:W-:Y:S06]  /*5420*/  BRA `(.L_x_496) ;  /* 0x0000000000507947 */ /* 0x000fec0003800000 */
.L_x_495:
        /* <DEDUP_REMOVED lines=20> */
.L_x_496:
[----:B------:R-:W-:Y:S05]  /*5570*/  BSYNC B3 ;  /* 0x0000000000037941 */ /* 0x000fea0003800000 */
.L_x_494:
        /* <DEDUP_REMOVED lines=13> */
.L_x_498:
        /* <DEDUP_REMOVED lines=20> */
.L_x_499:
[----:B------:R-:W-:Y:S05]  /*5790*/  BSYNC B3 ;  /* 0x0000000000037941 */ /* 0x000fea0003800000 */
.L_x_497:
        /* <DEDUP_REMOVED lines=27> */
.L_x_490:
[----:B------:R-:W-:Y:S05]  /*5950*/  BSYNC B2 ;  /* 0x0000000000027941 */ /* 0x000fea0003800000 */
.L_x_489:
        /* <DEDUP_REMOVED lines=25> */
.L_x_419:
[----:B------:R-:W-:Y:S05]  /*5af0*/  BSYNC B0 ;  /* 0x0000000000007941 */ /* 0x000fea0003800000 */
.L_x_418:
[----:B------:R-:W-:-:S04]  /*5b00*/  IADD3 R6, P0, R6, 0x1, RZ ;  /* 0x0000000106067810 */ /* 0x000fc80007f1e0ff */
[----:B------:R-:W-:Y:S02]  /*5b10*/  IADD3.X R7, RZ, R7, RZ, P0, !PT ;  /* 0x00000007ff077210 */ /* 0x000fe400007fe4ff */
[----:B------:R-:W-:-:S04]  /*5b20*/  ISETP.GE.U32.AND P0, PT, R6, R9, PT ;  /* 0x000000090600720c */ /* 0x000fc80003f06070 */
[----:B------:R-:W-:-:S13]  /*5b30*/  ISETP.GE.AND.EX P0, PT, R7, R8, PT, P0 ;  /* 0x000000080700720c */ /* 0x000fda0003f06300 */
[----:B------:R-:W-:Y:S05]  /*5b40*/  @!P0 BRA `(.L_x_501) ;  /* 0xffffffb800bc8947 */ /* 0x000fea000383ffff */
.L_x_417:
[----:B------:R-:W-:Y:S05]  /*5b50*/  BSYNC B1 ;  /* 0x0000000000017941 */ /* 0x000fea0003800000 */
.L_x_416:
[----:B------:R-:W-:Y:S01]  /*5b60*/  ULDC UR8, c[0x0][0x0] ;  /* 0x0000000000087ab9 */ /* 0x000fe20000000800 */
[----:B------:R-:W0:Y:S01]  /*5b70*/  LDC R2, c[0x0][0xc] ;  /* 0x00000300ff027b82 */ /* 0x000e220000000800 */
[----:B------:R-:W-:Y:S01]  /*5b80*/  ULDC.64 UR12, c[0x0][0x280] ;  /* 0x0000a000000c7ab9 */ /* 0x000fe20000000a00 */
[----:B------:R-:W-:Y:S02]  /*5b90*/  SHF.R.S32.HI R5, RZ, 0x1f, R0 ;  /* 0x0000001fff057819 */ /* 0x000fe40000011400 */
[----:B------:R-:W-:-:S04]  /*5ba0*/  LEA R4, P0, R0, UR12, 0x3 ;  /* 0x0000000c00047c11 */ /* 0x000fc8000f8018ff */
[----:B------:R-:W-:-:S05]  /*5bb0*/  LEA.HI.X R5, R0, UR13, R5, 0x3, P0 ;  /* 0x0000000d00057c11 */ /* 0x000fca00080f1c05 */
[----:B------:R1:W-:Y:S01]  /*5bc0*/  STG.E.64 desc[UR10][R4.64], R28 ;  /* 0x0000001c04007986 */ /* 0x0003e2000c101b0a */
        /* <DEDUP_REMOVED lines=8> */
        .weak           $__internal_10_$__cuda_sm20_div_s64
        .type           $__internal_10_$__cuda_sm20_div_s64,@function
        .size           $__internal_10_$__cuda_sm20_div_s64,($__internal_11_$__cuda_sm20_rem_s64 - $__internal_10_$__cuda_sm20_div_s64)
$__internal_10_$__cuda_sm20_div_s64:
[-C--:B------:R-:W-:Y:S02]  /*5c50*/  IADD3 R39, P3, RZ, -R50.reuse, RZ ;  /* 0x80000032ff277210 */ /* 0x080fe40007f7e0ff */
[----:B------:R-:W-:Y:S02]  /*5c60*/  ISETP.GE.AND P2, PT, R49, RZ, PT ;  /* 0x000000ff3100720c */ /* 0x000fe40003f46270 */
[-C--:B------:R-:W-:Y:S02]  /*5c70*/  IADD3.X R54, RZ, ~R49.reuse, RZ, P3, !PT ;  /* 0x80000031ff367210 */ /* 0x080fe40001ffe4ff */
[----:B------:R-:W-:Y:S02]  /*5c80*/  SEL R38, R39, R50, !P2 ;  /* 0x0000003227267207 */ /* 0x000fe40005000000 */
[----:B------:R-:W-:Y:S02]  /*5c90*/  SEL R39, R54, R49, !P2 ;  /* 0x0000003136277207 */ /* 0x000fe40005000000 */
[----:B------:R-:W-:-:S02]  /*5ca0*/  ISETP.GE.AND P5, PT, R52, RZ, PT ;  /* 0x000000ff3400720c */ /* 0x000fc40003fa6270 */
        /* <DEDUP_REMOVED lines=20> */
[----:B------:R-:W-:-:S03]  /*5df0*/  IADD3 R54, P2, RZ, -R54, RZ ;  /* 0x80000036ff367210 */ /* 0x000fc60007f5e0ff */
[----:B------:R-:W-:Y:S02]  /*5e00*/  IMAD R56, R51, R38, R56 ;  /* 0x0000002633387224 */ /* 0x000fe400078e0238 */
[----:B------:R-:W-:-:S04]  /*5e10*/  IMAD.HI.U32 R58, R59, R54, RZ ;  /* 0x000000363b3a7227 */ /* 0x000fc800078e00ff */
[----:B------:R-:W-:-:S04]  /*5e20*/  IMAD.X R56, RZ, RZ, ~R56, P2 ;  /* 0x000000ffff387224 */ /* 0x000fc800010e0e38 */
[----:B------:R-:W-:-:S04]  /*5e30*/  IMAD.WIDE.U32 R58, P2, R59, R56, R58 ;  /* 0x000000383b3a7225 */ /* 0x000fc8000784003a */
[C---:B------:R-:W-:Y:S01]  /*5e40*/  IMAD.HI.U32 R55, P3, R51.reuse, R54, R58 ;  /* 0x0000003633377227 */ /* 0x040fe2000786003a */
[----:B------:R-:W-:Y:S02]  /*5e50*/  IADD3 R58, P6, RZ, -R53, RZ ;  /* 0x80000035ff3a7210 */ /* 0x000fe40007fde0ff */
[----:B------:R-:W-:Y:S01]  /*5e60*/  MOV R59, RZ ;  /* 0x000000ff003b7202 */ /* 0x000fe20000000f00 */
[CC--:B------:R-:W-:Y:S02]  /*5e70*/  IMAD R54, R51.reuse, R56.reuse, RZ ;  /* 0x0000003833367224 */ /* 0x0c0fe400078e02ff */
[----:B------:R-:W-:-:S03]  /*5e80*/  IMAD.HI.U32 R56, R51, R56, RZ ;  /* 0x0000003833387227 */ /* 0x000fc600078e00ff */
[----:B------:R-:W-:Y:S01]  /*5e90*/  IADD3 R54, P4, R54, R55, RZ ;  /* 0x0000003736367210 */ /* 0x000fe20007f9e0ff */
[----:B------:R-:W-:Y:S01]  /*5ea0*/  IMAD.X R56, R56, 0x1, R51, P2 ;  /* 0x0000000138387824 */ /* 0x000fe200010e0633 */
[----:B------:R-:W-:Y:S02]  /*5eb0*/  SEL R55, R58, R53, !P5 ;  /* 0x000000353a377207 */ /* 0x000fe40006800000 */
[----:B------:R-:W-:-:S03]  /*5ec0*/  IADD3.X R53, RZ, ~R52, RZ, P6, !PT ;  /* 0x80000034ff357210 */ /* 0x000fc600037fe4ff */
[----:B------:R-:W-:Y:S01]  /*5ed0*/  IMAD.HI.U32 R58, R54, R55, RZ ;  /* 0x00000037363a7227 */ /* 0x000fe200078e00ff */
[----:B------:R-:W-:-:S05]  /*5ee0*/  SEL R51, R53, R52, !P5 ;  /* 0x0000003435337207 */ /* 0x000fca0006800000 */
[----:B------:R-:W-:Y:S01]  /*5ef0*/  IMAD.WIDE.U32 R58, R54, R51, R58 ;  /* 0x00000033363a7225 */ /* 0x000fe200078e003a */
[----:B------:R-:W-:-:S05]  /*5f00*/  IADD3.X R54, RZ, RZ, R56, P4, P3 ;  /* 0x000000ffff367210 */ /* 0x000fca00027e6438 */
[----:B------:R-:W-:-:S04]  /*5f10*/  IMAD.HI.U32 R56, P3, R54, R55, R58 ;  /* 0x0000003736387227 */ /* 0x000fc8000786003a */
[CC--:B------:R-:W-:Y:S02]  /*5f20*/  IMAD R53, R54.reuse, R51.reuse, RZ ;  /* 0x0000003336357224 */ /* 0x0c0fe400078e02ff */
[----:B------:R-:W-:-:S03]  /*5f30*/  IMAD.HI.U32 R57, R54, R51, RZ ;  /* 0x0000003336397227 */ /* 0x000fc600078e00ff */
[----:B------:R-:W-:Y:S01]  /*5f40*/  IADD3 R53, P2, R53, R56, RZ ;  /* 0x0000003835357210 */ /* 0x000fe20007f5e0ff */
[----:B------:R-:W-:-:S04]  /*5f50*/  IMAD.X R57, RZ, RZ, R57, P3 ;  /* 0x000000ffff397224 */ /* 0x000fc800018e0639 */
[----:B------:R-:W-:Y:S01]  /*5f60*/  IMAD.WIDE.U32 R58, R53, R38, RZ ;  /* 0x00000026353a7225 */ /* 0x000fe200078e00ff */
[----:B------:R-:W-:-:S03]  /*5f70*/  IADD3.X R57, RZ, R57, RZ, P2, !PT ;  /* 0x00000039ff397210 */ /* 0x000fc600017fe4ff */
[----:B------:R-:W-:Y:S01]  /*5f80*/  IMAD R54, R53, R39, R59 ;  /* 0x0000002735367224 */ /* 0x000fe200078e023b */
[----:B------:R-:W-:-:S03]  /*5f90*/  IADD3 R55, P3, -R58, R55, RZ ;  /* 0x000000373a377210 */ /* 0x000fc60007f7e1ff */
[-C--:B------:R-:W-:Y:S01]  /*5fa0*/  IMAD R54, R57, R38.reuse, R54 ;  /* 0x0000002639367224 */ /* 0x080fe200078e0236 */
[----:B------:R-:W-:-:S03]  /*5fb0*/  ISETP.GE.U32.AND P2, PT, R55, R38, PT ;  /* 0x000000263700720c */ /* 0x000fc60003f46070 */
[----:B------:R-:W-:Y:S01]  /*5fc0*/  IMAD.X R51, R51, 0x1, ~R54, P3 ;  /* 0x0000000133337824 */ /* 0x000fe200018e0e36 */
[----:B------:R-:W-:-:S04]  /*5fd0*/  IADD3 R54, P3, R55, -R38, RZ ;  /* 0x8000002637367210 */ /* 0x000fc80007f7e0ff */
[----:B------:R-:W-:-:S04]  /*5fe0*/  ISETP.GE.U32.AND.EX P2, PT, R51, R39, PT, P2 ;  /* 0x000000273300720c */ /* 0x000fc80003f46120 */
[----:B------:R-:W-:Y:S02]  /*5ff0*/  SEL R55, R54, R55, P2 ;  /* 0x0000003736377207 */ /* 0x000fe40001000000 */
[----:B------:R-:W-:Y:S02]  /*6000*/  IADD3 R54, P4, R53, 0x1, RZ ;  /* 0x0000000135367810 */ /* 0x000fe40007f9e0ff */
[----:B------:R-:W-:Y:S02]  /*6010*/  ISETP.GE.U32.AND P5, PT, R55, R38, PT ;  /* 0x000000263700720c */ /* 0x000fe40003fa6070 */
[----:B------:R-:W-:Y:S01]  /*6020*/  IADD3.X R38, R51, ~R39, RZ, P3, !PT ;  /* 0x8000002733267210 */ /* 0x000fe20001ffe4ff */
[----:B------:R-:W-:Y:S01]  /*6030*/  IMAD.X R56, RZ, RZ, R57, P4 ;  /* 0x000000ffff387224 */ /* 0x000fe200020e0639 */
[----:B------:R-:W-:Y:S02]  /*6040*/  SEL R54, R54, R53, P2 ;  /* 0x0000003536367207 */ /* 0x000fe40001000000 */
[----:B------:R-:W-:-:S02]  /*6050*/  SEL R38, R38, R51, P2 ;  /* 0x0000003326267207 */ /* 0x000fc40001000000 */
[----:B------:R-:W-:Y:S02]  /*6060*/  SEL R56, R56, R57, P2 ;  /* 0x0000003938387207 */ /* 0x000fe40001000000 */
[----:B------:R-:W-:Y:S02]  /*6070*/  IADD3 R51, P2, R54, 0x1, RZ ;  /* 0x0000000136337810 */ /* 0x000fe40007f5e0ff */
[----:B------:R-:W-:Y:S02]  /*6080*/  ISETP.GE.U32.AND.EX P5, PT, R38, R39, PT, P5 ;  /* 0x000000272600720c */ /* 0x000fe40003fa6150 */
[----:B------:R-:W-:Y:S02]  /*6090*/  IADD3.X R39, RZ, R56, RZ, P2, !PT ;  /* 0x00000038ff277210 */ /* 0x000fe400017fe4ff */
[----:B------:R-:W-:Y:S02]  /*60a0*/  SEL R51, R51, R54, P5 ;  /* 0x0000003633337207 */ /* 0x000fe40002800000 */
[----:B------:R-:W-:-:S02]  /*60b0*/  LOP3.LUT R38, R49, R52, RZ, 0x3c, !PT ;  /* 0x0000003431267212 */ /* 0x000fc400078e3cff */
[----:B------:R-:W-:Y:S02]  /*60c0*/  SEL R39, R39, R56, P5 ;  /* 0x0000003827277207 */ /* 0x000fe40002800000 */
[-C--:B------:R-:W-:Y:S02]  /*60d0*/  IADD3 R52, P3, RZ, -R51.reuse, RZ ;  /* 0x80000033ff347210 */ /* 0x080fe40007f7e0ff */
[----:B------:R-:W-:Y:S02]  /*60e0*/  ISETP.GE.AND P4, PT, R38, RZ, PT ;  /* 0x000000ff2600720c */ /* 0x000fe40003f86270 */
[----:B------:R-:W-:Y:S01]  /*60f0*/  ISETP.NE.U32.AND P2, PT, R50, RZ, PT ;  /* 0x000000ff3200720c */ /* 0x000fe20003f45070 */
[----:B------:R-:W-:Y:S01]  /*6100*/  IMAD.X R38, RZ, RZ, ~R39, P3 ;  /* 0x000000ffff267224 */ /* 0x000fe200018e0e27 */
[----:B------:R-:W-:Y:S02]  /*6110*/  SEL R52, R52, R51, !P4 ;  /* 0x0000003334347207 */ /* 0x000fe40006000000 */
[----:B------:R-:W-:-:S02]  /*6120*/  ISETP.NE.AND.EX P2, PT, R49, RZ, PT, P2 ;  /* 0x000000ff3100720c */ /* 0x000fc40003f45320 */
[----:B------:R-:W-:Y:S01]  /*6130*/  SEL R38, R38, R39, !P4 ;  /* 0x0000002726267207 */ /* 0x000fe20006000000 */
[----:B------:R-:W-:Y:S01]  /*6140*/  IMAD.MOV.U32 R39, RZ, RZ, 0x0 ;  /* 0x00000000ff277424 */ /* 0x000fe200078e00ff */
[----:B------:R-:W-:Y:S02]  /*6150*/  SEL R52, R52, 0xffffffff, P2 ;  /* 0xffffffff34347807 */ /* 0x000fe40001000000 */
[----:B------:R-:W-:Y:S02]  /*6160*/  SEL R53, R38, 0xffffffff, P2 ;  /* 0xffffffff26357807 */ /* 0x000fe40001000000 */
[----:B------:R-:W-:-:S04]  /*6170*/  MOV R38, R2 ;  /* 0x0000000200267202 */ /* 0x000fc80000000f00 */
[----:B------:R-:W-:Y:S05]  /*6180*/  RET.REL.NODEC R38 `(_ZN2at6native13col2im_kernelIddEEvlPKT_llllllllllllPS2_) ;  /* 0xffffff9c269c7950 */ /* 0x000fea0003c3ffff */
        .weak           $__internal_11_$__cuda_sm20_rem_s64
        .type           $__internal_11_$__cuda_sm20_rem_s64,@function
        .size           $__internal_11_$__cuda_sm20_rem_s64,(.L_x_515 - $__internal_11_$__cuda_sm20_rem_s64)
$__internal_11_$__cuda_sm20_rem_s64:
        /* <DEDUP_REMOVED lines=17> */
[----:B------:R-:W-:-:S04]  /*62a0*/  IMAD.HI.U32 R55, R51, R59, RZ ;  /* 0x0000003b33377227 */ /* 0x000fc800078e00ff */
[----:B------:R-:W-:Y:S01]  /*62b0*/  IMAD.HI.U32 R40, P3, R51, R57, R40 ;  /* 0x0000003933287227 */ /* 0x000fe20007860028 */
[----:B------:R-:W-:-:S03]  /*62c0*/  IADD3.X R55, R55, R51, RZ, P2, !PT ;  /* 0x0000003337377210 */ /* 0x000fc600017fe4ff */
[----:B------:R-:W-:-:S05]  /*62d0*/  IMAD R41, R51, R59, RZ ;  /* 0x0000003b33297224 */ /* 0x000fca00078e02ff */
[----:B------:R-:W-:-:S04]  /*62e0*/  IADD3 R41, P4, R41, R40, RZ ;  /* 0x0000002829297210 */ /* 0x000fc80007f9e0ff */
[----:B------:R-:W-:Y:S01]  /*62f0*/  IADD3.X R55, RZ, RZ, R55, P4, P3 ;  /* 0x000000ffff377210 */ /* 0x000fe200027e6437 */
[----:B------:R-:W-:Y:S01]  /*6300*/  IMAD.WIDE.U32 R50, R41, R38, RZ ;  /* 0x0000002629327225 */ /* 0x000fe200078e00ff */
[----:B------:R-:W-:-:S03]  /*6310*/  ISETP.GE.AND P3, PT, R53, RZ, PT ;  /* 0x000000ff3500720c */ /* 0x000fc60003f66270 */
[----:B------:R-:W-:Y:S01]  /*6320*/  IMAD R40, R41, R39, R51 ;  /* 0x0000002729287224 */ /* 0x000fe200078e0233 */
[----:B------:R-:W-:-:S03]  /*6330*/  IADD3 R51, P2, RZ, -R50, RZ ;  /* 0x80000032ff337210 */ /* 0x000fc60007f5e0ff */
[----:B------:R-:W-:Y:S02]  /*6340*/  IMAD R50, R55, R38, R40 ;  /* 0x0000002637327224 */ /* 0x000fe400078e0228 */
[----:B------:R-:W-:-:S04]  /*6350*/  IMAD.HI.U32 R40, R41, R51, RZ ;  /* 0x0000003329287227 */ /* 0x000fc800078e00ff */
[----:B------:R-:W-:-:S04]  /*6360*/  IMAD.X R50, RZ, RZ, ~R50, P2 ;  /* 0x000000ffff327224 */ /* 0x000fc800010e0e32 */
[----:B------:R-:W-:-:S04]  /*6370*/  IMAD.WIDE.U32 R40, P2, R41, R50, R40 ;  /* 0x0000003229287225 */ /* 0x000fc80007840028 */
[----:B------:R-:W-:-:S04]  /*6380*/  IMAD.HI.U32 R56, R55, R50, RZ ;  /* 0x0000003237387227 */ /* 0x000fc800078e00ff */
[----:B------:R-:W-:Y:S01]  /*6390*/  IMAD.HI.U32 R40, P4, R55, R51, R40 ;  /* 0x0000003337287227 */ /* 0x000fe20007880028 */
[----:B------:R-:W-:-:S03]  /*63a0*/  IADD3 R51, P5, RZ, -R54, RZ ;  /* 0x80000036ff337210 */ /* 0x000fc60007fbe0ff */
[----:B------:R-:W-:Y:S01]  /*63b0*/  IMAD R41, R55, R50, RZ ;  /* 0x0000003237297224 */ /* 0x000fe200078e02ff */
[----:B------:R-:W-:Y:S01]  /*63c0*/  SEL R51, R51, R54, !P3 ;  /* 0x0000003633337207 */ /* 0x000fe20005800000 */
[----:B------:R-:W-:Y:S01]  /*63d0*/  IMAD.X R55, R56, 0x1, R55, P2 ;  /* 0x0000000138377824 */ /* 0x000fe200010e0637 */
[-C--:B------:R-:W-:Y:S02]  /*63e0*/  IADD3.X R54, RZ, ~R53.reuse, RZ, P5, !PT ;  /* 0x80000035ff367210 */ /* 0x080fe40002ffe4ff */
[----:B------:R-:W-:Y:S01]  /*63f0*/  IADD3 R50, P6, R41, R40, RZ ;  /* 0x0000002829327210 */ /* 0x000fe20007fde0ff */
[----:B------:R-:W-:Y:S01]  /*6400*/  HFMA2.MMA R41, -RZ, RZ, 0, 0 ;  /* 0x00000000ff297435 */ /* 0x000fe200000001ff */
[----:B------:R-:W-:Y:S02]  /*6410*/  SEL R53, R54, R53, !P3 ;  /* 0x0000003536357207 */ /* 0x000fe40005800000 */
        /* <DEDUP_REMOVED lines=36> */
[----:B------:R-:W-:Y:S06]  /*6660*/  RET.REL.NODEC R38 `(_ZN2at6native13col2im_kernelIddEEvlPKT_llllllllllllPS2_) ;  /* 0xffffff9826647950 */ /* 0x000fec0003c3ffff */
.L_x_503:
        /* <DEDUP_REMOVED lines=9> */
.L_x_515:


//--------------------- .nv.shared.reserved.0     --------------------------
	.section	.nv.shared.reserved.0,"aw",@nobits
	.weak		__nv_reservedSMEM_offset_0_alias
	.size		__nv_reservedSMEM_offset_0_alias, 0, 0
	.other		__nv_reservedSMEM_offset_0_alias,@"STO_CUDA_RESERVED_SHARED STV_DEFAULT"
__nv_reservedSMEM_offset_0_alias:
	.zero		0


//--------------------- .nv.global                --------------------------
	.section	.nv.global,"aw",@nobits
.nv.global:
	.type		_ZN61_INTERNAL_e8e1f66a_30_NaiveConvolutionTranspose2d_cu_f5f7ea9c4cuda3std3__48in_placeE,@object
	.size		_ZN61_INTERNAL_e8e1f66a_30_NaiveConvolutionTranspose2d_cu_f5f7ea9c4cuda3std3__48in_placeE,(_ZN61_INTERNAL_e8e1f66a_30_NaiveConvolutionTranspose2d_cu_f5f7ea9c4cuda3std6ranges3__45__cpo8distanceE - _ZN61_INTERNAL_e8e1f66a_30_NaiveConvolutionTranspose2d_cu_f5f7ea9c4cuda3std3__48in_placeE)
_ZN61_INTERNAL_e8e1f66a_30_NaiveConvolutionTranspose2d_cu_f5f7ea9c4cuda3std3__48in_placeE:
	.zero		1
	.type		_ZN61_INTERNAL_e8e1f66a_30_NaiveConvolutionTranspose2d_cu_f5f7ea9c4cuda3std6ranges3__45__cpo8distanceE,@object
	.size		_ZN61_INTERNAL_e8e1f66a_30_NaiveConvolutionTranspose2d_cu_f5f7ea9c4cuda3std6ranges3__45__cpo8distanceE,(_ZN61_INTERNAL_e8e1f66a_30_NaiveConvolutionTranspose2d_cu_f5f7ea9c4cuda3std3__45__cpo6cbeginE - _ZN61_INTERNAL_e8e1f66a_30_NaiveConvolutionTranspose2d_cu_f5f7ea9c4cuda3std6ranges3__45__cpo8distanceE)
_ZN61_INTERNAL_e8e1f66a_30_NaiveConvolutionTranspose2d_cu_f5f7ea9c4cuda3std6ranges3__45__cpo8distanceE:
	.zero		1
	.type		_ZN61_INTERNAL_e8e1f66a_30_NaiveConvolutionTranspose2d_cu_f5f7ea9c4cuda3std3__45__cpo6cbeginE,@object
	.size		_ZN61_INTERNAL_e8e1f66a_30_NaiveConvolutionTranspose2d_cu_f5f7ea9c4cuda3std3__45__cpo6cbeginE,(_ZN61_INTERNAL_e8e1f66a_30_NaiveConvolutionTranspose2d_cu_f5f7ea9c4cuda3std6ranges3__45__cpo7advanceE - _ZN61_INTERNAL_e8e1f66a_30_NaiveConvolutionTranspose2d_cu_f5f7ea9c4cuda3std3__45__cpo6cbeginE)
_ZN61_INTERNAL_e8e1f66a_30_NaiveConvolutionTranspose2d_cu_f5f7ea9c4cuda3std3__45__cpo6cbeginE:
	.zero		1
	.type		_ZN61_INTERNAL_e8e1f66a_30_NaiveConvolutionTranspose2d_cu_f5f7ea9c4cuda3std6ranges3__45__cpo7advanceE,@object
	.size		_ZN61_INTERNAL_e8e1f66a_30_NaiveConvolutionTranspose2d_cu_f5f7ea9c4cuda3std6ranges3__45__cpo7advanceE,(_ZN61_INTERNAL_e8e1f66a_30_NaiveConvolutionTranspose2d_cu_f5f7ea9c4cuda3std3__45__cpo7crbeginE - _ZN61_INTERNAL_e8e1f66a_30_NaiveConvolutionTranspose2d_cu_f5f7ea9c4cuda3std6ranges3__45__cpo7advanceE)
_ZN61_INTERNAL_e8e1f66a_30_NaiveConvolutionTranspose2d_cu_f5f7ea9c4cuda3std6ranges3__45__cpo7advanceE:
	.zero		1
	.type		_ZN61_INTERNAL_e8e1f66a_30_NaiveConvolutionTranspose2d_cu_f5f7ea9c4cuda3std3__45__cpo7crbeginE,@object
	.size		_ZN61_INTERNAL_e8e1f66a_30_NaiveConvolutionTranspose2d_cu_f5f7ea9c4cuda3std3__45__cpo7crbeginE,(_ZN61_INTERNAL_e8e1f66a_30_NaiveConvolutionTranspose2d_cu_f5f7ea9c4cuda3std6ranges3__45__cpo4dataE - _ZN61_INTERNAL_e8e1f66a_30_NaiveConvolutionTranspose2d_cu_f5f7ea9c4cuda3std3__45__cpo7crbeginE)
_ZN61_INTERNAL_e8e1f66a_30_NaiveConvolutionTranspose2d_cu_f5f7ea9c4cuda3std3__45__cpo7crbeginE:
	.zero		1
	.type		_ZN61_INTERNAL_e8e1f66a_30_NaiveConvolutionTranspose2d_cu_f5f7ea9c4cuda3std6ranges3__45__cpo4dataE,@object
	.size		_ZN61_INTERNAL_e8e1f66a_30_NaiveConvolutionTranspose2d_cu_f5f7ea9c4cuda3std6ranges3__45__cpo4dataE,(_ZN61_INTERNAL_e8e1f66a_30_NaiveConvolutionTranspose2d_cu_f5f7ea9c4cuda3std6ranges3__45__cpo5beginE - _ZN61_INTERNAL_e8e1f66a_30_NaiveConvolutionTranspose2d_cu_f5f7ea9c4cuda3std6ranges3__45__cpo4dataE)
_ZN61_INTERNAL_e8e1f66a_30_NaiveConvolutionTranspose2d_cu_f5f7ea9c4cuda3std6ranges3__45__cpo4dataE:
	.zero		1
	.type		_ZN61_INTERNAL_e8e1f66a_30_NaiveConvolutionTranspose2d_cu_f5f7ea9c4cuda3std6ranges3__45__cpo5beginE,@object
	.size		_ZN61_INTERNAL_e8e1f66a_30_NaiveConvolutionTranspose2d_cu_f5f7ea9c4cuda3std6ranges3__45__cpo5beginE,(_ZN61_INTERNAL_e8e1f66a_30_NaiveConvolutionTranspose2d_cu_f5f7ea9c4cuda3std3__463_GLOBAL__N__e8e1f66a_30_NaiveConvolutionTranspose2d_cu_f5f7ea9c6ignoreE - _ZN61_INTERNAL_e8e1f66a_30_NaiveConvolutionTranspose2d_cu_f5f7ea9c4cuda3std6ranges3__45__cpo5beginE)
_ZN61_INTERNAL_e8e1f66a_30_NaiveConvolutionTranspose2d_cu_f5f7ea9c4cuda3std6ranges3__45__cpo5beginE:
	.zero		1
	.type		_ZN61_INTERNAL_e8e1f66a_30_NaiveConvolutionTranspose2d_cu_f5f7ea9c4cuda3std3__463_GLOBAL__N__e8e1f66a_30_NaiveConvolutionTranspose2d_cu_f5f7ea9c6ignoreE,@object
	.size		_ZN61_INTERNAL_e8e1f66a_30_NaiveConvolutionTranspose2d_cu_f5f7ea9c4cuda3std3__463_GLOBAL__N__e8e1f66a_30_NaiveConvolutionTranspose2d_cu_f5f7ea9c6ignoreE,(_ZN61_INTERNAL_e8e1f66a_30_NaiveConvolutionTranspose2d_cu_f5f7ea9c4cuda3std6ranges3__45__cpo4sizeE - _ZN61_INTERNAL_e8e1f66a_30_NaiveConvolutionTranspose2d_cu_f5f7ea9c4cuda3std3__463_GLOBAL__N__e8e1f66a_30_NaiveConvolutionTranspose2d_cu_f5f7ea9c6ignoreE)
_ZN61_INTERNAL_e8e1f66a_30_NaiveConvolutionTranspose2d_cu_f5f7ea9c4cuda3std3__463_GLOBAL__N__e8e1f66a_30_NaiveConvolutionTranspose2d_cu_f5f7ea9c6ignoreE:
	.zero		1
	.type		_ZN61_INTERNAL_e8e1f66a_30_NaiveConvolutionTranspose2d_cu_f5f7ea9c4cuda3std6ranges3__45__cpo4sizeE,@object
	.size		_ZN61_INTERNAL_e8e1f66a_30_NaiveConvolutionTranspose2d_cu_f5f7ea9c4cuda3std6ranges3__45__cpo4sizeE,(_ZN61_INTERNAL_e8e1f66a_30_NaiveConvolutionTranspose2d_cu_f5f7ea9c4cuda3std3__45__cpo5beginE - _ZN61_INTERNAL_e8e1f66a_30_NaiveConvolutionTranspose2d_cu_f5f7ea9c4cuda3std6ranges3__45__cpo4sizeE)
_ZN61_INTERNAL_e8e1f66a_30_NaiveConvolutionTranspose2d_cu_f5f7ea9c4cuda3std6ranges3__45__cpo4sizeE:
	.zero		1
	.type		_ZN61_INTERNAL_e8e1f66a_30_NaiveConvolutionTranspose2d_cu_f5f7ea9c4cuda3std3__45__cpo5beginE,@object
	.size		_ZN61_INTERNAL_e8e1f66a_30_NaiveConvolutionTranspose2d_cu_f5f7ea9c4cuda3std3__45__cpo5beginE,(_ZN61_INTERNAL_e8e1f66a_30_NaiveConvolutionTranspose2d_cu_f5f7ea9c4cuda3std6ranges3__45__cpo6cbeginE - _ZN61_INTERNAL_e8e1f66a_30_NaiveConvolutionTranspose2d_cu_f5f7ea9c4cuda3std3__45__cpo5beginE)
_ZN61_INTERNAL_e8e1f66a_30_NaiveConvolutionTranspose2d_cu_f5f7ea9c4cuda3std3__45__cpo5beginE:
	.zero		1
	.type		_ZN61_INTERNAL_e8e1f66a_30_NaiveConvolutionTranspose2d_cu_f5f7ea9c4cuda3std6ranges3__45__cpo6cbeginE,@object
	.size		_ZN61_INTERNAL_e8e1f66a_30_NaiveConvolutionTranspose2d_cu_f5f7ea9c4cuda3std6ranges3__45__cpo6cbeginE,(_ZN61_INTERNAL_e8e1f66a_30_NaiveConvolutionTranspose2d_cu_f5f7ea9c4cuda3std3__45__cpo6rbeginE - _ZN61_INTERNAL_e8e1f66a_30_NaiveConvolutionTranspose2d_cu_f5f7ea9c4cuda3std6ranges3__45__cpo6cbeginE)
_ZN61_INTERNAL_e8e1f66a_30_NaiveConvolutionTranspose2d_cu_f5f7ea9c4cuda3std6ranges3__45__cpo6cbeginE:
	.zero		1
	.type		_ZN61_INTERNAL_e8e1f66a_30_NaiveConvolutionTranspose2d_cu_f5f7ea9c4cuda3std3__45__cpo6rbeginE,@object
	.size		_ZN61_INTERNAL_e8e1f66a_30_NaiveConvolutionTranspose2d_cu_f5f7ea9c4cuda3std3__45__cpo6rbeginE,(_ZN61_INTERNAL_e8e1f66a_30_NaiveConvolutionTranspose2d_cu_f5f7ea9c4cuda3std6ranges3__45__cpo4nextE - _ZN61_INTERNAL_e8e1f66a_30_NaiveConvolutionTranspose2d_cu_f5f7ea9c4cuda3std3__45__cpo6rbeginE)
_ZN61_INTERNAL_e8e1f66a_30_NaiveConvolutionTranspose2d_cu_f5f7ea9c4cuda3std3__45__cpo6rbeginE:
	.zero		1
	.type		_ZN61_INTERNAL_e8e1f66a_30_NaiveConvolutionTranspose2d_cu_f5f7ea9c4cuda3std6ranges3__45__cpo4nextE,@object
	.size		_ZN61_INTERNAL_e8e1f66a_30_NaiveConvolutionTranspose2d_cu_f5f7ea9c4cuda3std6ranges3__45__cpo4nextE,(_ZN61_INTERNAL_e8e1f66a_30_NaiveConvolutionTranspose2d_cu_f5f7ea9c4cuda3std6ranges3__45__cpo4swapE - _ZN61_INTERNAL_e8e1f66a_30_NaiveConvolutionTranspose2d_cu_f5f7ea9c4cuda3std6ranges3__45__cpo4nextE)
_ZN61_INTERNAL_e8e1f66a_30_NaiveConvolutionTranspose2d_cu_f5f7ea9c4cuda3std6ranges3__45__cpo4nextE:
	.zero		1
	.type		_ZN61_INTERNAL_e8e1f66a_30_NaiveConvolutionTranspose2d_cu_f5f7ea9c4cuda3std6ranges3__45__cpo4swapE,@object
	.size		_ZN61_INTERNAL_e8e1f66a_30_NaiveConvolutionTranspose2d_cu_f5f7ea9c4cuda3std6ranges3__45__cpo4swapE,(_ZN61_INTERNAL_e8e1f66a_30_NaiveConvolutionTranspose2d_cu_f5f7ea9c4cuda3std3__420unreachable_sentinelE - _ZN61_INTERNAL_e8e1f66a_30_NaiveConvolutionTranspose2d_cu_f5f7ea9c4cuda3std6ranges3__45__cpo4swapE)
_ZN61_INTERNAL_e8e1f66a_30_NaiveConvolutionTranspose2d_cu_f5f7ea9c4cuda3std6ranges3__45__cpo4swapE:
	.zero		1
	.type		_ZN61_INTERNAL_e8e1f66a_30_NaiveConvolutionTranspose2d_cu_f5f7ea9c4cuda3std3__420unreachable_sentinelE,@object
	.size		_ZN61_INTERNAL_e8e1f66a_30_NaiveConvolutionTranspose2d_cu_f5f7ea9c4cuda3std3__420unreachable_sentinelE,(_ZN61_INTERNAL_e8e1f66a_30_NaiveConvolutionTranspose2d_cu_f5f7ea9c6thrust23THRUST_300001_SM_900_NS6system6detail10sequential3seqE - _ZN61_INTERNAL_e8e1f66a_30_NaiveConvolutionTranspose2d_cu_f5f7ea9c4cuda3std3__420unreachable_sentinelE)
_ZN61_INTERNAL_e8e1f66a_30_NaiveConvolutionTranspose2d_cu_f5f7ea9c4cuda3std3__420unreachable_sentinelE:
	.zero		1
	.type		_ZN61_INTERNAL_e8e1f66a_30_NaiveConvolutionTranspose2d_cu_f5f7ea9c6thrust23THRUST_300001_SM_900_NS6system6detail10sequential3seqE,@object
	.size		_ZN61_INTERNAL_e8e1f66a_30_NaiveConvolutionTranspose2d_cu_f5f7ea9c6thrust23THRUST_300001_SM_900_NS6system6detail10sequential3seqE,(_ZN61_INTERNAL_e8e1f66a_30_NaiveConvolutionTranspose2d_cu_f5f7ea9c4cuda3std3__45__cpo4cendE - _ZN61_INTERNAL_e8e1f66a_30_NaiveConvolutionTranspose2d_cu_f5f7ea9c6thrust23THRUST_300001_SM_900_NS6system6detail10sequential3seqE)
_ZN61_INTERNAL_e8e1f66a_30_NaiveConvolutionTranspose2d_cu_f5f7ea9c6thrust23THRUST_300001_SM_900_NS6system6detail10sequential3seqE:
	.zero		1
	.type		_ZN61_INTERNAL_e8e1f66a_30_NaiveConvolutionTranspose2d_cu_f5f7ea9c4cuda3std3__45__cpo4cendE,@object
	.size		_ZN61_INTERNAL_e8e1f66a_30_NaiveConvolutionTranspose2d_cu_f5f7ea9c4cuda3std3__45__cpo4cendE,(_ZN61_INTERNAL_e8e1f66a_30_NaiveConvolutionTranspose2d_cu_f5f7ea9c4cuda3std6ranges3__45__cpo9iter_swapE - _ZN61_INTERNAL_e8e1f66a_30_NaiveConvolutionTranspose2d_cu_f5f7ea9c4cuda3std3__45__cpo4cendE)
_ZN61_INTERNAL_e8e1f66a_30_NaiveConvolutionTranspose2d_cu_f5f7ea9c4cuda3std3__45__cpo4cendE:
	.zero		1
	.type		_ZN61_INTERNAL_e8e1f66a_30_NaiveConvolutionTranspose2d_cu_f5f7ea9c4cuda3std6ranges3__45__cpo9iter_swapE,@object
	.size		_ZN61_INTERNAL_e8e1f66a_30_NaiveConvolutionTranspose2d_cu_f5f7ea9c4cuda3std6ranges3__45__cpo9iter_swapE,(_ZN61_INTERNAL_e8e1f66a_30_NaiveConvolutionTranspose2d_cu_f5f7ea9c4cuda3std3__45__cpo5crendE - _ZN61_INTERNAL_e8e1f66a_30_NaiveConvolutionTranspose2d_cu_f5f7ea9c4cuda3std6ranges3__45__cpo9iter_swapE)
_ZN61_INTERNAL_e8e1f66a_30_NaiveConvolutionTranspose2d_cu_f5f7ea9c4cuda3std6ranges3__45__cpo9iter_swapE:
	.zero		1
	.type		_ZN61_INTERNAL_e8e1f66a_30_NaiveConvolutionTranspose2d_cu_f5f7ea9c4cuda3std3__45__cpo5crendE,@object
	.size		_ZN61_INTERNAL_e8e1f66a_30_NaiveConvolutionTranspose2d_cu_f5f7ea9c4cuda3std3__45__cpo5crendE,(_ZN61_INTERNAL_e8e1f66a_30_NaiveConvolutionTranspose2d_cu_f5f7ea9c4cuda3std6ranges3__45__cpo5cdataE - _ZN61_INTERNAL_e8e1f66a_30_NaiveConvolutionTranspose2d_cu_f5f7ea9c4cuda3std3__45__cpo5crendE)
_ZN61_INTERNAL_e8e1f66a_30_NaiveConvolutionTranspose2d_cu_f5f7ea9c4cuda3std3__45__cpo5crendE:
	.zero		1
	.type		_ZN61_INTERNAL_e8e1f66a_30_NaiveConvolutionTranspose2d_cu_f5f7ea9c4cuda3std6ranges3__45__cpo5cdataE,@object
	.size		_ZN61_INTERNAL_e8e1f66a_30_NaiveConvolutionTranspose2d_cu_f5f7ea9c4cuda3std6ranges3__45__cpo5cdataE,(_ZN61_INTERNAL_e8e1f66a_30_NaiveConvolutionTranspose2d_cu_f5f7ea9c4cuda3std6ranges3__45__cpo3endE - _ZN61_INTERNAL_e8e1f66a_30_NaiveConvolutionTranspose2d_cu_f5f7ea9c4cuda3std6ranges3__45__cpo5cdataE)
_ZN61_INTERNAL_e8e1f66a_30_NaiveConvolutionTranspose2d_cu_f5f7ea9c4cuda3std6ranges3__45__cpo5cdataE:
	.zero		1
	.type		_ZN61_INTERNAL_e8e1f66a_30_NaiveConvolutionTranspose2d_cu_f5f7ea9c4cuda3std6ranges3__45__cpo3endE,@object
	.size		_ZN61_INTERNAL_e8e1f66a_30_NaiveConvolutionTranspose2d_cu_f5f7ea9c4cuda3std6ranges3__45__cpo3endE,(_ZN61_INTERNAL_e8e1f66a_30_NaiveConvolutionTranspose2d_cu_f5f7ea9c4cuda3std3__419piecewise_constructE - _ZN61_INTERNAL_e8e1f66a_30_NaiveConvolutionTranspose2d_cu_f5f7ea9c4cuda3std6ranges3__45__cpo3endE)
_ZN61_INTERNAL_e8e1f66a_30_NaiveConvolutionTranspose2d_cu_f5f7ea9c4cuda3std6ranges3__45__cpo3endE:
	.zero		1
	.type		_ZN61_INTERNAL_e8e1f66a_30_NaiveConvolutionTranspose2d_cu_f5f7ea9c4cuda3std3__419piecewise_constructE,@object
	.size		_ZN61_INTERNAL_e8e1f66a_30_NaiveConvolutionTranspose2d_cu_f5f7ea9c4cuda3std3__419piecewise_constructE,(_ZN61_INTERNAL_e8e1f66a_30_NaiveConvolutionTranspose2d_cu_f5f7ea9c4cuda3std6ranges3__45__cpo5ssizeE - _ZN61_INTERNAL_e8e1f66a_30_NaiveConvolutionTranspose2d_cu_f5f7ea9c4cuda3std3__419piecewise_constructE)
_ZN61_INTERNAL_e8e1f66a_30_NaiveConvolutionTranspose2d_cu_f5f7ea9c4cuda3std3__419piecewise_constructE:
	.zero		1
	.type		_ZN61_INTERNAL_e8e1f66a_30_NaiveConvolutionTranspose2d_cu_f5f7ea9c4cuda3std6ranges3__45__cpo5ssizeE,@object
	.size		_ZN61_INTERNAL_e8e1f66a_30_NaiveConvolutionTranspose2d_cu_f5f7ea9c4cuda3std6ranges3__45__cpo5ssizeE,(_ZN61_INTERNAL_e8e1f66a_30_NaiveConvolutionTranspose2d_cu_f5f7ea9c4cuda3std3__45__cpo3endE - _ZN61_INTERNAL_e8e1f66a_30_NaiveConvolutionTranspose2d_cu_f5f7ea9c4cuda3std6ranges3__45__cpo5ssizeE)
_ZN61_INTERNAL_e8e1f66a_30_NaiveConvolutionTranspose2d_cu_f5f7ea9c4cuda3std6ranges3__45__cpo5ssizeE:
	.zero		1
	.type		_ZN61_INTERNAL_e8e1f66a_30_NaiveConvolutionTranspose2d_cu_f5f7ea9c4cuda3std3__45__cpo3endE,@object
	.size		_ZN61_INTERNAL_e8e1f66a_30_NaiveConvolutionTranspose2d_cu_f5f7ea9c4cuda3std3__45__cpo3endE,(_ZN61_INTERNAL_e8e1f66a_30_NaiveConvolutionTranspose2d_cu_f5f7ea9c4cuda3std6ranges3__45__cpo4cendE - _ZN61_INTERNAL_e8e1f66a_30_NaiveConvolutionTranspose2d_cu_f5f7ea9c4cuda3std3__45__cpo3endE)
_ZN61_INTERNAL_e8e1f66a_30_NaiveConvolutionTranspose2d_cu_f5f7ea9c4cuda3std3__45__cpo3endE:
	.zero		1
	.type		_ZN61_INTERNAL_e8e1f66a_30_NaiveConvolutionTranspose2d_cu_f5f7ea9c4cuda3std6ranges3__45__cpo4cendE,@object
	.size		_ZN61_INTERNAL_e8e1f66a_30_NaiveConvolutionTranspose2d_cu_f5f7ea9c4cuda3std6ranges3__45__cpo4cendE,(_ZN61_INTERNAL_e8e1f66a_30_NaiveConvolutionTranspose2d_cu_f5f7ea9c4cuda3std3__45__cpo4rendE - _ZN61_INTERNAL_e8e1f66a_30_NaiveConvolutionTranspose2d_cu_f5f7ea9c4cuda3std6ranges3__45__cpo4cendE)
_ZN61_INTERNAL_e8e1f66a_30_NaiveConvolutionTranspose2d_cu_f5f7ea9c4cuda3std6ranges3__45__cpo4cendE:
	.zero		1
	.type		_ZN61_INTERNAL_e8e1f66a_30_NaiveConvolutionTranspose2d_cu_f5f7ea9c4cuda3std3__45__cpo4rendE,@object
	.size		_ZN61_INTERNAL_e8e1f66a_30_NaiveConvolutionTranspose2d_cu_f5f7ea9c4cuda3std3__45__cpo4rendE,(_ZN61_INTERNAL_e8e1f66a_30_NaiveConvolutionTranspose2d_cu_f5f7ea9c4cuda3std6ranges3__45__cpo4prevE - _ZN61_INTERNAL_e8e1f66a_30_NaiveConvolutionTranspose2d_cu_f5f7ea9c4cuda3std3__45__cpo4rendE)
_ZN61_INTERNAL_e8e1f66a_30_NaiveConvolutionTranspose2d_cu_f5f7ea9c4cuda3std3__45__cpo4rendE:
	.zero		1
	.type		_ZN61_INTERNAL_e8e1f66a_30_NaiveConvolutionTranspose2d_cu_f5f7ea9c4cuda3std6ranges3__45__cpo4prevE,@object
	.size		_ZN61_INTERNAL_e8e1f66a_30_NaiveConvolutionTranspose2d_cu_f5f7ea9c4cuda3std6ranges3__45__cpo4prevE,(_ZN61_INTERNAL_e8e1f66a_30_NaiveConvolutionTranspose2d_cu_f5f7ea9c4cuda3std6ranges3__45__cpo9iter_moveE - _ZN61_INTERNAL_e8e1f66a_30_NaiveConvolutionTranspose2d_cu_f5f7ea9c4cuda3std6ranges3__45__cpo4prevE)
_ZN61_INTERNAL_e8e1f66a_30_NaiveConvolutionTranspose2d_cu_f5f7ea9c4cuda3std6ranges3__45__cpo4prevE:
	.zero		1
	.type		_ZN61_INTERNAL_e8e1f66a_30_NaiveConvolutionTranspose2d_cu_f5f7ea9c4cuda3std6ranges3__45__cpo9iter_moveE,@object
	.size		_ZN61_INTERNAL_e8e1f66a_30_NaiveConvolutionTranspose2d_cu_f5f7ea9c4cuda3std6ranges3__45__cpo9iter_moveE,(.L_13 - _ZN61_INTERNAL_e8e1f66a_30_NaiveConvolutionTranspose2d_cu_f5f7ea9c4cuda3std6ranges3__45__cpo9iter_moveE)
_ZN61_INTERNAL_e8e1f66a_30_NaiveConvolutionTranspose2d_cu_f5f7ea9c4cuda3std6ranges3__45__cpo9iter_moveE:
	.zero		1
.L_13:


//--------------------- .nv.constant0._ZN2at6native13im2col_kernelIN3c108BFloat16EEEvlPKT_llllllllllllPS4_ --------------------------
	.section	.nv.constant0._ZN2at6native13im2col_kernelIN3c108BFloat16EEEvlPKT_llllllllllllPS4_,"a",@progbits
	.sectionflags	@""
	.align	4
.nv.constant0._ZN2at6native13im2col_kernelIN3c108BFloat16EEEvlPKT_llllllllllllPS4_:
	.zero		648


//--------------------- .nv.constant0._ZN2at6native13im2col_kernelIN3c104HalfEEEvlPKT_llllllllllllPS4_ --------------------------
	.section	.nv.constant0._ZN2at6native13im2col_kernelIN3c104HalfEEEvlPKT_llllllllllllPS4_,"a",@progbits
	.sectionflags	@""
	.align	4
.nv.constant0._ZN2at6native13im2col_kernelIN3c104HalfEEEvlPKT_llllllllllllPS4_:
	.zero		648


//--------------------- .nv.constant0._ZN2at6native13im2col_kernelIfEEvlPKT_llllllllllllPS2_ --------------------------
	.section	.nv.constant0._ZN2at6native13im2col_kernelIfEEvlPKT_llllllllllllPS2_,"a",@progbits
	.sectionflags	@""
	.align	4
.nv.constant0._ZN2at6native13im2col_kernelIfEEvlPKT_llllllllllllPS2_:
	.zero		648


//--------------------- .nv.constant0._ZN2at6native13im2col_kernelIdEEvlPKT_llllllllllllPS2_ --------------------------
	.section	.nv.constant0._ZN2at6native13im2col_kernelIdEEvlPKT_llllllllllllPS2_,"a",@progbits
	.sectionflags	@""
	.align	4
.nv.constant0._ZN2at6native13im2col_kernelIdEEvlPKT_llllllllllllPS2_:
	.zero		648


//--------------------- .nv.constant0._ZN2at6native13col2im_kernelIN3c108BFloat16EfEEvlPKT_llllllllllllPS4_ --------------------------
	.section	.nv.constant0._ZN2at6native13col2im_kernelIN3c108BFloat16EfEEvlPKT_llllllllllllPS4_,"a",@progbits
	.sectionflags	@""
	.align	4
.nv.constant0._ZN2at6native13col2im_kernelIN3c108BFloat16EfEEvlPKT_llllllllllllPS4_:
	.zero		648


//--------------------- .nv.constant0._ZN2at6native13col2im_kernelIN3c104HalfEfEEvlPKT_llllllllllllPS4_ --------------------------
	.section	.nv.constant0._ZN2at6native13col2im_kernelIN3c104HalfEfEEvlPKT_llllllllllllPS4_,"a",@progbits
	.sectionflags	@""
	.align	4
.nv.constant0._ZN2at6native13col2im_kernelIN3c104HalfEfEEvlPKT_llllllllllllPS4_:
	.zero		648


//--------------------- .nv.constant0._ZN2at6native13col2im_kernelIffEEvlPKT_llllllllllllPS2_ --------------------------
	.section	.nv.constant0._ZN2at6native13col2im_kernelIffEEvlPKT_llllllllllllPS2_,"a",@progbits
	.sectionflags	@""
	.align	4
.nv.constant0._ZN2at6native13col2im_kernelIffEEvlPKT_llllllllllllPS2_:
	.zero		648


//--------------------- .nv.constant0._ZN2at6native13col2im_kernelIddEEvlPKT_llllllllllllPS2_ --------------------------
	.section	.nv.constant0._ZN2at6native13col2im_kernelIddEEvlPKT_llllllllllllPS2_,"a",@progbits
	.sectionflags	@""
	.align	4
.nv.constant0._ZN2at6native13col2im_kernelIddEEvlPKT_llllllllllllPS2_:
	.zero		648


//--------------------- SYMBOLS --------------------------

	.type		.nv.reservedSmem.offset0,@object
	.size		.nv.reservedSmem.offset0,0x4
